// auto-generated by cutlass_sweep.gemm — config: {"arch": "sm_90", "cluster_m": 2, "cluster_n": 1, "dtype": "e4m3", "dtype_b": "e4m3", "layout": "nt", "stages": 0, "tile_k": 32, "tile_m": 192, "tile_n": 384}
#include "cutlass/cutlass.h"
#include "cutlass/gemm/collective/collective_builder.hpp"
#include "cutlass/gemm/device/gemm_universal_adapter.h"
#include "cutlass/gemm/kernel/gemm_universal.hpp"
#include "cutlass/epilogue/collective/collective_builder.hpp"

using ElemA = cutlass::float_e4m3_t;
using ElemB = cutlass::float_e4m3_t;
using ElemCD = cutlass::float_e4m3_t;
using Acc  = float;
using TileShape    = cute::Shape<cute::_192, cute::_384, cute::_32>;
using ClusterShape = cute::Shape<cute::_2, cute::_1, cute::_1>;

using CollectiveEpilogue = typename cutlass::epilogue::collective::CollectiveBuilder<
    cutlass::arch::Sm90, cutlass::arch::OpClassTensorOp,
    TileShape, ClusterShape,
    cutlass::epilogue::collective::EpilogueTileAuto,
    Acc, Acc,
    ElemCD, cutlass::layout::RowMajor, 128 / cutlass::sizeof_bits<ElemCD>::value,
    ElemCD, cutlass::layout::RowMajor, 128 / cutlass::sizeof_bits<ElemCD>::value,
    cutlass::epilogue::collective::EpilogueScheduleAuto
  >::CollectiveOp;

using CollectiveMainloop = typename cutlass::gemm::collective::CollectiveBuilder<
    cutlass::arch::Sm90, cutlass::arch::OpClassTensorOp,
    ElemA, cutlass::layout::RowMajor, 128 / cutlass::sizeof_bits<ElemA>::value,
    ElemB, cutlass::layout::ColumnMajor, 128 / cutlass::sizeof_bits<ElemB>::value,
    Acc,
    TileShape, ClusterShape,
    cutlass::gemm::collective::StageCountAutoCarveout<static_cast<int>(sizeof(typename CollectiveEpilogue::SharedStorage))>,
    cutlass::gemm::collective::KernelScheduleAuto
  >::CollectiveOp;

using GemmKernel = cutlass::gemm::kernel::GemmUniversal<
    cute::Shape<int,int,int,int>,
    CollectiveMainloop,
    CollectiveEpilogue
>;
using Gemm = cutlass::gemm::device::GemmUniversalAdapter<GemmKernel>;

// Force the device kernel symbol into the cubin without needing a host main.
auto* _anchor = &cutlass::device_kernel<GemmKernel>;


// ===== COMPILED SASS (sm_90a) =====

	.target	sm_90a

	.elftype	@"ET_EXEC"


//--------------------- .note.nv.tkinfo           --------------------------
	.section	.note.nv.tkinfo,"",@"SHT_NOTE"
	.sectionflags	@"SHF_NOTE_NV_TKINFO"
	.tkinfo
        /*0018*/ 	.word	0x00000002
        /*0030*/ 	.string	""
        /*0030*/ 	.string	"ptxas"
        /*0030*/ 	.string	"Cuda compilation tools, release 13.0, V13.0.88"
        /*0030*/ 	.string	"Build cuda_13.0.r13.0/compiler.36424714_0"
        /*0030*/ 	.string	"-arch sm_90a -m 64 "



//--------------------- .note.nv.cuinfo           --------------------------
	.section	.note.nv.cuinfo,"",@"SHT_NOTE"
	.sectionflags	@"SHF_NOTE_NV_CUINFO"
        /*0018*/ 	.short	0x0002
        /*001a*/ 	.short	0x005a
        /*001c*/ 	.short	0x0082
	.zero		2


//--------------------- .nv.info                  --------------------------
	.section	.nv.info,"",@"SHT_CUDA_INFO"
	.align	4


	//----- nvinfo : EIATTR_REGCOUNT
	.align		4
        /*0000*/ 	.byte	0x04, 0x2f
        /*0002*/ 	.short	(.L_12 - .L_11)
	.align		4
.L_11:
        /*0004*/ 	.word	index@(_ZN7cutlass13device_kernelINS_4gemm6kernel13GemmUniversalIN4cute5tupleIJiiiiEEENS1_10collective13CollectiveMmaINS1_37MainloopSm90TmaGmmaWarpSpecializedFP8ILi12ENS5_IJNS4_1CILi2EEENSA_ILi1EEESC_EEENS1_35KernelTmaWarpSpecializedCooperativeEEENS5_IJNSA_ILi192EEENSA_ILi384EEENSA_ILi32EEEEEENS_12float_e4m3_tENS5_IJlSC_lEEESK_SL_NS4_8TiledMMAINS4_8MMA_AtomIJNS4_4SM904GMMA31MMA_64x192x32_F32E4M3E4M3_SS_TNILNSP_7ScaleInE1ELSR_1EEEEEENS4_6LayoutISD_NS5_IJSC_NSA_ILi0EEESV_EEEEENS5_IJNS4_10UnderscoreESY_SY_EEEEENS4_13SM90_TMA_LOADENS4_14ComposedLayoutINS4_7SwizzleILi1ELi4ELi3EEENS4_18smem_ptr_flag_bitsILi8EEENSU_INS5_IJNSA_ILi8EEESI_EEENS5_IJSI_SC_EEEEEEEvNS4_8identityENS4_23SM90_TMA_LOAD_MULTICASTES1B_vS1C_EENS_8epilogue10collective6detail29Sm90TmaWarpSpecializedAdapterINS1G_15DefaultEpilogueISK_SL_SL_NS1F_6thread17LinearCombinationISK_Li1EffLNS1K_9ScaleType4KindE0ELNS_15FloatRoundStyleE2ESK_EENS1_15EpilogueDefaultEEEEEvvEEEEvNT_6ParamsE)
        /*0008*/ 	.word	0x000000a8


	//----- nvinfo : EIATTR_FRAME_SIZE
	.align		4
.L_12:
        /*000c*/ 	.byte	0x04, 0x11
        /*000e*/ 	.short	(.L_14 - .L_13)
	.align		4
.L_13:
        /*0010*/ 	.word	index@(_ZN7cutlass13device_kernelINS_4gemm6kernel13GemmUniversalIN4cute5tupleIJiiiiEEENS1_10collective13CollectiveMmaINS1_37MainloopSm90TmaGmmaWarpSpecializedFP8ILi12ENS5_IJNS4_1CILi2EEENSA_ILi1EEESC_EEENS1_35KernelTmaWarpSpecializedCooperativeEEENS5_IJNSA_ILi192EEENSA_ILi384EEENSA_ILi32EEEEEENS_12float_e4m3_tENS5_IJlSC_lEEESK_SL_NS4_8TiledMMAINS4_8MMA_AtomIJNS4_4SM904GMMA31MMA_64x192x32_F32E4M3E4M3_SS_TNILNSP_7ScaleInE1ELSR_1EEEEEENS4_6LayoutISD_NS5_IJSC_NSA_ILi0EEESV_EEEEENS5_IJNS4_10UnderscoreESY_SY_EEEEENS4_13SM90_TMA_LOADENS4_14ComposedLayoutINS4_7SwizzleILi1ELi4ELi3EEENS4_18smem_ptr_flag_bitsILi8EEENSU_INS5_IJNSA_ILi8EEESI_EEENS5_IJSI_SC_EEEEEEEvNS4_8identityENS4_23SM90_TMA_LOAD_MULTICASTES1B_vS1C_EENS_8epilogue10collective6detail29Sm90TmaWarpSpecializedAdapterINS1G_15DefaultEpilogueISK_SL_SL_NS1F_6thread17LinearCombinationISK_Li1EffLNS1K_9ScaleType4KindE0ELNS_15FloatRoundStyleE2ESK_EENS1_15EpilogueDefaultEEEEEvvEEEEvNT_6ParamsE)
        /*0014*/ 	.word	0x00000b78


	//----- nvinfo : EIATTR_MIN_STACK_SIZE
	.align		4
.L_14:
        /*0018*/ 	.byte	0x04, 0x12
        /*001a*/ 	.short	(.L_16 - .L_15)
	.align		4
.L_15:
        /*001c*/ 	.word	index@(_ZN7cutlass13device_kernelINS_4gemm6kernel13GemmUniversalIN4cute5tupleIJiiiiEEENS1_10collective13CollectiveMmaINS1_37MainloopSm90TmaGmmaWarpSpecializedFP8ILi12ENS5_IJNS4_1CILi2EEENSA_ILi1EEESC_EEENS1_35KernelTmaWarpSpecializedCooperativeEEENS5_IJNSA_ILi192EEENSA_ILi384EEENSA_ILi32EEEEEENS_12float_e4m3_tENS5_IJlSC_lEEESK_SL_NS4_8TiledMMAINS4_8MMA_AtomIJNS4_4SM904GMMA31MMA_64x192x32_F32E4M3E4M3_SS_TNILNSP_7ScaleInE1ELSR_1EEEEEENS4_6LayoutISD_NS5_IJSC_NSA_ILi0EEESV_EEEEENS5_IJNS4_10UnderscoreESY_SY_EEEEENS4_13SM90_TMA_LOADENS4_14ComposedLayoutINS4_7SwizzleILi1ELi4ELi3EEENS4_18smem_ptr_flag_bitsILi8EEENSU_INS5_IJNSA_ILi8EEESI_EEENS5_IJSI_SC_EEEEEEEvNS4_8identityENS4_23SM90_TMA_LOAD_MULTICASTES1B_vS1C_EENS_8epilogue10collective6detail29Sm90TmaWarpSpecializedAdapterINS1G_15DefaultEpilogueISK_SL_SL_NS1F_6thread17LinearCombinationISK_Li1EffLNS1K_9ScaleType4KindE0ELNS_15FloatRoundStyleE2ESK_EENS1_15EpilogueDefaultEEEEEvvEEEEvNT_6ParamsE)
        /*0020*/ 	.word	0x00000b78
.L_16:


//--------------------- .nv.compat                --------------------------
	.section	.nv.compat,"",@"SHT_CUDA_COMPAT_INFO"
	.align	4
        /*0000*/ 	.byte	0x02, 0x09, 0x01, 0x00, 0x02, 0x02, 0x04, 0x00, 0x02, 0x05, 0x05, 0x00, 0x03, 0x07, 0x01, 0x01
        /*0010*/ 	.byte	0x02, 0x03, 0x01, 0x00, 0x02, 0x06, 0x01, 0x00, 0x04, 0x0b, 0x08, 0x00, 0x00, 0x00, 0x00, 0x00
        /*0020*/ 	.byte	0x00, 0x00, 0x00, 0x00


//--------------------- .nv.info._ZN7cutlass13device_kernelINS_4gemm6kernel13GemmUniversalIN4cute5tupleIJiiiiEEENS1_10collective13CollectiveMmaINS1_37MainloopSm90TmaGmmaWarpSpecializedFP8ILi12ENS5_IJNS4_1CILi2EEENSA_ILi1EEESC_EEENS1_35KernelTmaWarpSpecializedCooperativeEEENS5_IJNSA_ILi192EEENSA_ILi384EEENSA_ILi32EEEEEENS_12float_e4m3_tENS5_IJlSC_lEEESK_SL_NS4_8TiledMMAINS4_8MMA_AtomIJNS4_4SM904GMMA31MMA_64x192x32_F32E4M3E4M3_SS_TNILNSP_7ScaleInE1ELSR_1EEEEEENS4_6LayoutISD_NS5_IJSC_NSA_ILi0EEESV_EEEEENS5_IJNS4_10UnderscoreESY_SY_EEEEENS4_13SM90_TMA_LOADENS4_14ComposedLayoutINS4_7SwizzleILi1ELi4ELi3EEENS4_18smem_ptr_flag_bitsILi8EEENSU_INS5_IJNSA_ILi8EEESI_EEENS5_IJSI_SC_EEEEEEEvNS4_8identityENS4_23SM90_TMA_LOAD_MULTICASTES1B_vS1C_EENS_8epilogue10collective6detail29Sm90TmaWarpSpecializedAdapterINS1G_15DefaultEpilogueISK_SL_SL_NS1F_6thread17LinearCombinationISK_Li1EffLNS1K_9ScaleType4KindE0ELNS_15FloatRoundStyleE2ESK_EENS1_15EpilogueDefaultEEEEEvvEEEEvNT_6ParamsE --------------------------
	.section	.nv.info._ZN7cutlass13device_kernelINS_4gemm6kernel13GemmUniversalIN4cute5tupleIJiiiiEEENS1_10collective13CollectiveMmaINS1_37MainloopSm90TmaGmmaWarpSpecializedFP8ILi12ENS5_IJNS4_1CILi2EEENSA_ILi1EEESC_EEENS1_35KernelTmaWarpSpecializedCooperativeEEENS5_IJNSA_ILi192EEENSA_ILi384EEENSA_ILi32EEEEEENS_12float_e4m3_tENS5_IJlSC_lEEESK_SL_NS4_8TiledMMAINS4_8MMA_AtomIJNS4_4SM904GMMA31MMA_64x192x32_F32E4M3E4M3_SS_TNILNSP_7ScaleInE1ELSR_1EEEEEENS4_6LayoutISD_NS5_IJSC_NSA_ILi0EEESV_EEEEENS5_IJNS4_10UnderscoreESY_SY_EEEEENS4_13SM90_TMA_LOADENS4_14ComposedLayoutINS4_7SwizzleILi1ELi4ELi3EEENS4_18smem_ptr_flag_bitsILi8EEENSU_INS5_IJNSA_ILi8EEESI_EEENS5_IJSI_SC_EEEEEEEvNS4_8identityENS4_23SM90_TMA_LOAD_MULTICASTES1B_vS1C_EENS_8epilogue10collective6detail29Sm90TmaWarpSpecializedAdapterINS1G_15DefaultEpilogueISK_SL_SL_NS1F_6thread17LinearCombinationISK_Li1EffLNS1K_9ScaleType4KindE0ELNS_15FloatRoundStyleE2ESK_EENS1_15EpilogueDefaultEEEEEvvEEEEvNT_6ParamsE,"",@"SHT_CUDA_INFO"
	.sectionflags	@""
	.align	4


	//----- nvinfo : EIATTR_CUDA_API_VERSION
	.align		4
        /*0000*/ 	.byte	0x04, 0x37
        /*0002*/ 	.short	(.L_18 - .L_17)
.L_17:
        /*0004*/ 	.word	0x00000082


	//----- nvinfo : EIATTR_KPARAM_INFO
	.align		4
.L_18:
        /*0008*/ 	.byte	0x04, 0x17
        /*000a*/ 	.short	(.L_20 - .L_19)
.L_19:
        /*000c*/ 	.word	0x00000000
        /*0010*/ 	.short	0x0000
        /*0012*/ 	.short	0x0070
        /*0014*/ 	.byte	0x00, 0xf0, 0x01, 0x10


	//----- nvinfo : EIATTR_SPARSE_MMA_MASK
	.align		4
.L_20:
        /*0018*/ 	.byte	0x03, 0x50
        /*001a*/ 	.short	0x0000


	//----- nvinfo : EIATTR_MAXREG_COUNT
	.align		4
        /*001c*/ 	.byte	0x03, 0x1b
        /*001e*/ 	.short	0x00a8


	//----- nvinfo : EIATTR_NUM_BARRIERS
	.align		4
        /*0020*/ 	.byte	0x02, 0x4c
        /*0022*/ 	.byte	0x01
	.zero		1


	//----- nvinfo : EIATTR_ANNOTATIONS
	.align		4
        /*0024*/ 	.byte	0x04, 0x55
        /*0026*/ 	.short	(.L_22 - .L_21)


	//   ....[0]....
.L_21:
        /*0028*/ 	.word	0x00000001
        /*002c*/ 	.byte	0x60, 0x08, 0x00, 0x00, 0x01, 0x00, 0x00, 0x00, 0x30, 0x09, 0x00, 0x00, 0x01, 0x00, 0x00, 0x00
        /* <DEDUP_REMOVED lines=2365> */
        /*940c*/ 	.byte	0x70, 0x59, 0x03, 0x00


	//----- nvinfo : EIATTR_MERCURY_ISA_VERSION
	.align		4
.L_22:
        /*9410*/ 	.byte	0x03, 0x5f
        /*9412*/ 	.short	0x0101


	//----- nvinfo : EIATTR_INT_WARP_WIDE_INSTR_OFFSETS
	.align		4
        /*9414*/ 	.byte	0x04, 0x31
        /*9416*/ 	.short	(.L_24 - .L_23)


	//   ....[0]....
.L_23:
        /*9418*/ 	.word	0x00000680


	//   ....[1]....
        /*941c*/ 	.word	0x000006a0


	//   ....[2]....
        /*9420*/ 	.word	0x00000800


	//----- nvinfo : EIATTR_COOP_GROUP_MASK_REGIDS
	.align		4
.L_24:
        /*9424*/ 	.byte	0x04, 0x29
        /*9426*/ 	.short	(.L_26 - .L_25)


	//   ....[0]....
.L_25:
        /*9428*/ 	.word	0xffffffff


	//   ....[1]....
        /*942c*/ 	.word	0xffffffff


	//   ....[2]....
        /*9430*/ 	.word	0xffffffff


	//   ....[3]....
        /*9434*/ 	.word	0xffffffff


	//   ....[4]....
        /*9438*/ 	.word	0xffffffff


	//   ....[5]....
        /*943c*/ 	.word	0xffffffff


	//----- nvinfo : EIATTR_COOP_GROUP_INSTR_OFFSETS
	.align		4
.L_26:
        /*9440*/ 	.byte	0x04, 0x28
        /*9442*/ 	.short	(.L_28 - .L_27)


	//   ....[0]....
.L_27:
        /*9444*/ 	.word	0x00000070


	//   ....[1]....
        /*9448*/ 	.word	0x00000080


	//   ....[2]....
        /*944c*/ 	.word	0x000001a0


	//   ....[3]....
        /*9450*/ 	.word	0x000004f0


	//   ....[4]....
        /*9454*/ 	.word	0x00000970


	//   ....[5]....
        /*9458*/ 	.word	0x00003ad0


	//----- nvinfo : EIATTR_REG_RECONFIG
	.align		4
.L_28:
        /*945c*/ 	.byte	0x01, 0x54
	.zero		2


	//----- nvinfo : EIATTR_MBARRIER_INSTR_OFFSETS
	.align		4
        /*9460*/ 	.byte	0x04, 0x39
        /*9462*/ 	.short	(.L_30 - .L_29)


	//   ....[0]....
.L_29:
        /*9464*/ 	.word	0x00000340
        /*9468*/ 	.word	0x000000ff
        /*946c*/ 	.word	0x00000000
        /*9470*/ 	.short	0x0100
        /*9472*/ 	.byte	0x09
	.zero		1


	//   ....[1]....
        /*9474*/ 	.word	0x00000350
        /*9478*/ 	.word	0x000000ff
        /*947c*/ 	.word	0x00000060
        /*9480*/ 	.short	0x0100
        /*9482*/ 	.byte	0x09
	.zero		1


	//   ....[2]....
        /*9484*/ 	.word	0x00000360
        /*9488*/ 	.word	0x000000ff
        /*948c*/ 	.word	0x00000008
        /*9490*/ 	.short	0x0100
        /*9492*/ 	.byte	0x09
	.zero		1


	//   ....[3]....
        /*9494*/ 	.word	0x00000370
        /*9498*/ 	.word	0x000000ff
        /*949c*/ 	.word	0x00000068
        /*94a0*/ 	.short	0x0100
        /*94a2*/ 	.byte	0x09
	.zero		1


	//   ....[4]....
        /*94a4*/ 	.word	0x00000380
        /*94a8*/ 	.word	0x000000ff
        /*94ac*/ 	.word	0x00000010
        /*94b0*/ 	.short	0x0100
        /*94b2*/ 	.byte	0x09
	.zero		1


	//   ....[5]....
        /*94b4*/ 	.word	0x00000390
        /*94b8*/ 	.word	0x000000ff
        /*94bc*/ 	.word	0x00000070
        /*94c0*/ 	.short	0x0100
        /*94c2*/ 	.byte	0x09
	.zero		1


	//   ....[6]....
        /*94c4*/ 	.word	0x000003a0
        /*94c8*/ 	.word	0x000000ff
        /*94cc*/ 	.word	0x00000018
        /*94d0*/ 	.short	0x0100
        /*94d2*/ 	.byte	0x09
	.zero		1


	//   ....[7]....
        /*94d4*/ 	.word	0x000003b0
        /*94d8*/ 	.word	0x000000ff
        /*94dc*/ 	.word	0x00000078
        /*94e0*/ 	.short	0x0100
        /*94e2*/ 	.byte	0x09
	.zero		1


	//   ....[8]....
        /*94e4*/ 	.word	0x000003c0
        /*94e8*/ 	.word	0x000000ff
        /*94ec*/ 	.word	0x00000020
        /*94f0*/ 	.short	0x0100
        /*94f2*/ 	.byte	0x09
	.zero		1


	//   ....[9]....
        /*94f4*/ 	.word	0x000003d0
        /*94f8*/ 	.word	0x000000ff
        /*94fc*/ 	.word	0x00000080
        /*9500*/ 	.short	0x0100
        /*9502*/ 	.byte	0x09
	.zero		1


	//   ....[10]....
        /*9504*/ 	.word	0x000003e0
        /*9508*/ 	.word	0x000000ff
        /*950c*/ 	.word	0x00000028
        /*9510*/ 	.short	0x0100
        /*9512*/ 	.byte	0x09
	.zero		1


	//   ....[11]....
        /*9514*/ 	.word	0x000003f0
        /*9518*/ 	.word	0x000000ff
        /*951c*/ 	.word	0x00000088
        /*9520*/ 	.short	0x0100
        /*9522*/ 	.byte	0x09
	.zero		1


	//   ....[12]....
        /*9524*/ 	.word	0x00000400
        /*9528*/ 	.word	0x000000ff
        /*952c*/ 	.word	0x00000030
        /*9530*/ 	.short	0x0100
        /*9532*/ 	.byte	0x09
	.zero		1


	//   ....[13]....
        /*9534*/ 	.word	0x00000410
        /*9538*/ 	.word	0x000000ff
        /*953c*/ 	.word	0x00000090
        /*9540*/ 	.short	0x0100
        /*9542*/ 	.byte	0x09
	.zero		1


	//   ....[14]....
        /*9544*/ 	.word	0x00000420
        /*9548*/ 	.word	0x000000ff
        /*954c*/ 	.word	0x00000038
        /*9550*/ 	.short	0x0100
        /*9552*/ 	.byte	0x09
	.zero		1


	//   ....[15]....
        /*9554*/ 	.word	0x00000430
        /*9558*/ 	.word	0x000000ff
        /*955c*/ 	.word	0x00000098
        /*9560*/ 	.short	0x0100
        /*9562*/ 	.byte	0x09
	.zero		1


	//   ....[16]....
        /*9564*/ 	.word	0x00000440
        /*9568*/ 	.word	0x000000ff
        /*956c*/ 	.word	0x00000040
        /*9570*/ 	.short	0x0100
        /*9572*/ 	.byte	0x09
	.zero		1


	//   ....[17]....
        /*9574*/ 	.word	0x00000450
        /*9578*/ 	.word	0x000000ff
        /*957c*/ 	.word	0x000000a0
        /*9580*/ 	.short	0x0100
        /*9582*/ 	.byte	0x09
	.zero		1


	//   ....[18]....
        /*9584*/ 	.word	0x00000460
        /*9588*/ 	.word	0x000000ff
        /*958c*/ 	.word	0x00000048
        /*9590*/ 	.short	0x0100
        /*9592*/ 	.byte	0x09
	.zero		1


	//   ....[19]....
        /*9594*/ 	.word	0x00000470
        /*9598*/ 	.word	0x000000ff
        /*959c*/ 	.word	0x000000a8
        /*95a0*/ 	.short	0x0100
        /*95a2*/ 	.byte	0x09
	.zero		1


	//   ....[20]....
        /*95a4*/ 	.word	0x00000480
        /*95a8*/ 	.word	0x000000ff
        /*95ac*/ 	.word	0x00000050
        /*95b0*/ 	.short	0x0100
        /*95b2*/ 	.byte	0x09
	.zero		1


	//   ....[21]....
        /*95b4*/ 	.word	0x00000490
        /*95b8*/ 	.word	0x000000ff
        /*95bc*/ 	.word	0x000000b0
        /*95c0*/ 	.short	0x0100
        /*95c2*/ 	.byte	0x09
	.zero		1


	//   ....[22]....
        /*95c4*/ 	.word	0x000004a0
        /*95c8*/ 	.word	0x000000ff
        /*95cc*/ 	.word	0x00000058
        /*95d0*/ 	.short	0x0100
        /*95d2*/ 	.byte	0x09
	.zero		1


	//   ....[23]....
        /*95d4*/ 	.word	0x000004b0
        /*95d8*/ 	.word	0x000000ff
        /*95dc*/ 	.word	0x000000b8
        /*95e0*/ 	.short	0x0100
        /*95e2*/ 	.byte	0x09
	.zero		1


	//   ....[24]....
        /*95e4*/ 	.word	0x00000890
        /*95e8*/ 	.word	0x000000ff
        /*95ec*/ 	.word	0x000000d0
        /*95f0*/ 	.short	0x0100
        /*95f2*/ 	.byte	0x06
	.zero		1


	//   ....[25]....
        /*95f4*/ 	.word	0x00000910
        /*95f8*/ 	.word	0x000000ff
        /*95fc*/ 	.word	0x000000d8
        /*9600*/ 	.short	0x0100
        /*9602*/ 	.byte	0x06
	.zero		1


	//   ....[26]....
        /*9604*/ 	.word	0x00003ec0
        /*9608*/ 	.word	0x000000ff
        /*960c*/ 	.word	0x00000000
        /*9610*/ 	.short	0x010a
        /*9612*/ 	.byte	0x07
	.zero		1


	//   ....[27]....
        /*9614*/ 	.word	0x00003f20
        /*9618*/ 	.word	0x000000ff
        /*961c*/ 	.word	0x00000000
        /*9620*/ 	.short	0x010a
        /*9622*/ 	.byte	0x07
	.zero		1


	//   ....[28]....
        /*9624*/ 	.word	0x0000a1b0
        /*9628*/ 	.word	0x000000ff
        /*962c*/ 	.word	0x00000000
        /*9630*/ 	.short	0x010a
        /*9632*/ 	.byte	0x09
	.zero		1


	//   ....[29]....
        /*9634*/ 	.word	0x0000a1f0
        /*9638*/ 	.word	0x000000ff
        /*963c*/ 	.word	0x00000000
        /*9640*/ 	.short	0x010a
        /*9642*/ 	.byte	0x09
	.zero		1


	//   ....[30]....
        /*9644*/ 	.word	0x000113b0
        /*9648*/ 	.word	0x00000003
        /*964c*/ 	.word	0x00000000
        /*9650*/ 	.short	0x0101
        /*9652*/ 	.byte	0x3f
	.zero		1


	//   ....[31]....
        /*9654*/ 	.word	0x00016c70
        /*9658*/ 	.word	0x00000000
        /*965c*/ 	.word	0x00000000
        /*9660*/ 	.short	0x0101
        /*9662*/ 	.byte	0x3f
	.zero		1


	//   ....[32]....
        /*9664*/ 	.word	0x000346f0
        /*9668*/ 	.word	0x0000000d
        /*966c*/ 	.word	0x00000060
        /*9670*/ 	.short	0x010a
        /*9672*/ 	.byte	0x3f
	.zero		1


	//   ....[33]....
        /*9674*/ 	.word	0x00034a80
        /*9678*/ 	.word	0x00000002
        /*967c*/ 	.word	0x000000d8
        /*9680*/ 	.short	0x0101
        /*9682*/ 	.byte	0x3f
	.zero		1


	//   ....[34]....
        /*9684*/ 	.word	0x00035230
        /*9688*/ 	.word	0x00000003
        /*968c*/ 	.word	0x00000000
        /*9690*/ 	.short	0x010a
        /*9692*/ 	.byte	0x3f
	.zero		1


	//   ....[35]....
        /*9694*/ 	.word	0x000352c0
        /*9698*/ 	.word	0x00000003
        /*969c*/ 	.word	0x00000000
        /*96a0*/ 	.short	0x010a
        /*96a2*/ 	.byte	0x3f
	.zero		1


	//   ....[36]....
        /*96a4*/ 	.word	0x00035350
        /*96a8*/ 	.word	0x00000003
        /*96ac*/ 	.word	0x00000000
        /*96b0*/ 	.short	0x010a
        /*96b2*/ 	.byte	0x3f
	.zero		1


	//   ....[37]....
        /*96b4*/ 	.word	0x000353e0
        /*96b8*/ 	.word	0x00000003
        /*96bc*/ 	.word	0x00000000
        /*96c0*/ 	.short	0x010a
        /*96c2*/ 	.byte	0x3f
	.zero		1


	//   ....[38]....
        /*96c4*/ 	.word	0x00035470
        /*96c8*/ 	.word	0x00000003
        /*96cc*/ 	.word	0x00000000
        /*96d0*/ 	.short	0x010a
        /*96d2*/ 	.byte	0x3f
	.zero		1


	//   ....[39]....
        /*96d4*/ 	.word	0x00035500
        /*96d8*/ 	.word	0x00000003
        /*96dc*/ 	.word	0x00000000
        /*96e0*/ 	.short	0x010a
        /*96e2*/ 	.byte	0x3f
	.zero		1


	//   ....[40]....
        /*96e4*/ 	.word	0x00035590
        /*96e8*/ 	.word	0x00000003
        /*96ec*/ 	.word	0x00000000
        /*96f0*/ 	.short	0x010a
        /*96f2*/ 	.byte	0x3f
	.zero		1


	//   ....[41]....
        /*96f4*/ 	.word	0x00035620
        /*96f8*/ 	.word	0x00000003
        /*96fc*/ 	.word	0x00000000
        /*9700*/ 	.short	0x010a
        /*9702*/ 	.byte	0x3f
	.zero		1


	//   ....[42]....
        /*9704*/ 	.word	0x000356b0
        /*9708*/ 	.word	0x00000003
        /*970c*/ 	.word	0x00000000
        /*9710*/ 	.short	0x010a
        /*9712*/ 	.byte	0x3f
	.zero		1


	//   ....[43]....
        /*9714*/ 	.word	0x00035740
        /*9718*/ 	.word	0x00000003
        /*971c*/ 	.word	0x00000000
        /*9720*/ 	.short	0x010a
        /*9722*/ 	.byte	0x3f
	.zero		1


	//   ....[44]....
        /*9724*/ 	.word	0x000357d0
        /*9728*/ 	.word	0x00000003
        /*972c*/ 	.word	0x00000000
        /*9730*/ 	.short	0x010a
        /*9732*/ 	.byte	0x3f
	.zero		1


	//   ....[45]....
        /*9734*/ 	.word	0x00035860
        /*9738*/ 	.word	0x00000003
        /*973c*/ 	.word	0x00000000
        /*9740*/ 	.short	0x010a
        /*9742*/ 	.byte	0x3f
	.zero		1


	//   ....[46]....
        /*9744*/ 	.word	0x000358d0
        /*9748*/ 	.word	0x00000003
        /*974c*/ 	.word	0x00000000
        /*9750*/ 	.short	0x010a
        /*9752*/ 	.byte	0x3f
	.zero		1


	//   ....[47]....
        /*9754*/ 	.word	0x00035940
        /*9758*/ 	.word	0x00000000
        /*975c*/ 	.word	0x00000000
        /*9760*/ 	.short	0x010a
        /*9762*/ 	.byte	0x3f
	.zero		1


	//   ....[48]....
        /*9764*/ 	.word	0x00035a20
        /*9768*/ 	.word	0x0000000d
        /*976c*/ 	.word	0x00000060
        /*9770*/ 	.short	0x010a
        /*9772*/ 	.byte	0x3f
	.zero		1


	//   ....[49]....
        /*9774*/ 	.word	0x00035af0
        /*9778*/ 	.word	0x00000003
        /*977c*/ 	.word	0x00000000
        /*9780*/ 	.short	0x010a
        /*9782*/ 	.byte	0x3f
	.zero		1


	//   ....[50]....
        /*9784*/ 	.word	0x00035b40
        /*9788*/ 	.word	0x00000003
        /*978c*/ 	.word	0x00000000
        /*9790*/ 	.short	0x010a
        /*9792*/ 	.byte	0x3f
	.zero		1


	//   ....[51]....
        /*9794*/ 	.word	0x00035b90
        /*9798*/ 	.word	0x00000003
        /*979c*/ 	.word	0x00000000
        /*97a0*/ 	.short	0x010a
        /*97a2*/ 	.byte	0x3f
	.zero		1


	//   ....[52]....
        /*97a4*/ 	.word	0x00035be0
        /*97a8*/ 	.word	0x00000003
        /*97ac*/ 	.word	0x00000000
        /*97b0*/ 	.short	0x010a
        /*97b2*/ 	.byte	0x3f
	.zero		1


	//   ....[53]....
        /*97b4*/ 	.word	0x00035c30
        /*97b8*/ 	.word	0x00000003
        /*97bc*/ 	.word	0x00000000
        /*97c0*/ 	.short	0x010a
        /*97c2*/ 	.byte	0x3f
	.zero		1


	//   ....[54]....
        /*97c4*/ 	.word	0x00035c80
        /*97c8*/ 	.word	0x00000003
        /*97cc*/ 	.word	0x00000000
        /*97d0*/ 	.short	0x010a
        /*97d2*/ 	.byte	0x3f
	.zero		1


	//   ....[55]....
        /*97d4*/ 	.word	0x00035cd0
        /*97d8*/ 	.word	0x00000003
        /*97dc*/ 	.word	0x00000000
        /*97e0*/ 	.short	0x010a
        /*97e2*/ 	.byte	0x3f
	.zero		1


	//   ....[56]....
        /*97e4*/ 	.word	0x00035d20
        /*97e8*/ 	.word	0x00000003
        /*97ec*/ 	.word	0x00000000
        /*97f0*/ 	.short	0x010a
        /*97f2*/ 	.byte	0x3f
	.zero		1


	//   ....[57]....
        /*97f4*/ 	.word	0x00035d70
        /*97f8*/ 	.word	0x00000003
        /*97fc*/ 	.word	0x00000000
        /*9800*/ 	.short	0x010a
        /*9802*/ 	.byte	0x3f
	.zero		1


	//   ....[58]....
        /*9804*/ 	.word	0x00035dc0
        /*9808*/ 	.word	0x00000003
        /*980c*/ 	.word	0x00000000
        /*9810*/ 	.short	0x010a
        /*9812*/ 	.byte	0x3f
	.zero		1


	//   ....[59]....
        /*9814*/ 	.word	0x00035e10
        /*9818*/ 	.word	0x00000003
        /*981c*/ 	.word	0x00000000
        /*9820*/ 	.short	0x010a
        /*9822*/ 	.byte	0x3f
	.zero		1


	//----- nvinfo : EIATTR_NUM_MBARRIERS
	.align		4
.L_30:
        /*9824*/ 	.byte	0x03, 0x38
        /*9826*/ 	.short	0x001a


	//----- nvinfo : EIATTR_EXIT_INSTR_OFFSETS
	.align		4
        /*9828*/ 	.byte	0x04, 0x1c
        /*982a*/ 	.short	(.L_32 - .L_31)


	//   ....[0]....
.L_31:
        /*982c*/ 	.word	0x00000b00


	//   ....[1]....
        /*9830*/ 	.word	0x000013a0


	//   ....[2]....
        /*9834*/ 	.word	0x00033e00


	//   ....[3]....
        /*9838*/ 	.word	0x000343a0


	//   ....[4]....
        /*983c*/ 	.word	0x000358b0


	//----- nvinfo : EIATTR_MAX_THREADS
	.align		4
.L_32:
        /*9840*/ 	.byte	0x04, 0x05
        /*9842*/ 	.short	(.L_34 - .L_33)
.L_33:
        /*9844*/ 	.word	0x00000180
        /*9848*/ 	.word	0x00000001
        /*984c*/ 	.word	0x00000001


	//----- nvinfo : EIATTR_CRS_STACK_SIZE
	.align		4
.L_34:
        /*9850*/ 	.byte	0x04, 0x1e
        /*9852*/ 	.short	(.L_36 - .L_35)
.L_35:
        /*9854*/ 	.word	0x00000000


	//----- nvinfo : EIATTR_CBANK_PARAM_SIZE
	.align		4
.L_36:
        /*9858*/ 	.byte	0x03, 0x19
        /*985a*/ 	.short	0x0470


	//----- nvinfo : EIATTR_PARAM_CBANK
	.align		4
        /*985c*/ 	.byte	0x04, 0x0a
        /*985e*/ 	.short	(.L_38 - .L_37)
	.align		4
.L_37:
        /*9860*/ 	.word	index@(.nv.constant0._ZN7cutlass13device_kernelINS_4gemm6kernel13GemmUniversalIN4cute5tupleIJiiiiEEENS1_10collective13CollectiveMmaINS1_37MainloopSm90TmaGmmaWarpSpecializedFP8ILi12ENS5_IJNS4_1CILi2EEENSA_ILi1EEESC_EEENS1_35KernelTmaWarpSpecializedCooperativeEEENS5_IJNSA_ILi192EEENSA_ILi384EEENSA_ILi32EEEEEENS_12float_e4m3_tENS5_IJlSC_lEEESK_SL_NS4_8TiledMMAINS4_8MMA_AtomIJNS4_4SM904GMMA31MMA_64x192x32_F32E4M3E4M3_SS_TNILNSP_7ScaleInE1ELSR_1EEEEEENS4_6LayoutISD_NS5_IJSC_NSA_ILi0EEESV_EEEEENS5_IJNS4_10UnderscoreESY_SY_EEEEENS4_13SM90_TMA_LOADENS4_14ComposedLayoutINS4_7SwizzleILi1ELi4ELi3EEENS4_18smem_ptr_flag_bitsILi8EEENSU_INS5_IJNSA_ILi8EEESI_EEENS5_IJSI_SC_EEEEEEEvNS4_8identityENS4_23SM90_TMA_LOAD_MULTICASTES1B_vS1C_EENS_8epilogue10collective6detail29Sm90TmaWarpSpecializedAdapterINS1G_15DefaultEpilogueISK_SL_SL_NS1F_6thread17LinearCombinationISK_Li1EffLNS1K_9ScaleType4KindE0ELNS_15FloatRoundStyleE2ESK_EENS1_15EpilogueDefaultEEEEEvvEEEEvNT_6ParamsE)
        /*9864*/ 	.short	0x0210
        /*9866*/ 	.short	0x0470


	//----- nvinfo : EIATTR_SW_WAR
	.align		4
.L_38:
        /*9868*/ 	.byte	0x04, 0x36
        /*986a*/ 	.short	(.L_40 - .L_39)
.L_39:
        /*986c*/ 	.word	0x00000008
.L_40:


//--------------------- .nv.callgraph             --------------------------
	.section	.nv.callgraph,"",@"SHT_CUDA_CALLGRAPH"
	.align	4
	.sectionentsize	8
	.align		4
        /*0000*/ 	.word	0x00000000
	.align		4
        /*0004*/ 	.word	0xffffffff
	.align		4
        /*0008*/ 	.word	0x00000000
	.align		4
        /*000c*/ 	.word	0xfffffffe
	.align		4
        /*0010*/ 	.word	0x00000000
	.align		4
        /*0014*/ 	.word	0xfffffffd
	.align		4
        /*0018*/ 	.word	0x00000000
	.align		4
        /*001c*/ 	.word	0xfffffffc


//--------------------- .nv.constant4             --------------------------
	.section	.nv.constant4,"a",@progbits
	.align	8
	.align		8
.nv.constant4:
        /*0000*/ 	.dword	_ZN40_INTERNAL_c6f1ccea_4_k_cu_7e2ad6a0_122554cuda3std3__45__cpo5beginE
	.align		8
        /*0008*/ 	.dword	_ZN40_INTERNAL_c6f1ccea_4_k_cu_7e2ad6a0_122554cuda3std3__45__cpo3endE
	.align		8
        /*0010*/ 	.dword	_ZN40_INTERNAL_c6f1ccea_4_k_cu_7e2ad6a0_122554cuda3std3__45__cpo6cbeginE
	.align		8
        /*0018*/ 	.dword	_ZN40_INTERNAL_c6f1ccea_4_k_cu_7e2ad6a0_122554cuda3std3__45__cpo4cendE
	.align		8
        /*0020*/ 	.dword	_ZN40_INTERNAL_c6f1ccea_4_k_cu_7e2ad6a0_122554cuda3std3__442_GLOBAL__N__c6f1ccea_4_k_cu_7e2ad6a0_122556ignoreE
	.align		8
        /*0028*/ 	.dword	_ZN40_INTERNAL_c6f1ccea_4_k_cu_7e2ad6a0_122554cuda3std3__419piecewise_constructE
	.align		8
        /*0030*/ 	.dword	_ZN40_INTERNAL_c6f1ccea_4_k_cu_7e2ad6a0_122554cuda3std3__48in_placeE
	.align		8
        /*0038*/ 	.dword	_ZN40_INTERNAL_c6f1ccea_4_k_cu_7e2ad6a0_122554cuda3std6ranges3__45__cpo4swapE
	.align		8
        /*0040*/ 	.dword	_ZN40_INTERNAL_c6f1ccea_4_k_cu_7e2ad6a0_122554cuda3std6ranges3__45__cpo9iter_moveE
	.align		8
        /*0048*/ 	.dword	_ZN40_INTERNAL_c6f1ccea_4_k_cu_7e2ad6a0_122554cute7productE
	.align		8
        /*0050*/ 	.dword	_ZN40_INTERNAL_c6f1ccea_4_k_cu_7e2ad6a0_122554cute1_E


//--------------------- .text._ZN7cutlass13device_kernelINS_4gemm6kernel13GemmUniversalIN4cute5tupleIJiiiiEEENS1_10collective13CollectiveMmaINS1_37MainloopSm90TmaGmmaWarpSpecializedFP8ILi12ENS5_IJNS4_1CILi2EEENSA_ILi1EEESC_EEENS1_35KernelTmaWarpSpecializedCooperativeEEENS5_IJNSA_ILi192EEENSA_ILi384EEENSA_ILi32EEEEEENS_12float_e4m3_tENS5_IJlSC_lEEESK_SL_NS4_8TiledMMAINS4_8MMA_AtomIJNS4_4SM904GMMA31MMA_64x192x32_F32E4M3E4M3_SS_TNILNSP_7ScaleInE1ELSR_1EEEEEENS4_6LayoutISD_NS5_IJSC_NSA_ILi0EEESV_EEEEENS5_IJNS4_10UnderscoreESY_SY_EEEEENS4_13SM90_TMA_LOADENS4_14ComposedLayoutINS4_7SwizzleILi1ELi4ELi3EEENS4_18smem_ptr_flag_bitsILi8EEENSU_INS5_IJNSA_ILi8EEESI_EEENS5_IJSI_SC_EEEEEEEvNS4_8identityENS4_23SM90_TMA_LOAD_MULTICASTES1B_vS1C_EENS_8epilogue10collective6detail29Sm90TmaWarpSpecializedAdapterINS1G_15DefaultEpilogueISK_SL_SL_NS1F_6thread17LinearCombinationISK_Li1EffLNS1K_9ScaleType4KindE0ELNS_15FloatRoundStyleE2ESK_EENS1_15EpilogueDefaultEEEEEvvEEEEvNT_6ParamsE --------------------------
	.section	.text._ZN7cutlass13device_kernelINS_4gemm6kernel13GemmUniversalIN4cute5tupleIJiiiiEEENS1_10collective13CollectiveMmaINS1_37MainloopSm90TmaGmmaWarpSpecializedFP8ILi12ENS5_IJNS4_1CILi2EEENSA_ILi1EEESC_EEENS1_35KernelTmaWarpSpecializedCooperativeEEENS5_IJNSA_ILi192EEENSA_ILi384EEENSA_ILi32EEEEEENS_12float_e4m3_tENS5_IJlSC_lEEESK_SL_NS4_8TiledMMAINS4_8MMA_AtomIJNS4_4SM904GMMA31MMA_64x192x32_F32E4M3E4M3_SS_TNILNSP_7ScaleInE1ELSR_1EEEEEENS4_6LayoutISD_NS5_IJSC_NSA_ILi0EEESV_EEEEENS5_IJNS4_10UnderscoreESY_SY_EEEEENS4_13SM90_TMA_LOADENS4_14ComposedLayoutINS4_7SwizzleILi1ELi4ELi3EEENS4_18smem_ptr_flag_bitsILi8EEENSU_INS5_IJNSA_ILi8EEESI_EEENS5_IJSI_SC_EEEEEEEvNS4_8identityENS4_23SM90_TMA_LOAD_MULTICASTES1B_vS1C_EENS_8epilogue10collective6detail29Sm90TmaWarpSpecializedAdapterINS1G_15DefaultEpilogueISK_SL_SL_NS1F_6thread17LinearCombinationISK_Li1EffLNS1K_9ScaleType4KindE0ELNS_15FloatRoundStyleE2ESK_EENS1_15EpilogueDefaultEEEEEvvEEEEvNT_6ParamsE,"ax",@progbits
	.align	128
.text._ZN7cutlass13device_kernelINS_4gemm6kernel13GemmUniversalIN4cute5tupleIJiiiiEEENS1_10collective13CollectiveMmaINS1_37MainloopSm90TmaGmmaWarpSpecializedFP8ILi12ENS5_IJNS4_1CILi2EEENSA_ILi1EEESC_EEENS1_35KernelTmaWarpSpecializedCooperativeEEENS5_IJNSA_ILi192EEENSA_ILi384EEENSA_ILi32EEEEEENS_12float_e4m3_tENS5_IJlSC_lEEESK_SL_NS4_8TiledMMAINS4_8MMA_AtomIJNS4_4SM904GMMA31MMA_64x192x32_F32E4M3E4M3_SS_TNILNSP_7ScaleInE1ELSR_1EEEEEENS4_6LayoutISD_NS5_IJSC_NSA_ILi0EEESV_EEEEENS5_IJNS4_10UnderscoreESY_SY_EEEEENS4_13SM90_TMA_LOADENS4_14ComposedLayoutINS4_7SwizzleILi1ELi4ELi3EEENS4_18smem_ptr_flag_bitsILi8EEENSU_INS5_IJNSA_ILi8EEESI_EEENS5_IJSI_SC_EEEEEEEvNS4_8identityENS4_23SM90_TMA_LOAD_MULTICASTES1B_vS1C_EENS_8epilogue10collective6detail29Sm90TmaWarpSpecializedAdapterINS1G_15DefaultEpilogueISK_SL_SL_NS1F_6thread17LinearCombinationISK_Li1EffLNS1K_9ScaleType4KindE0ELNS_15FloatRoundStyleE2ESK_EENS1_15EpilogueDefaultEEEEEvvEEEEvNT_6ParamsE:
        .type           _ZN7cutlass13device_kernelINS_4gemm6kernel13GemmUniversalIN4cute5tupleIJiiiiEEENS1_10collective13CollectiveMmaINS1_37MainloopSm90TmaGmmaWarpSpecializedFP8ILi12ENS5_IJNS4_1CILi2EEENSA_ILi1EEESC_EEENS1_35KernelTmaWarpSpecializedCooperativeEEENS5_IJNSA_ILi192EEENSA_ILi384EEENSA_ILi32EEEEEENS_12float_e4m3_tENS5_IJlSC_lEEESK_SL_NS4_8TiledMMAINS4_8MMA_AtomIJNS4_4SM904GMMA31MMA_64x192x32_F32E4M3E4M3_SS_TNILNSP_7ScaleInE1ELSR_1EEEEEENS4_6LayoutISD_NS5_IJSC_NSA_ILi0EEESV_EEEEENS5_IJNS4_10UnderscoreESY_SY_EEEEENS4_13SM90_TMA_LOADENS4_14ComposedLayoutINS4_7SwizzleILi1ELi4ELi3EEENS4_18smem_ptr_flag_bitsILi8EEENSU_INS5_IJNSA_ILi8EEESI_EEENS5_IJSI_SC_EEEEEEEvNS4_8identityENS4_23SM90_TMA_LOAD_MULTICASTES1B_vS1C_EENS_8epilogue10collective6detail29Sm90TmaWarpSpecializedAdapterINS1G_15DefaultEpilogueISK_SL_SL_NS1F_6thread17LinearCombinationISK_Li1EffLNS1K_9ScaleType4KindE0ELNS_15FloatRoundStyleE2ESK_EENS1_15EpilogueDefaultEEEEEvvEEEEvNT_6ParamsE,@function
        .size           _ZN7cutlass13device_kernelINS_4gemm6kernel13GemmUniversalIN4cute5tupleIJiiiiEEENS1_10collective13CollectiveMmaINS1_37MainloopSm90TmaGmmaWarpSpecializedFP8ILi12ENS5_IJNS4_1CILi2EEENSA_ILi1EEESC_EEENS1_35KernelTmaWarpSpecializedCooperativeEEENS5_IJNSA_ILi192EEENSA_ILi384EEENSA_ILi32EEEEEENS_12float_e4m3_tENS5_IJlSC_lEEESK_SL_NS4_8TiledMMAINS4_8MMA_AtomIJNS4_4SM904GMMA31MMA_64x192x32_F32E4M3E4M3_SS_TNILNSP_7ScaleInE1ELSR_1EEEEEENS4_6LayoutISD_NS5_IJSC_NSA_ILi0EEESV_EEEEENS5_IJNS4_10UnderscoreESY_SY_EEEEENS4_13SM90_TMA_LOADENS4_14ComposedLayoutINS4_7SwizzleILi1ELi4ELi3EEENS4_18smem_ptr_flag_bitsILi8EEENSU_INS5_IJNSA_ILi8EEESI_EEENS5_IJSI_SC_EEEEEEEvNS4_8identityENS4_23SM90_TMA_LOAD_MULTICASTES1B_vS1C_EENS_8epilogue10collective6detail29Sm90TmaWarpSpecializedAdapterINS1G_15DefaultEpilogueISK_SL_SL_NS1F_6thread17LinearCombinationISK_Li1EffLNS1K_9ScaleType4KindE0ELNS_15FloatRoundStyleE2ESK_EENS1_15EpilogueDefaultEEEEEvvEEEEvNT_6ParamsE,(.L_x_863 - _ZN7cutlass13device_kernelINS_4gemm6kernel13GemmUniversalIN4cute5tupleIJiiiiEEENS1_10collective13CollectiveMmaINS1_37MainloopSm90TmaGmmaWarpSpecializedFP8ILi12ENS5_IJNS4_1CILi2EEENSA_ILi1EEESC_EEENS1_35KernelTmaWarpSpecializedCooperativeEEENS5_IJNSA_ILi192EEENSA_ILi384EEENSA_ILi32EEEEEENS_12float_e4m3_tENS5_IJlSC_lEEESK_SL_NS4_8TiledMMAINS4_8MMA_AtomIJNS4_4SM904GMMA31MMA_64x192x32_F32E4M3E4M3_SS_TNILNSP_7ScaleInE1ELSR_1EEEEEENS4_6LayoutISD_NS5_IJSC_NSA_ILi0EEESV_EEEEENS5_IJNS4_10UnderscoreESY_SY_EEEEENS4_13SM90_TMA_LOADENS4_14ComposedLayoutINS4_7SwizzleILi1ELi4ELi3EEENS4_18smem_ptr_flag_bitsILi8EEENSU_INS5_IJNSA_ILi8EEESI_EEENS5_IJSI_SC_EEEEEEEvNS4_8identityENS4_23SM90_TMA_LOAD_MULTICASTES1B_vS1C_EENS_8epilogue10collective6detail29Sm90TmaWarpSpecializedAdapterINS1G_15DefaultEpilogueISK_SL_SL_NS1F_6thread17LinearCombinationISK_Li1EffLNS1K_9ScaleType4KindE0ELNS_15FloatRoundStyleE2ESK_EENS1_15EpilogueDefaultEEEEEvvEEEEvNT_6ParamsE)
        .other          _ZN7cutlass13device_kernelINS_4gemm6kernel13GemmUniversalIN4cute5tupleIJiiiiEEENS1_10collective13CollectiveMmaINS1_37MainloopSm90TmaGmmaWarpSpecializedFP8ILi12ENS5_IJNS4_1CILi2EEENSA_ILi1EEESC_EEENS1_35KernelTmaWarpSpecializedCooperativeEEENS5_IJNSA_ILi192EEENSA_ILi384EEENSA_ILi32EEEEEENS_12float_e4m3_tENS5_IJlSC_lEEESK_SL_NS4_8TiledMMAINS4_8MMA_AtomIJNS4_4SM904GMMA31MMA_64x192x32_F32E4M3E4M3_SS_TNILNSP_7ScaleInE1ELSR_1EEEEEENS4_6LayoutISD_NS5_IJSC_NSA_ILi0EEESV_EEEEENS5_IJNS4_10UnderscoreESY_SY_EEEEENS4_13SM90_TMA_LOADENS4_14ComposedLayoutINS4_7SwizzleILi1ELi4ELi3EEENS4_18smem_ptr_flag_bitsILi8EEENSU_INS5_IJNSA_ILi8EEESI_EEENS5_IJSI_SC_EEEEEEEvNS4_8identityENS4_23SM90_TMA_LOAD_MULTICASTES1B_vS1C_EENS_8epilogue10collective6detail29Sm90TmaWarpSpecializedAdapterINS1G_15DefaultEpilogueISK_SL_SL_NS1F_6thread17LinearCombinationISK_Li1EffLNS1K_9ScaleType4KindE0ELNS_15FloatRoundStyleE2ESK_EENS1_15EpilogueDefaultEEEEEvvEEEEvNT_6ParamsE,@"STO_CUDA_ENTRY STV_DEFAULT"
_ZN7cutlass13device_kernelINS_4gemm6kernel13GemmUniversalIN4cute5tupleIJiiiiEEENS1_10collective13CollectiveMmaINS1_37MainloopSm90TmaGmmaWarpSpecializedFP8ILi12ENS5_IJNS4_1CILi2EEENSA_ILi1EEESC_EEENS1_35KernelTmaWarpSpecializedCooperativeEEENS5_IJNSA_ILi192EEENSA_ILi384EEENSA_ILi32EEEEEENS_12float_e4m3_tENS5_IJlSC_lEEESK_SL_NS4_8TiledMMAINS4_8MMA_AtomIJNS4_4SM904GMMA31MMA_64x192x32_F32E4M3E4M3_SS_TNILNSP_7ScaleInE1ELSR_1EEEEEENS4_6LayoutISD_NS5_IJSC_NSA_ILi0EEESV_EEEEENS5_IJNS4_10UnderscoreESY_SY_EEEEENS4_13SM90_TMA_LOADENS4_14ComposedLayoutINS4_7SwizzleILi1ELi4ELi3EEENS4_18smem_ptr_flag_bitsILi8EEENSU_INS5_IJNSA_ILi8EEESI_EEENS5_IJSI_SC_EEEEEEEvNS4_8identityENS4_23SM90_TMA_LOAD_MULTICASTES1B_vS1C_EENS_8epilogue10collective6detail29Sm90TmaWarpSpecializedAdapterINS1G_15DefaultEpilogueISK_SL_SL_NS1F_6thread17LinearCombinationISK_Li1EffLNS1K_9ScaleType4KindE0ELNS_15FloatRoundStyleE2ESK_EENS1_15EpilogueDefaultEEEEEvvEEEEvNT_6ParamsE:
[----:B------:R-:W0:Y:S02]  /*0000*/  LDC R1, c[0x0][0x28] ;  /* 0x00000a00ff017b82 */ /* 0x000e240000000800 */
[----:B0-----:R-:W-:Y:S01]  /*0010*/  VIADD R1, R1, 0xfffff488 ;  /* 0xfffff48801017836 */ /* 0x001fe20000000000 */
[----:B------:R-:W0:Y:S01]  /*0020*/  S2R R4, SR_TID.X ;  /* 0x0000000000047919 */ /* 0x000e220000002100 */
[----:B------:R-:W-:Y:S01]  /*0030*/  ELECT P0, URZ, PT ;  /* 0x00000000003f782f */ /* 0x000fe20003800000 */
[----:B------:R-:W-:Y:S01]  /*0040*/  BSSY B0, `(.L_x_0) ;  /* 0x0000015000007945 */ /* 0x000fe20003800000 */
[--C-:B0-----:R-:W-:Y:S02]  /*0050*/  SHF.R.U32.HI R0, RZ, 0x5, R4.reuse ;  /* 0x00000005ff007819 */ /* 0x101fe40000011604 */
[----:B------:R-:W-:-:S03]  /*0060*/  SHF.R.U32.HI R2, RZ, 0x7, R4 ;  /* 0x00000007ff027819 */ /* 0x000fc60000011604 */
[----:B------:R-:W0:Y:S04]  /*0070*/  SHFL.IDX PT, R3, R0, RZ, 0x1f ;  /* 0x00001fff00037589 */ /* 0x000e2800000e0000 */
[----:B------:R-:W1:Y:S01]  /*0080*/  SHFL.IDX PT, R2, R2, RZ, 0x1f ;  /* 0x00001fff02027589 */ /* 0x000e6200000e0000 */
[----:B0-----:R-:W-:Y:S02]  /*0090*/  R2UR UR4, R3 ;  /* 0x00000000030472ca */ /* 0x001fe400000e0000 */
[----:B-1----:R-:W-:-:S11]  /*00a0*/  R2UR UR6, R2 ;  /* 0x00000000020672ca */ /* 0x002fd600000e0000 */
[----:B------:R-:W-:Y:S02]  /*00b0*/  USHF.R.S32.HI UR5, URZ, 0x1f, UR4 ;  /* 0x0000001f3f057899 */ /* 0x000fe40008011404 */
[----:B------:R-:W-:Y:S02]  /*00c0*/  ISETP.NE.OR P0, PT, RZ, UR4, !P0 ;  /* 0x00000004ff007c0c */ /* 0x000fe4000c705670 */
[----:B------:R-:W-:-:S04]  /*00d0*/  ULEA.HI UR5, UR5, UR4, URZ, 0x2 ;  /* 0x0000000405057291 */ /* 0x000fc8000f8f103f */
[----:B------:R-:W-:-:S04]  /*00e0*/  ULOP3.LUT UR5, UR5, 0xfffffffc, URZ, 0xc0, !UPT ;  /* 0xfffffffc05057892 */ /* 0x000fc8000f8ec03f */
[----:B------:R-:W-:-:S03]  /*00f0*/  UIADD3 UR8, UR4, -UR5, URZ ;  /* 0x8000000504087290 */ /* 0x000fc6000fffe03f */
[----:B------:R-:W-:Y:S09]  /*0100*/  @P0 BRA `(.L_x_1) ;  /* 0x0000000000200947 */ /* 0x000ff20003800000 */
[----:B------:R-:W-:Y:S02]  /*0110*/  ULDC.64 UR4, c[0x0][0x198] ;  /* 0x0000660000047ab9 */ /* 0x000fe40000000a00 */
[----:B------:R-:W-:Y:S02]  /*0120*/  UIADD3 UR10, UP0, UR4, 0xf0, URZ ;  /* 0x000000f0040a7890 */ /* 0x000fe4000ff1e03f */
[----:B------:R-:W-:Y:S02]  /*0130*/  UIADD3 UR4, UP1, UR4, 0x1f0, URZ ;  /* 0x000001f004047890 */ /* 0x000fe4000ff3e03f */
[----:B------:R-:W-:Y:S02]  /*0140*/  UIADD3.X UR11, URZ, UR5, URZ, UP0, !UPT ;  /* 0x000000053f0b7290 */ /* 0x000fe400087fe43f */
[----:B------:R-:W-:-:S07]  /*0150*/  UIADD3.X UR5, URZ, UR5, URZ, UP1, !UPT ;  /* 0x000000053f057290 */ /* 0x000fce0008ffe43f */
[----:B------:R0:W-:Y:S02]  /*0160*/  UTMACCTL.PF [UR10] ;  /* 0x000000000a0079b9 */ /* 0x0001e40008040000 */
[----:B------:R0:W-:Y:S02]  /*0170*/  UTMACCTL.PF [UR4] ;  /* 0x00000000040079b9 */ /* 0x0001e40008040000 */
[----:B0-----:R-:W-:Y:S01]  /*0180*/  NOP ;  /* 0x0000000000007918 */ /* 0x001fe20000000000 */
.L_x_1:
[----:B------:R-:W-:Y:S05]  /*0190*/  BSYNC B0 ;  /* 0x0000000000007941 */ /* 0x000fea0003800000 */
.L_x_0:
[----:B------:R-:W0:Y:S01]  /*01a0*/  SHFL.IDX PT, R3, R0, RZ, 0x1f ;  /* 0x00001fff00037589 */ /* 0x000e2200000e0000 */
[----:B------:R-:W-:Y:S01]  /*01b0*/  UISETP.NE.AND UP0, UPT, UR8, 0x3, UPT ;  /* 0x000000030800788c */ /* 0x000fe2000bf05270 */
[----:B------:R-:W-:Y:S01]  /*01c0*/  ISETP.NE.AND P1, PT, RZ, UR6, PT ;  /* 0x00000006ff007c0c */ /* 0x000fe2000bf25270 */
[----:B------:R-:W-:Y:S02]  /*01d0*/  UIADD3 UR10, UR6, -0x1, URZ ;  /* 0xffffffff060a7890 */ /* 0x000fe4000fffe03f */
[----:B------:R-:W-:Y:S02]  /*01e0*/  UISETP.EQ.OR UP0, UPT, UR8, URZ, !UP0 ;  /* 0x0000003f0800728c */ /* 0x000fe4000c702670 */
[----:B------:R-:W-:Y:S02]  /*01f0*/  UISETP.GE.U32.AND UP1, UPT, UR10, 0x2, UPT ;  /* 0x000000020a00788c */ /* 0x000fe4000bf26070 */
[----:B------:R-:W-:-:S04]  /*0200*/  UISETP.EQ.AND UP0, UPT, UR6, URZ, UP0 ;  /* 0x0000003f0600728c */ /* 0x000fc80008702270 */
[----:B------:R-:W-:-:S04]  /*0210*/  USEL UR13, URZ, 0x1, !UP0 ;  /* 0x000000013f0d7887 */ /* 0x000fc8000c000000 */
[----:B------:R-:W-:Y:S01]  /*0220*/  USEL UR13, UR13, 0x2, UP1 ;  /* 0x000000020d0d7887 */ /* 0x000fe20008800000 */
[----:B0-----:R-:W-:-:S13]  /*0230*/  ISETP.NE.AND P0, PT, R3, RZ, PT ;  /* 0x000000ff0300720c */ /* 0x001fda0003f05270 */
[----:B------:R-:W-:Y:S05]  /*0240*/  @P0 BRA `(.L_x_2) ;  /* 0x0000000000a40947 */ /* 0x000fea0003800000 */
[----:B------:R-:W-:Y:S01]  /*0250*/  ELECT P0, URZ, PT ;  /* 0x00000000003f782f */ /* 0x000fe20003800000 */
[----:B------:R-:W-:-:S12]  /*0260*/  BSSY B0, `(.L_x_2) ;  /* 0x0000027000007945 */ /* 0x000fd80003800000 */
[----:B------:R-:W-:Y:S05]  /*0270*/  @!P0 BRA `(.L_x_3) ;  /* 0x0000000000948947 */ /* 0x000fea0003800000 */
[----:B------:R-:W0:Y:S01]  /*0280*/  S2UR UR9, SR_CgaCtaId ;  /* 0x00000000000979c3 */ /* 0x000e220000008800 */
[----:B------:R-:W-:Y:S01]  /*0290*/  UMOV UR4, 0x400 ;  /* 0x0000040000047882 */ /* 0x000fe20000000000 */
[----:B------:R-:W-:Y:S01]  /*02a0*/  UMOV UR5, 0x1 ;  /* 0x0000000100057882 */ /* 0x000fe20000000000 */
[----:B------:R-:W-:Y:S02]  /*02b0*/  UMOV UR6, 0x4 ;  /* 0x0000000400067882 */ /* 0x000fe40000000000 */
[----:B------:R-:W-:-:S04]  /*02c0*/  UIADD3 UR6, -UR6, 0x100000, URZ ;  /* 0x0010000006067890 */ /* 0x000fc8000fffe13f */
[----:B------:R-:W-:Y:S02]  /*02d0*/  USHF.L.U32 UR7, UR6, 0xb, URZ ;  /* 0x0000000b06077899 */ /* 0x000fe4000800063f */
[----:B------:R-:W-:Y:S02]  /*02e0*/  USHF.L.U32 UR6, UR6, 0x1, URZ ;  /* 0x0000000106067899 */ /* 0x000fe4000800063f */
[----:B0-----:R-:W-:Y:S02]  /*02f0*/  ULEA UR9, UR9, UR4, 0x18 ;  /* 0x0000000409097291 */ /* 0x001fe4000f8ec03f */
[----:B------:R-:W-:-:S04]  /*0300*/  UIADD3 UR4, -UR5, 0x100000, URZ ;  /* 0x0010000005047890 */ /* 0x000fc8000fffe13f */
[----:B------:R-:W-:Y:S02]  /*0310*/  USHF.L.U32 UR5, UR4, 0xb, URZ ;  /* 0x0000000b04057899 */ /* 0x000fe4000800063f */
[----:B------:R-:W-:Y:S01]  /*0320*/  USHF.L.U32 UR4, UR4, 0x1, URZ ;  /* 0x0000000104047899 */ /* 0x000fe2000800063f */
[----:B------:R-:W0:Y:S11]  /*0330*/  FENCE.VIEW.ASYNC.S ;  /* 0x00000000000073c6 */ /* 0x000e360000000000 */
[----:B0-----:R0:W1:Y:S01]  /*0340*/  SYNCS.EXCH.64 URZ, [UR9], UR4 ;  /* 0x00000004093f75b2 */ /* 0x0010620008000100 */
[----:B------:R0:W2:Y:S01]  /*0350*/  SYNCS.EXCH.64 URZ, [UR9+0x60], UR6 ;  /* 0x00006006093f75b2 */ /* 0x0000a20008000100 */
[----:B------:R0:W3:Y:S01]  /*0360*/  SYNCS.EXCH.64 URZ, [UR9+0x8], UR4 ;  /* 0x00000804093f75b2 */ /* 0x0000e20008000100 */
[----:B------:R0:W4:Y:S01]  /*0370*/  SYNCS.EXCH.64 URZ, [UR9+0x68], UR6 ;  /* 0x00006806093f75b2 */ /* 0x0001220008000100 */
[----:B------:R0:W0:Y:S01]  /*0380*/  SYNCS.EXCH.64 URZ, [UR9+0x10], UR4 ;  /* 0x00001004093f75b2 */ /* 0x0000220008000100 */
        /* <DEDUP_REMOVED lines=19> */
[----:B-1----:R-:W-:Y:S01]  /*04c0*/  NOP ;  /* 0x0000000000007918 */ /* 0x002fe20000000000 */
.L_x_3:
[----:B0-----:R-:W-:Y:S05]  /*04d0*/  BSYNC B0 ;  /* 0x0000000000007941 */ /* 0x001fea0003800000 */
.L_x_2:
[----:B------:R-:W-:Y:S01]  /*04e0*/  SHF.R.S32.HI R2, RZ, 0x1f, R4 ;  /* 0x0000001fff027819 */ /* 0x000fe20000011404 */
[----:B------:R-:W0:Y:S01]  /*04f0*/  SHFL.IDX PT, R0, R0, RZ, 0x1f ;  /* 0x00001fff00007589 */ /* 0x000e2200000e0000 */
[----:B------:R-:W1:Y:S01]  /*0500*/  S2UR UR9, SR_CTAID.X ;  /* 0x00000000000979c3 */ /* 0x000e620000002500 */
[----:B------:R-:W-:Y:S02]  /*0510*/  ELECT P0, URZ, PT ;  /* 0x00000000003f782f */ /* 0x000fe40003800000 */
[----:B------:R-:W-:Y:S01]  /*0520*/  LEA.HI R2, R2, R4, RZ, 0x7 ;  /* 0x0000000402027211 */ /* 0x000fe200078f38ff */
[----:B------:R-:W-:Y:S01]  /*0530*/  ULDC UR4, c[0x0][0x150] ;  /* 0x0000540000047ab9 */ /* 0x000fe20000000800 */
[----:B------:R-:W-:Y:S01]  /*0540*/  SHF.R.S32.HI R6, RZ, 0x1f, R3 ;  /* 0x0000001fff067819 */ /* 0x000fe20000011403 */
[----:B------:R-:W-:Y:S01]  /*0550*/  NOP ;  /* 0x0000000000007918 */ /* 0x000fe20000000000 */
[----:B------:R-:W-:Y:S01]  /*0560*/  LOP3.LUT R2, R2, 0xffffff80, RZ, 0xc0, !PT ;  /* 0xffffff8002027812 */ /* 0x000fe200078ec0ff */
[----:B------:R-:W-:Y:S01]  /*0570*/  NOP ;  /* 0x0000000000007918 */ /* 0x000fe20000000000 */
[----:B------:R-:W-:Y:S01]  /*0580*/  LEA.HI R6, R6, R3, RZ, 0x2 ;  /* 0x0000000306067211 */ /* 0x000fe200078f10ff */
[----:B------:R-:W5:Y:S02]  /*0590*/  LDC R8, c[0x0][0x144] ;  /* 0x00005100ff087b82 */ /* 0x000f640000000800 */
[----:B------:R-:W-:Y:S01]  /*05a0*/  IMAD.IADD R4, R4, 0x1, -R2 ;  /* 0x0000000104047824 */ /* 0x000fe200078e0a02 */
[----:B------:R-:W-:Y:S01]  /*05b0*/  LOP3.LUT R6, R6, 0x3ffffffc, RZ, 0xc0, !PT ;  /* 0x3ffffffc06067812 */ /* 0x000fe200078ec0ff */
[----:B------:R-:W2:Y:S03]  /*05c0*/  S2R R2, SR_CTAID.Y ;  /* 0x0000000000027919 */ /* 0x000ea60000002600 */
[----:B------:R-:W-:Y:S01]  /*05d0*/  SHF.R.S32.HI R5, RZ, 0x1f, R4 ;  /* 0x0000001fff057819 */ /* 0x000fe20000011404 */
[----:B------:R-:W-:Y:S01]  /*05e0*/  IMAD.IADD R6, R3, 0x1, -R6 ;  /* 0x0000000103067824 */ /* 0x000fe200078e0a06 */
[----:B------:R-:W3:Y:S02]  /*05f0*/  LDC R13, c[0x0][0x148] ;  /* 0x00005200ff0d7b82 */ /* 0x000ee40000000800 */
[----:B------:R-:W-:-:S02]  /*0600*/  LEA.HI R5, R5, R4, RZ, 0x3 ;  /* 0x0000000405057211 */ /* 0x000fc400078f18ff */
[----:B0-----:R-:W-:Y:S02]  /*0610*/  ISETP.NE.OR P0, PT, R0, RZ, !P0 ;  /* 0x000000ff0000720c */ /* 0x001fe40004705670 */
[--C-:B------:R-:W-:Y:S02]  /*0620*/  SHF.R.S32.HI R0, RZ, 0x3, R5.reuse ;  /* 0x00000003ff007819 */ /* 0x100fe40000011405 */
[----:B------:R-:W-:Y:S02]  /*0630*/  SHF.R.S32.HI R5, RZ, 0x1f, R5 ;  /* 0x0000001fff057819 */ /* 0x000fe40000011405 */
[----:B-1----:R-:W-:Y:S02]  /*0640*/  I2FP.F32.U32 R7, UR9 ;  /* 0x0000000900077c45 */ /* 0x002fe40008201000 */
[----:B------:R-:W-:-:S03]  /*0650*/  LEA.HI R5, R5, R0, RZ, 0x2 ;  /* 0x0000000005057211 */ /* 0x000fc600078f10ff */
[----:B------:R-:W-:Y:S01]  /*0660*/  FMUL R7, R7, UR4 ;  /* 0x0000000407077c20 */ /* 0x000fe20008400000 */
[----:B------:R-:W-:Y:S01]  /*0670*/  LOP3.LUT R5, R5, 0xfffffffc, RZ, 0xc0, !PT ;  /* 0xfffffffc05057812 */ /* 0x000fe200078ec0ff */
[----:B------:R-:W-:Y:S01]  /*0680*/  VOTEU.ALL UP0, P0 ;  /* 0x00000000003f7886 */ /* 0x000fe20000000000 */
[----:B------:R-:W-:Y:S01]  /*0690*/  ULDC UR4, c[0x0][0x154] ;  /* 0x0000550000047ab9 */ /* 0x000fe20000000800 */
[----:B------:R-:W-:Y:S02]  /*06a0*/  VOTEU.ALL UP1, P0 ;  /* 0x00000000003f7886 */ /* 0x000fe40000020000 */
[----:B------:R-:W0:Y:S01]  /*06b0*/  F2I.U32.TRUNC.NTZ R7, R7 ;  /* 0x0000000700077305 */ /* 0x000e22000020f000 */
[----:B------:R-:W-:Y:S01]  /*06c0*/  IMAD.IADD R5, R0, 0x1, -R5 ;  /* 0x0000000100057824 */ /* 0x000fe200078e0a05 */
[----:B------:R-:W1:Y:S01]  /*06d0*/  @!UP0 S2UR UR7, SR_CgaCtaId ;  /* 0x00000000000789c3 */ /* 0x000e620000008800 */
[----:B------:R-:W-:Y:S02]  /*06e0*/  @!UP0 UMOV UR6, 0x400 ;  /* 0x0000040000068882 */ /* 0x000fe40000000000 */
[----:B------:R-:W-:Y:S01]  /*06f0*/  IMAD R5, R6, 0x4, R5 ;  /* 0x0000000406057824 */ /* 0x000fe200078e0205 */
[----:B--2---:R-:W-:-:S04]  /*0700*/  I2FP.F32.U32 R6, R2 ;  /* 0x0000000200067245 */ /* 0x004fc80000201000 */
[----:B------:R-:W-:Y:S01]  /*0710*/  LEA.HI R0, R5, R5, RZ, 0x1 ;  /* 0x0000000505007211 */ /* 0x000fe200078f08ff */
[----:B------:R-:W-:Y:S01]  /*0720*/  FMUL R6, R6, UR4 ;  /* 0x0000000406067c20 */ /* 0x000fe20008400000 */
[----:B------:R-:W-:Y:S02]  /*0730*/  UMOV UR4, 0x20 ;  /* 0x0000002000047882 */ /* 0x000fe40000000000 */
[----:B------:R-:W-:Y:S01]  /*0740*/  LOP3.LUT R0, R0, 0xfffffffe, RZ, 0xc0, !PT ;  /* 0xfffffffe00007812 */ /* 0x000fe200078ec0ff */
[----:B0-----:R-:W-:Y:S01]  /*0750*/  IMAD.MOV R11, RZ, RZ, -R7 ;  /* 0x000000ffff0b7224 */ /* 0x001fe200078e0a07 */
[----:B------:R-:W-:-:S04]  /*0760*/  @!UP0 UIADD3 UR4, -UR4, 0x100000, URZ ;  /* 0x0010000004048890 */ /* 0x000fc8000fffe13f */
[----:B------:R-:W-:Y:S02]  /*0770*/  @!UP0 USHF.L.U32 UR5, UR4, 0xb, URZ ;  /* 0x0000000b04058899 */ /* 0x000fe4000800063f */
[----:B------:R-:W-:Y:S01]  /*0780*/  @!UP0 USHF.L.U32 UR4, UR4, 0x1, URZ ;  /* 0x0000000104048899 */ /* 0x000fe2000800063f */
[----:B------:R-:W0:Y:S01]  /*0790*/  F2I.U32.TRUNC.NTZ R6, R6 ;  /* 0x0000000600067305 */ /* 0x000e22000020f000 */
[----:B------:R-:W2:Y:S01]  /*07a0*/  LDC R7, c[0x0][0x140] ;  /* 0x00005000ff077b82 */ /* 0x000ea20000000800 */
[----:B-----5:R-:W-:Y:S02]  /*07b0*/  IMAD R11, R8, R11, UR9 ;  /* 0x00000009080b7e24 */ /* 0x020fe4000f8e020b */
[----:B------:R-:W-:-:S05]  /*07c0*/  IMAD.IADD R0, R5, 0x1, -R0 ;  /* 0x0000000105007824 */ /* 0x000fca00078e0a00 */
[----:B------:R-:W-:Y:S01]  /*07d0*/  ISETP.NE.AND P2, PT, R0, R11, PT ;  /* 0x0000000b0000720c */ /* 0x000fe20003f45270 */
[C---:B------:R-:W-:Y:S01]  /*07e0*/  IMAD.SHL.U32 R0, R5.reuse, 0x4, RZ ;  /* 0x0000000405007824 */ /* 0x040fe200078e00ff */
[----:B-1----:R-:W-:Y:S01]  /*07f0*/  @!UP0 ULEA UR6, UR7, UR6, 0x18 ;  /* 0x0000000607068291 */ /* 0x002fe2000f8ec03f */
[----:B------:R-:W-:Y:S01]  /*0800*/  VOTEU.ALL UP0, P0 ;  /* 0x00000000003f7886 */ /* 0x000fe20000000000 */
[----:B------:R-:W-:Y:S01]  /*0810*/  LOP3.LUT P0, RZ, R4, 0x7, RZ, 0xc0, !PT ;  /* 0x0000000704ff7812 */ /* 0x000fe2000780c0ff */
[----:B0-----:R-:W-:Y:S01]  /*0820*/  IMAD.MOV R12, RZ, RZ, -R6 ;  /* 0x000000ffff0c7224 */ /* 0x001fe200078e0a06 */
[----:B------:R-:W-:-:S03]  /*0830*/  LOP3.LUT R9, R5, 0xc, R0, 0x78, !PT ;  /* 0x0000000c05097812 */ /* 0x000fc600078e7800 */
[----:B---3--:R-:W-:Y:S01]  /*0840*/  IMAD R5, R13, R12, R2 ;  /* 0x0000000c0d057224 */ /* 0x008fe200078e0202 */
[C---:B------:R-:W-:Y:S01]  /*0850*/  ISETP.LT.U32.AND P0, PT, R9.reuse, 0x2, !P0 ;  /* 0x000000020900780c */ /* 0x040fe20004701070 */
[----:B------:R0:W-:Y:S02]  /*0860*/  STL [R1+0x85c], R9 ;  /* 0x00085c0901007387 */ /* 0x0001e40000100800 */
[----:B------:R-:W-:Y:S02]  /*0870*/  @P2 LEA.HI R0, R9, R9, RZ, 0x1 ;  /* 0x0000000909002211 */ /* 0x000fe400078f08ff */
[----:B------:R-:W1:Y:S02]  /*0880*/  FENCE.VIEW.ASYNC.S ;  /* 0x00000000000073c6 */ /* 0x000e640000000000 */
[----:B-1----:R0:W1:Y:S01]  /*0890*/  @!UP0 SYNCS.EXCH.64 URZ, [UR6+0xd0], UR4 ;  /* 0x0000d004063f85b2 */ /* 0x0020620008000100 */
[----:B--2---:R-:W-:Y:S02]  /*08a0*/  ISETP.EQ.U32.AND P5, PT, R7, 0x1, PT ;  /* 0x000000010700780c */ /* 0x004fe40003fa2070 */
[----:B------:R-:W-:-:S04]  /*08b0*/  @P2 SHF.R.S32.HI R0, RZ, 0x1, R0 ;  /* 0x00000001ff002819 */ /* 0x000fc80000011400 */
[----:B------:R-:W-:Y:S01]  /*08c0*/  @P2 ISETP.NE.AND P3, PT, R0, R5, PT ;  /* 0x000000050000220c */ /* 0x000fe20003f65270 */
[----:B------:R-:W-:Y:S01]  /*08d0*/  IMAD.MOV.U32 R0, RZ, RZ, 0x1 ;  /* 0x00000001ff007424 */ /* 0x000fe200078e00ff */
[----:B------:R-:W-:Y:S02]  /*08e0*/  SEL R5, RZ, 0x1, !P0 ;  /* 0x00000001ff057807 */ /* 0x000fe40004000000 */
[----:B------:R-:W-:-:S04]  /*08f0*/  @P2 SEL R0, RZ, 0x1, P3 ;  /* 0x00000001ff002807 */ /* 0x000fc80001800000 */
[----:B------:R-:W-:Y:S01]  /*0900*/  LOP3.LUT R0, R0, R5, RZ, 0xc0, !PT ;  /* 0x0000000500007212 */ /* 0x000fe200078ec0ff */
[----:B------:R0:W2:Y:S01]  /*0910*/  @!UP1 SYNCS.EXCH.64 URZ, [UR6+0xd8], UR4 ;  /* 0x0000d804063f95b2 */ /* 0x0000a20008000100 */
[----:B------:R-:W-:-:S03]  /*0920*/  NOP ;  /* 0x0000000000007918 */ /* 0x000fc60000000000 */
[----:B------:R0:W-:Y:S01]  /*0930*/  STL [R1+0x858], R0 ;  /* 0x0008580001007387 */ /* 0x0001e20000100800 */
[----:B-1----:R-:W-:Y:S05]  /*0940*/  @!P5 BRA `(.L_x_4) ;  /* 0x000000000008d947 */ /* 0x002fea0003800000 */
[----:B--2-4-:R-:W-:Y:S01]  /*0950*/  UCGABAR_ARV ;  /* 0x00000000000079c7 */ /* 0x014fe20008000000 */
[----:B------:R-:W-:Y:S05]  /*0960*/  BRA `(.L_x_5) ;  /* 0x0000000000047947 */ /* 0x000fea0003800000 */
.L_x_4:
[----:B--2-4-:R-:W-:Y:S01]  /*0970*/  NOP ;  /* 0x0000000000007918 */ /* 0x014fe20000000000 */
.L_x_5:
[----:B0-----:R-:W0:Y:S01]  /*0980*/  LDC R0, c[0x0][0x65c] ;  /* 0x00019700ff007b82 */ /* 0x001e220000000800 */
[----:B------:R-:W-:Y:S02]  /*0990*/  IMAD.U32 R4, RZ, RZ, UR9 ;  /* 0x00000009ff047e24 */ /* 0x000fe4000f8e00ff */
[----:B------:R-:W-:Y:S01]  /*09a0*/  IMAD.MOV.U32 R5, RZ, RZ, RZ ;  /* 0x000000ffff057224 */ /* 0x000fe200078e00ff */
[----:B0-----:R-:W-:-:S13]  /*09b0*/  ISETP.NE.AND P4, PT, R0, 0x1, PT ;  /* 0x000000010000780c */ /* 0x001fda0003f85270 */
[----:B------:R-:W0:Y:S01]  /*09c0*/  @P4 LDC R7, c[0x0][0x10] ;  /* 0x00000400ff074b82 */ /* 0x000e220000000800 */
[----:B------:R-:W-:Y:S02]  /*09d0*/  @P4 IMAD.MOV.U32 R3, RZ, RZ, RZ ;  /* 0x000000ffff034224 */ /* 0x000fe400078e00ff */
[----:B------:R-:W-:-:S05]  /*09e0*/  @P4 IMAD.MOV.U32 R15, RZ, RZ, RZ ;  /* 0x000000ffff0f4224 */ /* 0x000fca00078e00ff */
[----:B------:R-:W1:Y:S01]  /*09f0*/  @!P4 LDC R9, c[0x0][0xc] ;  /* 0x00000300ff09cb82 */ /* 0x000e620000000800 */
[----:B0-----:R-:W-:-:S04]  /*0a00*/  @P4 IMAD.WIDE.U32 R6, R7, UR9, R2 ;  /* 0x0000000907064c25 */ /* 0x001fc8000f8e0002 */
[----:B------:R-:W-:Y:S02]  /*0a10*/  @P4 IMAD.MOV.U32 R8, RZ, RZ, R6 ;  /* 0x000000ffff084224 */ /* 0x000fe400078e0006 */
[----:B------:R-:W-:Y:S02]  /*0a20*/  @P4 IMAD.IADD R16, R7, 0x1, R15 ;  /* 0x0000000107104824 */ /* 0x000fe400078e020f */
[----:B-1----:R-:W-:-:S04]  /*0a30*/  @!P4 IMAD.WIDE.U32 R4, R2, R9, R4 ;  /* 0x000000090204c225 */ /* 0x002fc800078e0004 */
[----:B------:R-:W-:Y:S02]  /*0a40*/  @!P4 IMAD.MOV.U32 R8, RZ, RZ, R4 ;  /* 0x000000ffff08c224 */ /* 0x000fe400078e0004 */
[----:B------:R-:W-:-:S03]  /*0a50*/  @!P4 IMAD.MOV.U32 R16, RZ, RZ, R5 ;  /* 0x000000ffff10c224 */ /* 0x000fc600078e0005 */
[----:B------:R0:W-:Y:S04]  /*0a60*/  STL [R1+0x864], R8 ;  /* 0x0008640801007387 */ /* 0x0001e80000100800 */
[----:B------:R0:W-:Y:S01]  /*0a70*/  STL [R1+0x860], R16 ;  /* 0x0008601001007387 */ /* 0x0001e20000100800 */
[----:B------:R-:W-:Y:S05]  /*0a80*/  @!P5 BRA `(.L_x_6) ;  /* 0x00000000000cd947 */ /* 0x000fea0003800000 */
[----:B------:R-:W-:Y:S01]  /*0a90*/  UCGABAR_WAIT ;  /* 0x0000000000007dc7 */ /* 0x000fe20008000000 */
[----:B------:R-:W-:Y:S01]  /*0aa0*/  CCTL.IVALL ;  /* 0x00000000ff00798f */ /* 0x000fe20002000000 */
[----:B------:R-:W-:Y:S05]  /*0ab0*/  BRA `(.L_x_7) ;  /* 0x0000000000047947 */ /* 0x000fea0003800000 */
.L_x_6:
[----:B------:R-:W-:Y:S06]  /*0ac0*/  BAR.SYNC.DEFER_BLOCKING 0x0 ;  /* 0x0000000000007b1d */ /* 0x000fec0000010000 */
.L_x_7:
[----:B------:R-:W-:Y:S05]  /*0ad0*/  @!P1 BRA `(.L_x_8) ;  /* 0x0000033000cc9947 */ /* 0x000fea0003800000 */
[----:B------:R-:W-:-:S06]  /*0ae0*/  UISETP.GT.U32.AND UP0, UPT, UR10, 0x1, UPT ;  /* 0x000000010a00788c */ /* 0x000fcc000bf04070 */
[----:B------:R-:W-:-:S13]  /*0af0*/  PLOP3.LUT P0, PT, PT, PT, UP0, 0x80, 0x0 ;  /* 0x000000000000781c */ /* 0x000fda0003f0f008 */
[----:B------:R-:W-:Y:S05]  /*0b00*/  @P0 EXIT ;  /* 0x000000000000094d */ /* 0x000fea0003800000 */
[----:B------:R-:W-:Y:S01]  /*0b10*/  IMAD.MOV.U32 R5, RZ, RZ, -0x1 ;  /* 0xffffffffff057424 */ /* 0x000fe200078e00ff */
[----:B------:R-:W-:Y:S01]  /*0b20*/  ULDC.64 UR4, c[0x0][0x650] ;  /* 0x0001940000047ab9 */ /* 0x000fe20000000a00 */
[----:B------:R-:W-:Y:S01]  /*0b30*/  IMAD.MOV.U32 R4, RZ, RZ, -0x1 ;  /* 0xffffffffff047424 */ /* 0x000fe200078e00ff */
[----:B------:R-:W-:Y:S01]  /*0b40*/  ISETP.GE.U32.AND P0, PT, R8, UR4, PT ;  /* 0x0000000408007c0c */ /* 0x000fe2000bf06070 */
[----:B------:R-:W-:Y:S01]  /*0b50*/  UMOV UR14, 0xffffffff ;  /* 0xffffffff000e7882 */ /* 0x000fe20000000000 */
[----:B------:R1:W-:Y:S01]  /*0b60*/  STL [R1+0x868], R5 ;  /* 0x0008680501007387 */ /* 0x0003e20000100800 */
[----:B------:R-:W-:Y:S02]  /*0b70*/  PRMT R0, RZ, 0x7610, R0 ;  /* 0x00007610ff007816 */ /* 0x000fe40000000000 */
[----:B------:R-:W-:Y:S01]  /*0b80*/  ISETP.GE.U32.AND.EX P0, PT, R16, UR5, PT, P0 ;  /* 0x0000000510007c0c */ /* 0x000fe2000bf06100 */
[----:B------:R1:W-:-:S12]  /*0b90*/  STL [R1+0x86c], R4 ;  /* 0x00086c0401007387 */ /* 0x0003d80000100800 */
[----:B-1----:R-:W-:Y:S05]  /*0ba0*/  @P0 BRA `(.L_x_9) ;  /* 0x00000004003c0947 */ /* 0x002fea0003800000 */
[----:B------:R-:W-:Y:S01]  /*0bb0*/  ULDC.64 UR14, c[0x0][0x628] ;  /* 0x00018a00000e7ab9 */ /* 0x000fe20000000a00 */
[----:B------:R-:W1:Y:S01]  /*0bc0*/  LDC.64 R6, c[0x0][0x620] ;  /* 0x00018800ff067b82 */ /* 0x000e620000000a00 */
[----:B------:R-:W-:Y:S01]  /*0bd0*/  ISETP.NE.U32.AND P0, PT, RZ, UR14, PT ;  /* 0x0000000eff007c0c */ /* 0x000fe2000bf05070 */
[----:B------:R-:W-:Y:S01]  /*0be0*/  ULDC UR11, c[0x0][0x630] ;  /* 0x00018c00000b7ab9 */ /* 0x000fe20000000800 */
[----:B------:R-:W-:Y:S02]  /*0bf0*/  R2UR UR4, R8 ;  /* 0x00000000080472ca */ /* 0x000fe400000e0000 */
[----:B------:R-:W-:Y:S02]  /*0c00*/  ISETP.NE.AND.EX P0, PT, RZ, UR15, PT, P0 ;  /* 0x0000000fff007c0c */ /* 0x000fe4000bf05300 */
[----:B------:R-:W-:-:S11]  /*0c10*/  R2UR UR5, R16 ;  /* 0x00000000100572ca */ /* 0x000fd600000e0000 */
[----:B------:R-:W-:Y:S05]  /*0c20*/  @!P0 BRA `(.L_x_10) ;  /* 0x0000000000308947 */ /* 0x000fea0003800000 */
[----:B------:R-:W-:Y:S01]  /*0c30*/  R2UR UR4, R8 ;  /* 0x00000000080472ca */ /* 0x000fe200000e0000 */
[----:B------:R-:W-:Y:S01]  /*0c40*/  ULDC UR8, c[0x0][0x634] ;  /* 0x00018d0000087ab9 */ /* 0x000fe20000000800 */
[----:B------:R-:W-:-:S11]  /*0c50*/  R2UR UR10, R16 ;  /* 0x00000000100a72ca */ /* 0x000fd600000e0000 */
[----:B------:R-:W-:-:S04]  /*0c60*/  UIADD3 UR8, UP0, UR4, UR8, URZ ;  /* 0x0000000804087290 */ /* 0x000fc8000ff1e03f */
[----:B------:R-:W-:-:S04]  /*0c70*/  UIADD3.X UR10, URZ, UR10, URZ, UP0, !UPT ;  /* 0x0000000a3f0a7290 */ /* 0x000fc800087fe43f */
[----:B------:R-:W-:-:S04]  /*0c80*/  UIMAD.WIDE.U32 UR4, UR10, UR14, URZ ;  /* 0x0000000e0a0472a5 */ /* 0x000fc8000f8e003f */
[----:B------:R-:W-:Y:S02]  /*0c90*/  UIMAD.WIDE.U32 UR6, UP0, UR8, UR15, UR4 ;  /* 0x0000000f080672a5 */ /* 0x000fe4000f800004 */
[----:B------:R-:W-:Y:S02]  /*0ca0*/  UIMAD.WIDE.U32 UR4, UR8, UR14, URZ ;  /* 0x0000000e080472a5 */ /* 0x000fe4000f8e003f */
[----:B------:R-:W-:Y:S02]  /*0cb0*/  UIADD3.X UR9, URZ, URZ, URZ, UP0, !UPT ;  /* 0x0000003f3f097290 */ /* 0x000fe400087fe43f */
[----:B------:R-:W-:Y:S01]  /*0cc0*/  UIADD3 URZ, UP0, UR5, UR6, URZ ;  /* 0x00000006053f7290 */ /* 0x000fe2000ff1e03f */
[----:B------:R-:W-:-:S03]  /*0cd0*/  UMOV UR8, UR7 ;  /* 0x0000000700087c82 */ /* 0x000fc60008000000 */
[----:B------:R-:W-:-:S12]  /*0ce0*/  UIMAD.WIDE.U32.X UR4, UR10, UR15, UR8, UP0 ;  /* 0x0000000f0a0472a5 */ /* 0x000fd800080e0408 */
.L_x_10:
[----:B------:R-:W-:Y:S01]  /*0cf0*/  USHF.R.U64 UR14, UR4, UR11, UR5 ;  /* 0x0000000b040e7299 */ /* 0x000fe20008001205 */
[----:B------:R-:W2:Y:S01]  /*0d00*/  LDC.64 R20, c[0x0][0x640] ;  /* 0x00019000ff147b82 */ /* 0x000ea20000000a00 */
[----:B------:R-:W-:Y:S01]  /*0d10*/  USHF.R.U32.HI UR4, URZ, UR11, UR5 ;  /* 0x0000000b3f047299 */ /* 0x000fe20008011605 */
[----:B------:R-:W-:Y:S02]  /*0d20*/  IMAD.MOV.U32 R4, RZ, RZ, R8 ;  /* 0x000000ffff047224 */ /* 0x000fe400078e0008 */
[----:B------:R-:W-:Y:S01]  /*0d30*/  IMAD R12, R13, R12, R2 ;  /* 0x0000000c0d0c7224 */ /* 0x000fe200078e0202 */
[----:B------:R-:W-:Y:S01]  /*0d40*/  IADD3 R3, P0, RZ, -UR14, RZ ;  /* 0x8000000eff037c10 */ /* 0x000fe2000ff1e0ff */
[----:B------:R-:W-:Y:S02]  /*0d50*/  IMAD.MOV.U32 R13, RZ, RZ, 0x1 ;  /* 0x00000001ff0d7424 */ /* 0x000fe400078e00ff */
[----:B------:R-:W3:Y:S02]  /*0d60*/  LDC R10, c[0x0][0x618] ;  /* 0x00018600ff0a7b82 */ /* 0x000ee40000000800 */
[----:B------:R-:W-:-:S04]  /*0d70*/  IMAD.X R5, RZ, RZ, ~UR4, P0 ;  /* 0x80000004ff057e24 */ /* 0x000fc800080e06ff */
[-C--:B-1----:R-:W-:Y:S02]  /*0d80*/  IMAD R0, R5, R6.reuse, RZ ;  /* 0x0000000605007224 */ /* 0x082fe400078e02ff */
[----:B------:R-:W1:Y:S01]  /*0d90*/  LDC R14, c[0x0][0x608] ;  /* 0x00018200ff0e7b82 */ /* 0x000e620000000800 */
[----:B------:R-:W-:Y:S02]  /*0da0*/  IMAD.MOV.U32 R5, RZ, RZ, R16 ;  /* 0x000000ffff057224 */ /* 0x000fe400078e0010 */
[----:B------:R-:W-:-:S05]  /*0db0*/  IMAD.WIDE.U32 R4, R3, R6, R4 ;  /* 0x0000000603047225 */ /* 0x000fca00078e0004 */
[----:B------:R-:W4:Y:S01]  /*0dc0*/  LDC R18, c[0x0][0x658] ;  /* 0x00019600ff127b82 */ /* 0x000f220000000800 */
[----:B------:R-:W-:Y:S01]  /*0dd0*/  IMAD R3, R3, R7, R0 ;  /* 0x0000000703037224 */ /* 0x000fe200078e0200 */
[----:B--2---:R-:W-:-:S03]  /*0de0*/  ISETP.NE.U32.AND P0, PT, R20, RZ, PT ;  /* 0x000000ff1400720c */ /* 0x004fc60003f05070 */
[----:B------:R-:W-:Y:S01]  /*0df0*/  IMAD.IADD R3, R5, 0x1, R3 ;  /* 0x0000000105037824 */ /* 0x000fe200078e0203 */
[----:B------:R-:W-:Y:S01]  /*0e00*/  ISETP.NE.AND.EX P0, PT, R21, RZ, PT, P0 ;  /* 0x000000ff1500720c */ /* 0x000fe20003f05300 */
[----:B------:R-:W-:Y:S01]  /*0e10*/  IMAD.MOV.U32 R5, RZ, RZ, -0x1 ;  /* 0xffffffffff057424 */ /* 0x000fe200078e00ff */
[----:B0-----:R-:W0:Y:S02]  /*0e20*/  LDC R16, c[0x0][0x600] ;  /* 0x00018000ff107b82 */ /* 0x001e240000000800 */
[-CC-:B---3--:R-:W-:Y:S02]  /*0e30*/  SHF.R.U64 R8, R4, R10.reuse, R3.reuse ;  /* 0x0000000a04087219 */ /* 0x188fe40000001203 */
[----:B------:R-:W-:-:S04]  /*0e40*/  SHF.R.U32.HI R3, RZ, R10, R3 ;  /* 0x0000000aff037219 */ /* 0x000fc80000011603 */
[----:B------:R-:W2:Y:S01]  /*0e50*/  LDC R15, c[0x0][0x648] ;  /* 0x00019200ff0f7b82 */ /* 0x000ea20000000800 */
[-CC-:B-1----:R-:W-:Y:S02]  /*0e60*/  SHF.R.U64 R23, R8, R14.reuse, R3.reuse ;  /* 0x0000000e08177219 */ /* 0x182fe40000001203 */
[----:B------:R-:W-:-:S05]  /*0e70*/  SHF.R.U32.HI R3, RZ, R14, R3 ;  /* 0x0000000eff037219 */ /* 0x000fca0000011603 */
[----:B------:R-:W1:Y:S01]  /*0e80*/  LDC R17, c[0x0][0x638] ;  /* 0x00018e00ff117b82 */ /* 0x000e620000000800 */
[-CC-:B----4-:R-:W-:Y:S02]  /*0e90*/  SHF.R.U64 R10, R23, R18.reuse, R3.reuse ;  /* 0x00000012170a7219 */ /* 0x190fe40000001203 */
[-C--:B------:R-:W-:Y:S02]  /*0ea0*/  SHF.L.U32 R0, R5, R18.reuse, RZ ;  /* 0x0000001205007219 */ /* 0x080fe400000006ff */
[----:B------:R-:W-:Y:S01]  /*0eb0*/  SHF.R.U32.HI R3, RZ, R18, R3 ;  /* 0x00000012ff037219 */ /* 0x000fe20000011603 */
[----:B------:R-:W-:Y:S01]  /*0ec0*/  IMAD.MOV.U32 R2, RZ, RZ, R10 ;  /* 0x000000ffff027224 */ /* 0x000fe200078e000a */
[----:B------:R-:W-:Y:S01]  /*0ed0*/  LOP3.LUT R0, RZ, R0, RZ, 0x33, !PT ;  /* 0x00000000ff007212 */ /* 0x000fe200078e33ff */
[----:B------:R-:W3:Y:S01]  /*0ee0*/  LDC R19, c[0x0][0x610] ;  /* 0x00018400ff137b82 */ /* 0x000ee20000000800 */
[----:B------:R-:W-:Y:S05]  /*0ef0*/  @!P0 BRA `(.L_x_11) ;  /* 0x0000000000288947 */ /* 0x000fea0003800000 */
[----:B------:R-:W4:Y:S02]  /*0f00*/  LDC R7, c[0x0][0x64c] ;  /* 0x00019300ff077b82 */ /* 0x000f240000000800 */
[----:B----4-:R-:W-:-:S05]  /*0f10*/  IADD3 R7, P0, R10, R7, RZ ;  /* 0x000000070a077210 */ /* 0x010fca0007f1e0ff */
[----:B------:R-:W-:-:S04]  /*0f20*/  IMAD.X R9, RZ, RZ, R3, P0 ;  /* 0x000000ffff097224 */ /* 0x000fc800000e0603 */
[----:B------:R-:W-:-:S04]  /*0f30*/  IMAD.WIDE.U32 R2, R9, R20, RZ ;  /* 0x0000001409027225 */ /* 0x000fc800078e00ff */
[----:B------:R-:W-:-:S04]  /*0f40*/  IMAD.WIDE.U32 R4, P0, R7, R21, R2 ;  /* 0x0000001507047225 */ /* 0x000fc80007800002 */
[----:B------:R-:W-:-:S04]  /*0f50*/  IMAD.WIDE.U32 R2, R7, R20, RZ ;  /* 0x0000001407027225 */ /* 0x000fc800078e00ff */
[----:B------:R-:W-:Y:S01]  /*0f60*/  IMAD.X R7, RZ, RZ, RZ, P0 ;  /* 0x000000ffff077224 */ /* 0x000fe200000e06ff */
[----:B------:R-:W-:Y:S01]  /*0f70*/  IADD3 RZ, P0, R3, R4, RZ ;  /* 0x0000000403ff7210 */ /* 0x000fe20007f1e0ff */
[----:B------:R-:W-:-:S04]  /*0f80*/  IMAD.MOV.U32 R6, RZ, RZ, R5 ;  /* 0x000000ffff067224 */ /* 0x000fc800078e0005 */
[----:B------:R-:W-:-:S08]  /*0f90*/  IMAD.WIDE.U32.X R2, R9, R21, R6, P0 ;  /* 0x0000001509027225 */ /* 0x000fd000000e0406 */
.L_x_11:
[----:B--2---:R-:W-:Y:S01]  /*0fa0*/  SHF.R.U64 R4, R2, R15, R3 ;  /* 0x0000000f02047219 */ /* 0x004fe20000001203 */
[----:B0-----:R-:W-:Y:S01]  /*0fb0*/  VIADD R5, R16, 0xffffffff ;  /* 0xffffffff10057836 */ /* 0x001fe20000000000 */
[----:B------:R-:W-:Y:S02]  /*0fc0*/  SHF.L.U32 R2, R13, R18, RZ ;  /* 0x000000120d027219 */ /* 0x000fe400000006ff */
[----:B------:R-:W-:Y:S01]  /*0fd0*/  LOP3.LUT R3, R23, R0, RZ, 0xc0, !PT ;  /* 0x0000000017037212 */ /* 0x000fe200078ec0ff */
[----:B------:R-:W-:Y:S01]  /*0fe0*/  IMAD.MOV R6, RZ, RZ, -R4 ;  /* 0x000000ffff067224 */ /* 0x000fe200078e0a04 */
[----:B------:R-:W-:Y:S02]  /*0ff0*/  SEL R0, R11, R12, !P4 ;  /* 0x0000000c0b007207 */ /* 0x000fe40006000000 */
[----:B------:R-:W-:Y:S01]  /*1000*/  LOP3.LUT R5, R8, R5, RZ, 0xc0, !PT ;  /* 0x0000000508057212 */ /* 0x000fe200078ec0ff */
[----:B------:R-:W-:Y:S02]  /*1010*/  IMAD R7, R2, R4, R3 ;  /* 0x0000000402077224 */ /* 0x000fe400078e0203 */
[----:B-1----:R-:W-:-:S02]  /*1020*/  IMAD R3, R6, R17, R10 ;  /* 0x0000001106037224 */ /* 0x002fc400078e020a */
[----:B---3--:R-:W-:Y:S02]  /*1030*/  IMAD R2, R7, R19, R0 ;  /* 0x0000001307027224 */ /* 0x008fe400078e0200 */
[----:B------:R-:W-:Y:S02]  /*1040*/  IMAD R3, R3, R16, R5 ;  /* 0x0000001003037224 */ /* 0x000fe400078e0205 */
[----:B------:R-:W-:-:S03]  /*1050*/  IMAD.MOV.U32 R0, RZ, RZ, 0x1 ;  /* 0x00000001ff007424 */ /* 0x000fc600078e00ff */
[----:B------:R-:W-:Y:S02]  /*1060*/  SEL R4, R3, R2, !P4 ;  /* 0x0000000203047207 */ /* 0x000fe40006000000 */
[----:B------:R-:W-:-:S03]  /*1070*/  SEL R2, R2, R3, !P4 ;  /* 0x0000000302027207 */ /* 0x000fc60006000000 */
[----:B------:R1:W-:Y:S04]  /*1080*/  STL [R1+0x86c], R4 ;  /* 0x00086c0401007387 */ /* 0x0003e80000100800 */
[----:B------:R1:W-:Y:S02]  /*1090*/  STL [R1+0x868], R2 ;  /* 0x0008680201007387 */ /* 0x0003e40000100800 */
.L_x_9:
[----:B------:R-:W-:-:S08]  /*10a0*/  NOP ;  /* 0x0000000000007918 */ /* 0x000fd00000000000 */
[----:B------:R-:W2:Y:S02]  /*10b0*/  USETMAXREG.TRY_ALLOC.CTAPOOL UP0, 0xf0 ;  /* 0x000000f0000079c8 */ /* 0x000ea40008000600 */
[----:B--2---:R-:W-:-:S13]  /*10c0*/  PLOP3.LUT P0, PT, PT, PT, UP0, 0x80, 0x0 ;  /* 0x000000000000781c */ /* 0x004fda0003f0f008 */
[----:B------:R-:W-:Y:S05]  /*10d0*/  @!P0 BRA `(.L_x_9) ;  /* 0xfffffffc00f08947 */ /* 0x000fea000383ffff */
[----:B------:R-:W-:Y:S01]  /*10e0*/  ULDC.64 UR4, c[0x0][0x598] ;  /* 0x0001660000047ab9 */ /* 0x000fe20000000a00 */
[----:B------:R-:W-:Y:S01]  /*10f0*/  ULDC.64 UR22, c[0x0][0x208] ;  /* 0x0000820000167ab9 */ /* 0x000fe20000000a00 */
[----:B------:R-:W-:-:S04]  /*1100*/  ISETP.NE.U32.AND P0, PT, RZ, UR4, PT ;  /* 0x00000004ff007c0c */ /* 0x000fc8000bf05070 */
[----:B------:R-:W-:-:S13]  /*1110*/  ISETP.NE.AND.EX P0, PT, RZ, UR5, PT, P0 ;  /* 0x00000005ff007c0c */ /* 0x000fda000bf05300 */
[----:B------:R-:W-:Y:S05]  /*1120*/  @!P0 BRA `(.L_x_12) ;  /* 0x0000000000208947 */ /* 0x000fea0003800000 */
[----:B-1----:R-:W1:Y:S02]  /*1130*/  LDC.64 R2, c[0x0][0x598] ;  /* 0x00016600ff027b82 */ /* 0x002e640000000a00 */
[----:B-1----:R-:W2:Y:S02]  /*1140*/  LDG.E.64 R2, desc[UR22][R2.64] ;  /* 0x0000001602027981 */ /* 0x002ea4000c1e1b00 */
[----:B--2---:R-:W-:-:S04]  /*1150*/  ISETP.NE.U32.AND P0, PT, R2, RZ, PT ;  /* 0x000000ff0200720c */ /* 0x004fc80003f05070 */
[----:B------:R-:W-:-:S13]  /*1160*/  ISETP.NE.AND.EX P0, PT, R3, RZ, PT, P0 ;  /* 0x000000ff0300720c */ /* 0x000fda0003f05300 */
[----:B------:R-:W-:Y:S05]  /*1170*/  @!P0 BRA `(.L_x_12) ;  /* 0x00000000000c8947 */ /* 0x000fea0003800000 */
[----:B------:R-:W2:Y:S02]  /*1180*/  LD.E R2, desc[UR22][R2.64] ;  /* 0x0000001602027980 */ /* 0x000ea4000c101900 */
[----:B--2---:R-:W-:Y:S01]  /*1190*/  R2UR UR21, R2 ;  /* 0x00000000021572ca */ /* 0x004fe200000e0000 */
[----:B------:R-:W-:-:S14]  /*11a0*/  BRA `(.L_x_13) ;  /* 0x0000000000247947 */ /* 0x000fdc0003800000 */
.L_x_12:
[----:B------:R-:W-:Y:S02]  /*11b0*/  ULDC.64 UR4, c[0x0][0x588] ;  /* 0x0001620000047ab9 */ /* 0x000fe40000000a00 */
[----:B------:R-:W-:-:S04]  /*11c0*/  ISETP.NE.U32.AND P0, PT, RZ, UR4, PT ;  /* 0x00000004ff007c0c */ /* 0x000fc8000bf05070 */
[----:B------:R-:W-:-:S13]  /*11d0*/  ISETP.NE.AND.EX P0, PT, RZ, UR5, PT, P0 ;  /* 0x00000005ff007c0c */ /* 0x000fda000bf05300 */
[----:B------:R-:W-:Y:S05]  /*11e0*/  @!P0 BRA `(.L_x_14) ;  /* 0x0000000000108947 */ /* 0x000fea0003800000 */
[----:B-1----:R-:W1:Y:S02]  /*11f0*/  LDC.64 R2, c[0x0][0x588] ;  /* 0x00016200ff027b82 */ /* 0x002e640000000a00 */
[----:B-1----:R-:W2:Y:S02]  /*1200*/  LDG.E R2, desc[UR22][R2.64] ;  /* 0x0000001602027981 */ /* 0x002ea4000c1e1900 */
[----:B--2---:R-:W-:Y:S01]  /*1210*/  R2UR UR21, R2 ;  /* 0x00000000021572ca */ /* 0x004fe200000e0000 */
[----:B------:R-:W-:-:S14]  /*1220*/  BRA `(.L_x_13) ;  /* 0x0000000000047947 */ /* 0x000fdc0003800000 */
.L_x_14:
[----:B------:R-:W-:-:S05]  /*1230*/  ULDC UR21, c[0x0][0x580] ;  /* 0x0001600000157ab9 */ /* 0x000fca0000000800 */
.L_x_13:
[----:B------:R-:W-:Y:S02]  /*1240*/  ULDC.64 UR4, c[0x0][0x5a0] ;  /* 0x0001680000047ab9 */ /* 0x000fe40000000a00 */
        /* <DEDUP_REMOVED lines=11> */
.L_x_15:
        /* <DEDUP_REMOVED lines=8> */
.L_x_17:
[----:B------:R-:W-:-:S05]  /*1380*/  ULDC UR24, c[0x0][0x584] ;  /* 0x0001610000187ab9 */ /* 0x000fca0000000800 */
.L_x_16:
[----:B------:R-:W-:-:S13]  /*1390*/  LOP3.LUT P0, RZ, R0, 0xff, RZ, 0xc0, !PT ;  /* 0x000000ff00ff7812 */ /* 0x000fda000780c0ff */
[----:B------:R-:W-:Y:S05]  /*13a0*/  @!P0 EXIT ;  /* 0x000000000000894d */ /* 0x000fea0003800000 */
[----:B------:R-:W-:Y:S01]  /*13b0*/  ULDC UR4, c[0x0][0x28c] ;  /* 0x0000a30000047ab9 */ /* 0x000fe20000000800 */
[----:B------:R-:W-:Y:S02]  /*13c0*/  ULOP3.LUT UR25, UR13, 0x1, URZ, 0xfc, !UPT ;  /* 0x000000010d197892 */ /* 0x000fe4000f8efc3f */
[----:B------:R-:W-:-:S04]  /*13d0*/  UIADD3 UR4, UR4, 0x1f, URZ ;  /* 0x0000001f04047890 */ /* 0x000fc8000fffe03f */
[----:B------:R-:W-:-:S04]  /*13e0*/  USHF.R.S32.HI UR5, URZ, 0x1f, UR4 ;  /* 0x0000001f3f057899 */ /* 0x000fc80008011404 */
[----:B------:R-:W-:-:S03]  /*13f0*/  ULEA.HI UR5, UR5, UR4, URZ, 0x5 ;  /* 0x0000000405057291 */ /* 0x000fc6000f8f283f */
[----:B------:R-:W-:Y:S01]  /*1400*/  UMOV UR4, URZ ;  /* 0x0000003f00047c82 */ /* 0x000fe20008000000 */
[----:B------:R-:W-:-:S03]  /*1410*/  USHF.R.S32.HI UR12, URZ, 0x5, UR5 ;  /* 0x000000053f0c7899 */ /* 0x000fc60008011405 */
[----:B------:R-:W-:-:S09]  /*1420*/  UMOV UR5, URZ ;  /* 0x0000003f00057c82 */ /* 0x000fd20008000000 */
.L_x_812:
[----:B------:R-:W-:Y:S01]  /*1430*/  STL [R1+0x854], RZ ;  /* 0x000854ff01007387 */ /* 0x000fe20000100800 */
[----:B--2---:R-:W2:Y:S01]  /*1440*/  S2UR UR11, SR_CgaCtaId ;  /* 0x00000000000b79c3 */ /* 0x004ea20000008800 */
[----:B------:R-:W-:Y:S01]  /*1450*/  UMOV UR15, 0x400 ;  /* 0x00000400000f7882 */ /* 0x000fe20000000000 */
[----:B------:R-:W-:Y:S01]  /*1460*/  UMOV UR6, URZ ;  /* 0x0000003f00067c82 */ /* 0x000fe20008000000 */
[----:B------:R-:W-:Y:S01]  /*1470*/  STL [R1+0x850], RZ ;  /* 0x000850ff01007387 */ /* 0x000fe20000100800 */
[----:B------:R-:W-:Y:S01]  /*1480*/  UMOV UR7, URZ ;  /* 0x0000003f00077c82 */ /* 0x000fe20008000000 */
[----:B------:R-:W-:Y:S01]  /*1490*/  UMOV UR8, URZ ;  /* 0x0000003f00087c82 */ /* 0x000fe20008000000 */
[----:B------:R-:W-:Y:S01]  /*14a0*/  UMOV UR26, UR5 ;  /* 0x00000005001a7c82 */ /* 0x000fe20008000000 */
[----:B------:R-:W-:Y:S01]  /*14b0*/  STL [R1+0x84c], RZ ;  /* 0x00084cff01007387 */ /* 0x000fe20000100800 */
[----:B01----:R-:W1:Y:S01]  /*14c0*/  LDC R2, c[0x0][0x28c] ;  /* 0x0000a300ff027b82 */ /* 0x003e620000000800 */
[----:B------:R-:W-:-:S02]  /*14d0*/  CS2R R236, SRZ ;  /* 0x0000000000ec7805 */ /* 0x000fc4000001ff00 */
[----:B------:R-:W-:Y:S01]  /*14e0*/  CS2R R234, SRZ ;  /* 0x0000000000ea7805 */ /* 0x000fe2000001ff00 */
[----:B------:R-:W-:Y:S01]  /*14f0*/  STL [R1+0x848], RZ ;  /* 0x000848ff01007387 */ /* 0x000fe20000100800 */
[----:B------:R-:W-:Y:S02]  /*1500*/  CS2R R232, SRZ ;  /* 0x0000000000e87805 */ /* 0x000fe4000001ff00 */
[----:B------:R-:W-:Y:S02]  /*1510*/  CS2R R230, SRZ ;  /* 0x0000000000e67805 */ /* 0x000fe4000001ff00 */
[----:B------:R-:W-:Y:S01]  /*1520*/  CS2R R228, SRZ ;  /* 0x0000000000e47805 */ /* 0x000fe2000001ff00 */
[----:B------:R-:W-:Y:S01]  /*1530*/  STL [R1+0x844], RZ ;  /* 0x000844ff01007387 */ /* 0x000fe20000100800 */
[----:B------:R-:W-:Y:S02]  /*1540*/  CS2R R226, SRZ ;  /* 0x0000000000e27805 */ /* 0x000fe4000001ff00 */
[----:B------:R-:W-:-:S02]  /*1550*/  CS2R R224, SRZ ;  /* 0x0000000000e07805 */ /* 0x000fc4000001ff00 */
[----:B------:R-:W-:Y:S01]  /*1560*/  CS2R R222, SRZ ;  /* 0x0000000000de7805 */ /* 0x000fe2000001ff00 */
[----:B------:R-:W-:Y:S01]  /*1570*/  STL [R1+0x840], RZ ;  /* 0x000840ff01007387 */ /* 0x000fe20000100800 */
[----:B------:R-:W-:Y:S02]  /*1580*/  CS2R R220, SRZ ;  /* 0x0000000000dc7805 */ /* 0x000fe4000001ff00 */
[----:B------:R-:W-:Y:S02]  /*1590*/  CS2R R218, SRZ ;  /* 0x0000000000da7805 */ /* 0x000fe4000001ff00 */
[----:B------:R-:W-:Y:S01]  /*15a0*/  CS2R R216, SRZ ;  /* 0x0000000000d87805 */ /* 0x000fe2000001ff00 */
[----:B------:R-:W-:Y:S01]  /*15b0*/  STL [R1+0x83c], RZ ;  /* 0x00083cff01007387 */ /* 0x000fe20000100800 */
[----:B--2---:R-:W-:Y:S01]  /*15c0*/  ULEA UR15, UR11, UR15, 0x18 ;  /* 0x0000000f0b0f7291 */ /* 0x004fe2000f8ec03f */
[----:B------:R-:W-:Y:S02]  /*15d0*/  CS2R R22, SRZ ;  /* 0x0000000000167805 */ /* 0x000fe4000001ff00 */
[----:B------:R-:W-:Y:S01]  /*15e0*/  CS2R R20, SRZ ;  /* 0x0000000000147805 */ /* 0x000fe2000001ff00 */
[----:B------:R-:W-:Y:S01]  /*15f0*/  STL [R1+0x838], RZ ;  /* 0x000838ff01007387 */ /* 0x000fe20000100800 */
[----:B------:R-:W-:-:S02]  /*1600*/  CS2R R18, SRZ ;  /* 0x0000000000127805 */ /* 0x000fc4000001ff00 */
[----:B0-----:R-:W-:Y:S02]  /*1610*/  CS2R R16, SRZ ;  /* 0x0000000000107805 */ /* 0x001fe4000001ff00 */
[----:B------:R-:W-:Y:S01]  /*1620*/  CS2R R14, SRZ ;  /* 0x00000000000e7805 */ /* 0x000fe2000001ff00 */
[----:B------:R-:W-:Y:S01]  /*1630*/  STL [R1+0x834], RZ ;  /* 0x000834ff01007387 */ /* 0x000fe20000100800 */
[----:B-1----:R-:W-:Y:S02]  /*1640*/  ISETP.GE.AND P0, PT, R2, 0x1, PT ;  /* 0x000000010200780c */ /* 0x002fe40003f06270 */
[----:B------:R-:W-:Y:S02]  /*1650*/  CS2R R12, SRZ ;  /* 0x00000000000c7805 */ /* 0x000fe4000001ff00 */
[----:B------:R-:W-:Y:S01]  /*1660*/  CS2R R10, SRZ ;  /* 0x00000000000a7805 */ /* 0x000fe2000001ff00 */
[----:B------:R-:W-:Y:S01]  /*1670*/  STL [R1+0x830], RZ ;  /* 0x000830ff01007387 */ /* 0x000fe20000100800 */
[----:B------:R-:W-:-:S02]  /*1680*/  CS2R R8, SRZ ;  /* 0x0000000000087805 */ /* 0x000fc4000001ff00 */
[----:B------:R-:W-:Y:S02]  /*1690*/  CS2R R6, SRZ ;  /* 0x0000000000067805 */ /* 0x000fe4000001ff00 */
[----:B------:R-:W-:Y:S01]  /*16a0*/  CS2R R4, SRZ ;  /* 0x0000000000047805 */ /* 0x000fe2000001ff00 */
[----:B------:R-:W-:Y:S01]  /*16b0*/  STL [R1+0x82c], RZ ;  /* 0x00082cff01007387 */ /* 0x000fe20000100800 */
[----:B------:R-:W-:Y:S02]  /*16c0*/  CS2R R120, SRZ ;  /* 0x0000000000787805 */ /* 0x000fe4000001ff00 */
        /* <DEDUP_REMOVED lines=126> */
[----:B------:R-:W-:Y:S04]  /*1eb0*/  STL [R1+0x7ac], RZ ;  /* 0x0007acff01007387 */ /* 0x000fe80000100800 */
        /* <DEDUP_REMOVED lines=395> */
[----:B------:R-:W-:Y:S04]  /*3770*/  STL [R1], RZ ;  /* 0x000000ff01007387 */ /* 0x000fe80000100800 */
[----:B------:R-:W-:Y:S04]  /*3780*/  STL [R1+0x4], RZ ;  /* 0x000004ff01007387 */ /* 0x000fe80000100800 */
[----:B------:R-:W-:Y:S04]  /*3790*/  STL [R1+0x8], RZ ;  /* 0x000008ff01007387 */ /* 0x000fe80000100800 */
[----:B------:R-:W-:Y:S04]  /*37a0*/  STL [R1+0xc], RZ ;  /* 0x00000cff01007387 */ /* 0x000fe80000100800 */
[----:B------:R-:W-:Y:S04]  /*37b0*/  STL [R1+0x10], RZ ;  /* 0x000010ff01007387 */ /* 0x000fe80000100800 */
[----:B------:R-:W-:Y:S04]  /*37c0*/  STL [R1+0x14], RZ ;  /* 0x000014ff01007387 */ /* 0x000fe80000100800 */
[----:B------:R-:W-:Y:S04]  /*37d0*/  STL [R1+0x18], RZ ;  /* 0x000018ff01007387 */ /* 0x000fe80000100800 */
[----:B------:R-:W-:Y:S04]  /*37e0*/  STL [R1+0x1c], RZ ;  /* 0x00001cff01007387 */ /* 0x000fe80000100800 */
[----:B------:R-:W-:Y:S01]  /*37f0*/  STL [R1+0x20], RZ ;  /* 0x000020ff01007387 */ /* 0x000fe20000100800 */
[----:B------:R-:W0:Y:S03]  /*3800*/  S2R R0, SR_TID.X ;  /* 0x0000000000007919 */ /* 0x000e260000002100 */
        /* <DEDUP_REMOVED lines=8> */
[----:B0-----:R-:W-:-:S03]  /*3890*/  LOP3.LUT R0, R0, 0x80, RZ, 0xc0, !PT ;  /* 0x0000008000007812 */ /* 0x001fc600078ec0ff */
[----:B------:R-:W-:Y:S01]  /*38a0*/  STL [R1+0x44], RZ ;  /* 0x000044ff01007387 */ /* 0x000fe20000100800 */
[----:B------:R-:W-:-:S03]  /*38b0*/  SHF.R.U32.HI R0, RZ, 0x7, R0 ;  /* 0x00000007ff007819 */ /* 0x000fc60000011600 */
        /* <DEDUP_REMOVED lines=33> */
[----:B------:R-:W0:Y:S04]  /*3ad0*/  SHFL.IDX PT, R0, R0, RZ, 0x1f ;  /* 0x00001fff00007589 */ /* 0x000e2800000e0000 */
[----:B------:R1:W-:Y:S04]  /*3ae0*/  STL [R1+0xcc], RZ ;  /* 0x0000ccff01007387 */ /* 0x0003e80000100800 */
[----:B------:R1:W-:Y:S04]  /*3af0*/  STL [R1+0xd0], RZ ;  /* 0x0000d0ff01007387 */ /* 0x0003e80000100800 */
[----:B------:R1:W-:Y:S04]  /*3b00*/  STL [R1+0xd4], RZ ;  /* 0x0000d4ff01007387 */ /* 0x0003e80000100800 */
[----:B------:R1:W-:Y:S04]  /*3b10*/  STL [R1+0xd8], RZ ;  /* 0x0000d8ff01007387 */ /* 0x0003e80000100800 */
[----:B------:R1:W-:Y:S04]  /*3b20*/  STL [R1+0xdc], RZ ;  /* 0x0000dcff01007387 */ /* 0x0003e80000100800 */
[----:B------:R1:W-:Y:S01]  /*3b30*/  STL [R1+0xe0], RZ ;  /* 0x0000e0ff01007387 */ /* 0x0003e20000100800 */
[----:B0-----:R-:W-:Y:S01]  /*3b40*/  R2UR UR9, R0 ;  /* 0x00000000000972ca */ /* 0x001fe200000e0000 */
[----:B------:R-:W-:-:S02]  /*3b50*/  IMAD.U32 R0, RZ, RZ, UR4 ;  /* 0x00000004ff007e24 */ /* 0x000fc4000f8e00ff */
[----:B------:R1:W-:Y:S04]  /*3b60*/  STL [R1+0xe4], RZ ;  /* 0x0000e4ff01007387 */ /* 0x0003e80000100800 */
[----:B------:R1:W-:Y:S04]  /*3b70*/  STL [R1+0xe8], RZ ;  /* 0x0000e8ff01007387 */ /* 0x0003e80000100800 */
[----:B------:R1:W-:Y:S02]  /*3b80*/  STL [R1+0xec], RZ ;  /* 0x0000ecff01007387 */ /* 0x0003e40000100800 */
[----:B------:R-:W-:-:S02]  /*3b90*/  ULEA.HI UR10, UR9, UR9, URZ, 0x1 ;  /* 0x00000009090a7291 */ /* 0x000fc4000f8f083f */
[----:B------:R1:W-:Y:S02]  /*3ba0*/  STL [R1+0xf0], RZ ;  /* 0x0000f0ff01007387 */ /* 0x0003e40000100800 */
[----:B------:R-:W-:Y:S02]  /*3bb0*/  ULOP3.LUT UR10, UR10, 0x1ffffe, URZ, 0xc0, !UPT ;  /* 0x001ffffe0a0a7892 */ /* 0x000fe4000f8ec03f */
[----:B------:R1:W-:Y:S02]  /*3bc0*/  STL [R1+0xf4], RZ ;  /* 0x0000f4ff01007387 */ /* 0x0003e40000100800 */
[----:B------:R-:W-:Y:S02]  /*3bd0*/  UIADD3 UR10, UR9, -UR10, URZ ;  /* 0x8000000a090a7290 */ /* 0x000fe4000fffe03f */
[----:B------:R1:W-:Y:S02]  /*3be0*/  STL [R1+0xf8], RZ ;  /* 0x0000f8ff01007387 */ /* 0x0003e40000100800 */
[----:B------:R-:W-:-:S02]  /*3bf0*/  ULEA UR10, UR10, UR15, 0xb ;  /* 0x0000000f0a0a7291 */ /* 0x000fc4000f8e583f */
[----:B------:R1:W-:Y:S02]  /*3c00*/  STL [R1+0xfc], RZ ;  /* 0x0000fcff01007387 */ /* 0x0003e40000100800 */
[----:B------:R-:W-:Y:S02]  /*3c10*/  UIADD3 UR10, UR10, 0x180, URZ ;  /* 0x000001800a0a7890 */ /* 0x000fe4000fffe03f */
[----:B------:R1:W-:Y:S02]  /*3c20*/  STL [R1+0x100], RZ ;  /* 0x000100ff01007387 */ /* 0x0003e40000100800 */
[----:B------:R-:W-:Y:S02]  /*3c30*/  USHF.R.U32.HI UR10, URZ, 0x4, UR10 ;  /* 0x000000043f0a7899 */ /* 0x000fe4000801160a */
[----:B------:R1:W-:Y:S02]  /*3c40*/  STL [R1+0x104], RZ ;  /* 0x000104ff01007387 */ /* 0x0003e40000100800 */
[----:B------:R-:W-:-:S02]  /*3c50*/  ULOP3.LUT UR20, UR10, 0x3fff, URZ, 0xc0, !UPT ;  /* 0x00003fff0a147892 */ /* 0x000fc4000f8ec03f */
[----:B------:R1:W-:Y:S04]  /*3c60*/  STL [R1+0x108], RZ ;  /* 0x000108ff01007387 */ /* 0x0003e80000100800 */
        /* <DEDUP_REMOVED lines=28> */
[----:B------:R1:W-:Y:S01]  /*3e30*/  STL [R1+0x17c], RZ ;  /* 0x00017cff01007387 */ /* 0x0003e20000100800 */
[----:B------:R-:W-:Y:S05]  /*3e40*/  @!P0 BRA `(.L_x_18) ;  /* 0x0000006000908947 */ /* 0x000fea0003800000 */
[----:B------:R-:W-:-:S06]  /*3e50*/  UISETP.NE.AND UP0, UPT, UR25, 0x3, UPT ;  /* 0x000000031900788c */ /* 0x000fcc000bf05270 */
[----:B------:R-:W-:-:S13]  /*3e60*/  PLOP3.LUT P1, PT, PT, PT, UP0, 0x80, 0x0 ;  /* 0x000000000000781c */ /* 0x000fda0003f2f008 */
[----:B------:R-:W-:Y:S05]  /*3e70*/  @!P1 BRA `(.L_x_19) ;  /* 0x0000000000049947 */ /* 0x000fea0003800000 */
[----:B------:R-:W-:Y:S01]  /*3e80*/  BPT.TRAP 0x1 ;  /* 0x000000040000795c */ /* 0x000fe20000300000 */
.L_x_19:
[----:B------:R-:W-:Y:S01]  /*3e90*/  ULEA UR7, UR5, UR15, 0x3 ;  /* 0x0000000f05077291 */ /* 0x000fe2000f8e183f */
[----:B------:R-:W-:-:S05]  /*3ea0*/  IMAD.U32 R0, RZ, RZ, UR4 ;  /* 0x00000004ff007e24 */ /* 0x000fca000f8e00ff */
[----:B------:R-:W-:-:S04]  /*3eb0*/  SHF.L.U32 R0, R0, 0x1f, RZ ;  /* 0x0000001f00007819 */ /* 0x000fc800000006ff */
[----:B------:R0:W2:Y:S01]  /*3ec0*/  SYNCS.PHASECHK.TRANS64.TRYWAIT P0, [UR7], R0 ;  /* 0x00000000ff0075a7 */ /* 0x0000a20008000147 */
[----:B------:R-:W-:Y:S05]  /*3ed0*/  @!P1 BRA `(.L_x_20) ;  /* 0x0000000000049947 */ /* 0x000fea0003800000 */
[----:B------:R-:W-:Y:S01]  /*3ee0*/  BPT.TRAP 0x1 ;  /* 0x000000040000795c */ /* 0x000fe20000300000 */
.L_x_20:
[----:B------:R3:W-:Y:S01]  /*3ef0*/  STL [R1+0x854], RZ ;  /* 0x000854ff01007387 */ /* 0x0007e20000100800 */
[----:B------:R-:W-:Y:S01]  /*3f00*/  UMOV UR6, 0x1 ;  /* 0x0000000100067882 */ /* 0x000fe20000000000 */
[----:B--2---:R-:W-:Y:S05]  /*3f10*/  @P0 BRA `(.L_x_21) ;  /* 0x0000000000080947 */ /* 0x004fea0003800000 */
[----:B------:R-:W2:Y:S02]  /*3f20*/  SYNCS.PHASECHK.TRANS64.TRYWAIT P0, [UR7], R0 ;  /* 0x00000000ff0075a7 */ /* 0x000ea40008000147 */
[----:B--2---:R-:W-:Y:S05]  /*3f30*/  @!P0 BRA `(.L_x_22) ;  /* 0x0000031800608947 */ /* 0x004fea0003800000 */
.L_x_21:
[----:B------:R-:W-:Y:S01]  /*3f40*/  UIADD3 UR7, UR15, 0x12180, URZ ;  /* 0x000121800f077890 */ /* 0x000fe2000fffe03f */
[----:B------:R-:W-:Y:S01]  /*3f50*/  WARPGROUP.ARRIVE ;  /* 0x00000000000079c5 */ /* 0x000fe20000000000 */
[----:B------:R-:W-:Y:S01]  /*3f60*/  ULOP3.LUT UR8, UR20, 0x10000, URZ, 0xfc, !UPT ;  /* 0x0001000014087892 */ /* 0x000fe2000f8efc3f */
[----:B------:R-:W-:Y:S01]  /*3f70*/  STL [R1+0x850], RZ ;  /* 0x000850ff01007387 */ /* 0x000fe20000100800 */
[----:B------:R-:W-:Y:S02]  /*3f80*/  USHF.R.U32.HI UR7, URZ, 0x4, UR7 ;  /* 0x000000043f077899 */ /* 0x000fe40008011607 */
[----:B------:R-:W-:Y:S01]  /*3f90*/  UIMAD UR8, UR5, 0x180, UR8 ;  /* 0x00000180050878a4 */ /* 0x000fe2000f8e0208 */
[----:B------:R-:W-:Y:S01]  /*3fa0*/  STL [R1+0x84c], RZ ;  /* 0x00084cff01007387 */ /* 0x000fe20000100800 */
[----:B------:R-:W-:Y:S01]  /*3fb0*/  ULOP3.LUT UR7, UR7, 0x3fff, URZ, 0xc0, !UPT ;  /* 0x00003fff07077892 */ /* 0x000fe2000f8ec03f */
[----:B------:R-:W-:Y:S01]  /*3fc0*/  UMOV UR9, 0xc0000010 ;  /* 0xc000001000097882 */ /* 0x000fe20000000000 */
[----:B------:R-:W-:-:S02]  /*3fd0*/  UMOV UR11, 0xc0000010 ;  /* 0xc0000010000b7882 */ /* 0x000fc40000000000 */
[----:B------:R-:W-:Y:S01]  /*3fe0*/  ULOP3.LUT UR7, UR7, 0x10000, URZ, 0xfc, !UPT ;  /* 0x0001000007077892 */ /* 0x000fe2000f8efc3f */
[----:B------:R-:W-:Y:S01]  /*3ff0*/  STL [R1+0x848], RZ ;  /* 0x000848ff01007387 */ /* 0x000fe20000100800 */
[----:B------:R-:W-:Y:S01]  /*4000*/  UMOV UR16, UR8 ;  /* 0x0000000800107c82 */ /* 0x000fe20008000000 */
[----:B------:R-:W-:Y:S01]  /*4010*/  UMOV UR17, UR9 ;  /* 0x0000000900117c82 */ /* 0x000fe20008000000 */
[----:B------:R-:W-:Y:S01]  /*4020*/  UIMAD UR10, UR5, 0x300, UR7 ;  /* 0x00000300050a78a4 */ /* 0x000fe2000f8e0207 */
[----:B------:R-:W-:Y:S01]  /*4030*/  STL [R1+0x844], RZ ;  /* 0x000844ff01007387 */ /* 0x000fe20000100800 */
[----:B------:R-:W-:Y:S01]  /*4040*/  UMOV UR19, 0xc0000010 ;  /* 0xc000001000137882 */ /* 0x000fe20000000000 */
[----:B------:R-:W-:Y:S01]  /*4050*/  ULDC UR7, c[0x0][0x50c] ;  /* 0x0001430000077ab9 */ /* 0x000fe20000000800 */
[----:B------:R-:W-:Y:S01]  /*4060*/  UIADD3 UR18, UR10, 0x180, URZ ;  /* 0x000001800a127890 */ /* 0x000fe2000fffe03f */
[----:B------:R-:W-:Y:S04]  /*4070*/  STL [R1+0x840], RZ ;  /* 0x000840ff01007387 */ /* 0x000fe80000100800 */
[----:B------:R-:W-:Y:S01]  /*4080*/  QGMMA.64x192x32.F32.E4M3.E4M3 R24, gdesc[UR8], RZ, !UPT, gsb0 ;  /* 0x02e00000081879f3 */ /* 0x000fe2000c0008ff */
        /* <DEDUP_REMOVED lines=50> */
[----:B------:R-:W-:-:S02]  /*43b0*/  WARPGROUP.DEPBAR.LE gsb0, 0x0 ;  /* 0x00008000000079c5 */ /* 0x000fc40000010000 */
[----:B------:R-:W-:Y:S01]  /*43c0*/  WARPGROUP.ARRIVE ;  /* 0x00000000000079c5 */ /* 0x000fe20000000000 */
[----:B------:R-:W-:Y:S04]  /*43d0*/  STL [R1+0x774], RZ ;  /* 0x000774ff01007387 */ /* 0x000fe80000100800 */
[----:B------:R-:W-:Y:S01]  /*43e0*/  STL [R1+0x770], RZ ;  /* 0x000770ff01007387 */ /* 0x000fe20000100800 */
[----:B------:R-:W-:Y:S01]  /*43f0*/  QGMMA.64x192x32.F32.E4M3.E4M3 R120, gdesc[UR16], RZ, !UPT, gsb0 ;  /* 0x02e00000107879f3 */ /* 0x000fe2000c0008ff */
[----:B------:R-:W-:Y:S02]  /*4400*/  UIADD3 UR16, UR8, 0x100, URZ ;  /* 0x0000010008107890 */ /* 0x000fe4000fffe03f */
[----:B------:R-:W-:Y:S01]  /*4410*/  STL [R1+0x76c], RZ ;  /* 0x00076cff01007387 */ /* 0x000fe20000100800 */
[----:B------:R-:W-:-:S02]  /*4420*/  UMOV UR17, 0xc0000010 ;  /* 0xc000001000117882 */ /* 0x000fc40000000000 */
[----:B------:R-:W-:Y:S01]  /*4430*/  UMOV UR9, UR17 ;  /* 0x0000001100097c82 */ /* 0x000fe20008000000 */
[----:B------:R-:W-:Y:S01]  /*4440*/  STL [R1+0x768], RZ ;  /* 0x000768ff01007387 */ /* 0x000fe20000100800 */
[----:B------:R-:W-:-:S03]  /*4450*/  UMOV UR8, UR16 ;  /* 0x0000001000087c82 */ /* 0x000fc60008000000 */
        /* <DEDUP_REMOVED lines=47> */
[----:B------:R-:W-:-:S03]  /*4750*/  WARPGROUP.DEPBAR.LE gsb0, 0x0 ;  /* 0x00008000000079c5 */ /* 0x000fc60000010000 */
        /* <DEDUP_REMOVED lines=125> */
[----:B------:R-:W-:Y:S04]  /*4f30*/  STL.64 [R1+0x180], R24 ;  /* 0x0001801801007387 */ /* 0x000fe80000100a00 */
        /* <DEDUP_REMOVED lines=46> */
[----:B------:R4:W-:Y:S04]  /*5220*/  STL.64 [R1+0x2f8], R118 ;  /* 0x0002f87601007387 */ /* 0x0009e80000100a00 */
[----:B------:R-:W-:Y:S04]  /*5230*/  STL [R1+0x4b4], RZ ;  /* 0x0004b4ff01007387 */ /* 0x000fe80000100800 */
[----:B------:R-:W-:Y:S01]  /*5240*/  STL [R1+0x4b0], RZ ;  /* 0x0004b0ff01007387 */ /* 0x000fe20000100800 */
[----:B----4-:R-:W-:-:S03]  /*5250*/  WARPGROUP.ARRIVE ;  /* 0x00000000000079c5 */ /* 0x010fc60000000000 */
[----:B------:R-:W-:Y:S04]  /*5260*/  STL [R1+0x4ac], RZ ;  /* 0x0004acff01007387 */ /* 0x000fe80000100800 */
[----:B------:R-:W-:Y:S01]  /*5270*/  STL [R1+0x4a8], RZ ;  /* 0x0004a8ff01007387 */ /* 0x000fe20000100800 */
[----:B------:R-:W-:Y:S03]  /*5280*/  QGMMA.64x192x32.F32.E4M3.E4M3 R24, gdesc[UR16], RZ, !UPT, gsb0 ;  /* 0x02e00000101879f3 */ /* 0x000fe6000c0008ff */
        /* <DEDUP_REMOVED lines=48> */
[----:B------:R4:W-:Y:S01]  /*5590*/  STL.64 [R1+0x878], R140 ;  /* 0x0008788c01007387 */ /* 0x0009e20000100a00 */
[----:B------:R-:W-:-:S03]  /*55a0*/  WARPGROUP.DEPBAR.LE gsb0, 0x0 ;  /* 0x00008000000079c5 */ /* 0x000fc60000010000 */
        /* <DEDUP_REMOVED lines=36> */
[----:B------:R-:W-:Y:S01]  /*57f0*/  STL.64 [R1], R140 ;  /* 0x0000008c01007387 */ /* 0x000fe20000100a00 */
[----:B------:R-:W-:Y:S01]  /*5800*/  UISETP.NE.AND UP0, UPT, UR7, 0x1, UPT ;  /* 0x000000010700788c */ /* 0x000fe2000bf05270 */
[----:B--2---:R-:W-:Y:S02]  /*5810*/  IMAD.MOV.U32 R3, RZ, RZ, R233 ;  /* 0x000000ffff037224 */ /* 0x004fe400078e00e9 */
[----:B------:R-:W-:Y:S01]  /*5820*/  STL.64 [R1+0x8], R142 ;  /* 0x0000088e01007387 */ /* 0x000fe20000100a00 */
[----:B------:R-:W-:Y:S01]  /*5830*/  IMAD.MOV.U32 R2, RZ, RZ, R234 ;  /* 0x000000ffff027224 */ /* 0x000fe200078e00ea */
[----:B------:R-:W-:Y:S01]  /*5840*/  CS2R R236, SRZ ;  /* 0x0000000000ec7805 */ /* 0x000fe2000001ff00 */
[----:B0-----:R-:W-:Y:S01]  /*5850*/  IMAD.MOV.U32 R0, RZ, RZ, R235 ;  /* 0x000000ffff007224 */ /* 0x001fe200078e00eb */
        /* <DEDUP_REMOVED lines=46> */
[----:B0-----:R0:W5:Y:S04]  /*5b40*/  LDL.LU.64 R214, [R1+0x9a0] ;  /* 0x0009a00001d67983 */ /* 0x0011680000300a00 */
[----:B------:R0:W5:Y:S04]  /*5b50*/  LDL.LU.64 R212, [R1+0x998] ;  /* 0x0009980001d47983 */ /* 0x0001680000300a00 */
        /* <DEDUP_REMOVED lines=35> */
[----:B------:R0:W5:Y:S01]  /*5d90*/  LDL.LU.64 R140, [R1+0x878] ;  /* 0x00087800018c7983 */ /* 0x0001620000300a00 */
[----:B------:R-:W-:Y:S01]  /*5da0*/  USEL UR7, URZ, 0x1, UP0 ;  /* 0x000000013f077887 */ /* 0x000fe20008000000 */
[----:B--2---:R-:W-:-:S02]  /*5db0*/  CS2R R234, SRZ ;  /* 0x0000000000ea7805 */ /* 0x004fc4000001ff00 */
[----:B------:R-:W-:Y:S01]  /*5dc0*/  CS2R R232, SRZ ;  /* 0x0000000000e87805 */ /* 0x000fe2000001ff00 */
[----:B------:R0:W-:Y:S01]  /*5dd0*/  STL [R1+0x3f4], RZ ;  /* 0x0003f4ff01007387 */ /* 0x0001e20000100800 */
[----:B------:R-:W-:Y:S02]  /*5de0*/  CS2R R230, SRZ ;  /* 0x0000000000e67805 */ /* 0x000fe4000001ff00 */
[----:B------:R-:W-:Y:S02]  /*5df0*/  CS2R R228, SRZ ;  /* 0x0000000000e47805 */ /* 0x000fe4000001ff00 */
[----:B------:R-:W-:Y:S01]  /*5e00*/  ISETP.NE.AND P0, PT, RZ, UR7, PT ;  /* 0x00000007ff007c0c */ /* 0x000fe2000bf05270 */
[----:B------:R0:W-:Y:S01]  /*5e10*/  STL [R1+0x3f0], RZ ;  /* 0x0003f0ff01007387 */ /* 0x0001e20000100800 */
[----:B------:R-:W-:Y:S02]  /*5e20*/  CS2R R226, SRZ ;  /* 0x0000000000e27805 */ /* 0x000fe4000001ff00 */
[----:B------:R-:W-:-:S02]  /*5e30*/  CS2R R224, SRZ ;  /* 0x0000000000e07805 */ /* 0x000fc4000001ff00 */
[----:B------:R-:W-:Y:S01]  /*5e40*/  CS2R R222, SRZ ;  /* 0x0000000000de7805 */ /* 0x000fe2000001ff00 */
[----:B------:R0:W-:Y:S01]  /*5e50*/  STL [R1+0x3ec], RZ ;  /* 0x0003ecff01007387 */ /* 0x0001e20000100800 */
[----:B------:R-:W-:Y:S02]  /*5e60*/  CS2R R220, SRZ ;  /* 0x0000000000dc7805 */ /* 0x000fe4000001ff00 */
[----:B------:R-:W-:Y:S02]  /*5e70*/  CS2R R218, SRZ ;  /* 0x0000000000da7805 */ /* 0x000fe4000001ff00 */
[----:B------:R-:W-:Y:S01]  /*5e80*/  CS2R R216, SRZ ;  /* 0x0000000000d87805 */ /* 0x000fe2000001ff00 */
        /* <DEDUP_REMOVED lines=13> */
[----:B------:R-:W-:-:S03]  /*5f60*/  CS2R R4, SRZ ;  /* 0x0000000000047805 */ /* 0x000fc6000001ff00 */
        /* <DEDUP_REMOVED lines=56> */
[----:B------:R-:W2:Y:S04]  /*62f0*/  LDL R4, [R1+0x180] ;  /* 0x0001800001047983 */ /* 0x000ea80000100800 */
[----:B------:R-:W4:Y:S04]  /*6300*/  LDL R5, [R1+0x184] ;  /* 0x0001840001057983 */ /* 0x000f280000100800 */
[----:B------:R-:W3:Y:S04]  /*6310*/  LDL R6, [R1+0x188] ;  /* 0x0001880001067983 */ /* 0x000ee80000100800 */
        /* <DEDUP_REMOVED lines=37> */
[----:B------:R1:W-:Y:S04]  /*6570*/  STL [R1+0x8f0], R89 ;  /* 0x0008f05901007387 */ /* 0x0003e80000100800 */
[----:B-1----:R-:W3:Y:S04]  /*6580*/  LDL R89, [R1+0x284] ;  /* 0x0002840001597983 */ /* 0x002ee80000100800 */
[----:B------:R1:W-:Y:S04]  /*6590*/  STL [R1+0x8ec], R90 ;  /* 0x0008ec5a01007387 */ /* 0x0003e80000100800 */
[----:B-1----:R-:W2:Y:S04]  /*65a0*/  LDL R90, [R1+0x280] ;  /* 0x00028000015a7983 */ /* 0x002ea80000100800 */
[----:B------:R1:W-:Y:S04]  /*65b0*/  STL [R1+0x8e8], R91 ;  /* 0x0008e85b01007387 */ /* 0x0003e80000100800 */
[----:B-1----:R-:W4:Y:S04]  /*65c0*/  LDL R91, [R1+0x27c] ;  /* 0x00027c00015b7983 */ /* 0x002f280000100800 */
[----:B------:R1:W-:Y:S04]  /*65d0*/  STL [R1+0x8e4], R92 ;  /* 0x0008e45c01007387 */ /* 0x0003e80000100800 */
[----:B-1----:R-:W3:Y:S04]  /*65e0*/  LDL R92, [R1+0x278] ;  /* 0x00027800015c7983 */ /* 0x002ee80000100800 */
[----:B------:R1:W-:Y:S04]  /*65f0*/  STL [R1+0x8e0], R93 ;  /* 0x0008e05d01007387 */ /* 0x0003e80000100800 */
[----:B-1----:R-:W2:Y:S04]  /*6600*/  LDL R93, [R1+0x274] ;  /* 0x00027400015d7983 */ /* 0x002ea80000100800 */
        /* <DEDUP_REMOVED lines=41> */
[----:B-1----:R-:W2:Y:S01]  /*68a0*/  LDL R114, [R1+0x220] ;  /* 0x0002200001727983 */ /* 0x002ea20000100800 */
[----:B---3--:R-:W-:-:S01]  /*68b0*/  FADD R92, RZ, R92 ;  /* 0x0000005cff5c7221 */ /* 0x008fc20000000000 */
[----:B----4-:R-:W-:Y:S01]  /*68c0*/  FADD R91, RZ, R91 ;  /* 0x0000005bff5b7221 */ /* 0x010fe20000000000 */
[----:B--2---:R-:W-:-:S01]  /*68d0*/  FADD R90, RZ, R90 ;  /* 0x0000005aff5a7221 */ /* 0x004fc20000000000 */
[----:B------:R-:W-:Y:S01]  /*68e0*/  STL [R1+0x888], R115 ;  /* 0x0008887301007387 */ /* 0x000fe20000100800 */
[----:B------:R-:W-:-:S01]  /*68f0*/  FADD R3, RZ, R3 ;  /* 0x00000003ff037221 */ /* 0x000fc20000000000 */
[----:B------:R-:W-:Y:S01]  /*6900*/  FADD R93, RZ, R93 ;  /* 0x0000005dff5d7221 */ /* 0x000fe20000000000 */
[----:B------:R-:W-:-:S01]  /*6910*/  FADD R2, RZ, R2 ;  /* 0x00000002ff027221 */ /* 0x000fc20000000000 */
        /* <DEDUP_REMOVED lines=12> */
[----:B------:R1:W-:Y:S01]  /*69e0*/  STL [R1+0x878], R119 ;  /* 0x0008787701007387 */ /* 0x0003e20000100800 */
[----:B------:R-:W-:-:S01]  /*69f0*/  FADD R94, RZ, R94 ;  /* 0x0000005eff5e7221 */ /* 0x000fc20000000000 */
[----:B------:R-:W-:Y:S01]  /*6a00*/  FADD R12, RZ, R12 ;  /* 0x0000000cff0c7221 */ /* 0x000fe20000000000 */
[----:B------:R-:W-:-:S01]  /*6a10*/  FADD R13, RZ, R13 ;  /* 0x0000000dff0d7221 */ /* 0x000fc20000000000 */
[----:B------:R-:W-:Y:S01]  /*6a20*/  FADD R14, RZ, R14 ;  /* 0x0000000eff0e7221 */ /* 0x000fe20000000000 */
[----:B------:R-:W-:-:S01]  /*6a30*/  FADD R15, RZ, R15 ;  /* 0x0000000fff0f7221 */ /* 0x000fc20000000000 */
[----:B------:R-:W-:Y:S01]  /*6a40*/  FADD R16, RZ, R16 ;  /* 0x00000010ff107221 */ /* 0x000fe20000000000 */
[----:B------:R-:W-:-:S01]  /*6a50*/  FADD R17, RZ, R17 ;  /* 0x00000011ff117221 */ /* 0x000fc20000000000 */
[----:B------:R-:W-:Y:S01]  /*6a60*/  FADD R18, RZ, R18 ;  /* 0x00000012ff127221 */ /* 0x000fe20000000000 */
[----:B------:R-:W-:-:S01]  /*6a70*/  FADD R19, RZ, R19 ;  /* 0x00000013ff137221 */ /* 0x000fc20000000000 */
[----:B-1----:R-:W-:-:S02]  /*6a80*/  IMAD.MOV.U32 R119, RZ, RZ, R89 ;  /* 0x000000ffff777224 */ /* 0x002fc400078e0059 */
        /* <DEDUP_REMOVED lines=41> */
[----:B------:R-:W-:-:S05]  /*6d20*/  FADD R112, RZ, R112 ;  /* 0x00000070ff707221 */ /* 0x000fca0000000000 */
[----:B------:R1:W-:Y:S04]  /*6d30*/  STL [R1+0x300], R112 ;  /* 0x0003007001007387 */ /* 0x0003e80000100800 */
[----:B------:R2:W-:Y:S04]  /*6d40*/  STL [R1+0x304], R111 ;  /* 0x0003046f01007387 */ /* 0x0005e80000100800 */
[----:B------:R3:W-:Y:S01]  /*6d50*/  STL [R1+0x308], R110 ;  /* 0x0003086e01007387 */ /* 0x0007e20000100800 */
[----:B------:R-:W-:-:S03]  /*6d60*/  FADD R237, RZ, R113 ;  /* 0x00000071ffed7221 */ /* 0x000fc60000000000 */
[----:B------:R4:W-:Y:S04]  /*6d70*/  STL [R1+0x30c], R109 ;  /* 0x00030c6d01007387 */ /* 0x0009e80000100800 */
[----:B------:R0:W-:Y:S04]  /*6d80*/  STL [R1+0x310], R108 ;  /* 0x0003106c01007387 */ /* 0x0001e80000100800 */
[----:B------:R0:W-:Y:S01]  /*6d90*/  STL [R1+0x314], R107 ;  /* 0x0003146b01007387 */ /* 0x0001e20000100800 */
[----:B------:R-:W-:-:S03]  /*6da0*/  FADD R236, RZ, R114 ;  /* 0x00000072ffec7221 */ /* 0x000fc60000000000 */
[----:B------:R0:W-:Y:S04]  /*6db0*/  STL [R1+0x318], R106 ;  /* 0x0003186a01007387 */ /* 0x0001e80000100800 */
        /* <DEDUP_REMOVED lines=15> */
[----:B------:R-:W4:Y:S04]  /*6eb0*/  LDL R118, [R1+0x288] ;  /* 0x0002880001767983 */ /* 0x000f280000100800 */
[----:B------:R0:W-:Y:S04]  /*6ec0*/  STL [R1+0x358], R90 ;  /* 0x0003585a01007387 */ /* 0x0001e80000100800 */
[----:B------:R-:W4:Y:S04]  /*6ed0*/  LDL R117, [R1+0x28c] ;  /* 0x00028c0001757983 */ /* 0x000f280000100800 */
[----:B------:R-:W4:Y:S04]  /*6ee0*/  LDL R116, [R1+0x290] ;  /* 0x0002900001747983 */ /* 0x000f280000100800 */
[----:B------:R-:W4:Y:S04]  /*6ef0*/  LDL R115, [R1+0x294] ;  /* 0x0002940001737983 */ /* 0x000f280000100800 */
[----:B------:R-:W4:Y:S04]  /*6f00*/  LDL R114, [R1+0x298] ;  /* 0x0002980001727983 */ /* 0x000f280000100800 */
[----:B------:R-:W4:Y:S04]  /*6f10*/  LDL R113, [R1+0x29c] ;  /* 0x00029c0001717983 */ /* 0x000f280000100800 */
[----:B-1----:R-:W4:Y:S04]  /*6f20*/  LDL R112, [R1+0x2a0] ;  /* 0x0002a00001707983 */ /* 0x002f280000100800 */
[----:B--2---:R-:W2:Y:S04]  /*6f30*/  LDL R111, [R1+0x2a4] ;  /* 0x0002a400016f7983 */ /* 0x004ea80000100800 */
[----:B---3--:R-:W3:Y:S04]  /*6f40*/  LDL R110, [R1+0x2a8] ;  /* 0x0002a800016e7983 */ /* 0x008ee80000100800 */
[----:B----4-:R-:W4:Y:S04]  /*6f50*/  LDL R109, [R1+0x2ac] ;  /* 0x0002ac00016d7983 */ /* 0x010f280000100800 */
[----:B0-----:R-:W4:Y:S04]  /*6f60*/  LDL R108, [R1+0x2b0] ;  /* 0x0002b000016c7983 */ /* 0x001f280000100800 */
[----:B------:R-:W4:Y:S04]  /*6f70*/  LDL R107, [R1+0x2b4] ;  /* 0x0002b400016b7983 */ /* 0x000f280000100800 */
        /* <DEDUP_REMOVED lines=17> */
[----:B------:R-:W4:Y:S01]  /*7090*/  LDL R89, [R1+0x2fc] ;  /* 0x0002fc0001597983 */ /* 0x000f220000100800 */
[----:B------:R-:W-:-:S05]  /*70a0*/  FADD R119, RZ, R119 ;  /* 0x00000077ff777221 */ /* 0x000fca0000000000 */
[----:B------:R0:W-:Y:S01]  /*70b0*/  STL [R1+0x35c], R119 ;  /* 0x00035c7701007387 */ /* 0x0001e20000100800 */
[----:B------:R-:W-:-:S05]  /*70c0*/  FADD R118, RZ, R118 ;  /* 0x00000076ff767221 */ /* 0x000fca0000000000 */
[----:B------:R1:W-:Y:S01]  /*70d0*/  STL [R1+0x360], R118 ;  /* 0x0003607601007387 */ /* 0x0003e20000100800 */
[----:B------:R-:W-:-:S01]  /*70e0*/  FADD R117, RZ, R117 ;  /* 0x00000075ff757221 */ /* 0x000fc20000000000 */
[----:B------:R-:W-:-:S04]  /*70f0*/  FADD R116, RZ, R116 ;  /* 0x00000074ff747221 */ /* 0x000fc80000000000 */
[----:B------:R1:W-:Y:S01]  /*7100*/  STL [R1+0x364], R117 ;  /* 0x0003647501007387 */ /* 0x0003e20000100800 */
[----:B------:R-:W-:-:S03]  /*7110*/  FADD R115, RZ, R115 ;  /* 0x00000073ff737221 */ /* 0x000fc60000000000 */
[----:B------:R1:W-:Y:S01]  /*7120*/  STL [R1+0x368], R116 ;  /* 0x0003687401007387 */ /* 0x0003e20000100800 */
[----:B------:R-:W-:-:S03]  /*7130*/  FADD R114, RZ, R114 ;  /* 0x00000072ff727221 */ /* 0x000fc60000000000 */
[----:B------:R1:W-:Y:S01]  /*7140*/  STL [R1+0x36c], R115 ;  /* 0x00036c7301007387 */ /* 0x0003e20000100800 */
[----:B------:R-:W-:-:S03]  /*7150*/  FADD R113, RZ, R113 ;  /* 0x00000071ff717221 */ /* 0x000fc60000000000 */
[----:B------:R1:W-:Y:S01]  /*7160*/  STL [R1+0x370], R114 ;  /* 0x0003707201007387 */ /* 0x0003e20000100800 */
[----:B------:R-:W-:-:S03]  /*7170*/  FADD R112, RZ, R112 ;  /* 0x00000070ff707221 */ /* 0x000fc60000000000 */
[----:B------:R1:W-:Y:S01]  /*7180*/  STL [R1+0x374], R113 ;  /* 0x0003747101007387 */ /* 0x0003e20000100800 */
[----:B--2---:R-:W-:-:S03]  /*7190*/  FADD R111, RZ, R111 ;  /* 0x0000006fff6f7221 */ /* 0x004fc60000000000 */
[----:B------:R2:W-:Y:S01]  /*71a0*/  STL [R1+0x378], R112 ;  /* 0x0003787001007387 */ /* 0x0005e20000100800 */
[----:B---3--:R-:W-:-:S03]  /*71b0*/  FADD R110, RZ, R110 ;  /* 0x0000006eff6e7221 */ /* 0x008fc60000000000 */
[----:B------:R3:W-:Y:S01]  /*71c0*/  STL [R1+0x37c], R111 ;  /* 0x00037c6f01007387 */ /* 0x0007e20000100800 */
[----:B----4-:R-:W-:-:S03]  /*71d0*/  FADD R109, RZ, R109 ;  /* 0x0000006dff6d7221 */ /* 0x010fc60000000000 */
        /* <DEDUP_REMOVED lines=40> */
[----:B0-----:R-:W4:Y:S04]  /*7460*/  LDL R119, [R1] ;  /* 0x0000000001777983 */ /* 0x001f280000100800 */
[----:B------:R0:W-:Y:S04]  /*7470*/  STL [R1+0x3d0], R90 ;  /* 0x0003d05a01007387 */ /* 0x0001e80000100800 */
[----:B-1----:R-:W4:Y:S04]  /*7480*/  LDL R118, [R1+0x4] ;  /* 0x0000040001767983 */ /* 0x002f280000100800 */
[----:B------:R1:W-:Y:S04]  /*7490*/  STL [R1+0x3d4], R89 ;  /* 0x0003d45901007387 */ /* 0x0003e80000100800 */
[----:B------:R-:W4:Y:S04]  /*74a0*/  LDL R117, [R1+0x8] ;  /* 0x0000080001757983 */ /* 0x000f280000100800 */
[----:B------:R-:W4:Y:S04]  /*74b0*/  LDL R116, [R1+0xc] ;  /* 0x00000c0001747983 */ /* 0x000f280000100800 */
[----:B------:R-:W4:Y:S04]  /*74c0*/  LDL R115, [R1+0x10] ;  /* 0x0000100001737983 */ /* 0x000f280000100800 */
[----:B------:R-:W4:Y:S04]  /*74d0*/  LDL R114, [R1+0x14] ;  /* 0x0000140001727983 */ /* 0x000f280000100800 */
[----:B------:R-:W4:Y:S04]  /*74e0*/  LDL R113, [R1+0x18] ;  /* 0x0000180001717983 */ /* 0x000f280000100800 */
[----:B--2---:R-:W2:Y:S04]  /*74f0*/  LDL R112, [R1+0x1c] ;  /* 0x00001c0001707983 */ /* 0x004ea80000100800 */
[----:B---3--:R-:W3:Y:S04]  /*7500*/  LDL R111, [R1+0x20] ;  /* 0x00002000016f7983 */ /* 0x008ee80000100800 */
[----:B----4-:R-:W4:Y:S04]  /*7510*/  LDL R110, [R1+0x24] ;  /* 0x00002400016e7983 */ /* 0x010f280000100800 */
        /* <DEDUP_REMOVED lines=19> */
[----:B0-----:R-:W4:Y:S04]  /*7650*/  LDL R90, [R1+0x74] ;  /* 0x00007400015a7983 */ /* 0x001f280000100800 */
[----:B-1----:R-:W4:Y:S01]  /*7660*/  LDL R89, [R1+0x78] ;  /* 0x0000780001597983 */ /* 0x002f220000100800 */
        /* <DEDUP_REMOVED lines=60> */
[----:B0-----:R-:W4:Y:S04]  /*7a30*/  LDL R119, [R1+0x7c] ;  /* 0x00007c0001777983 */ /* 0x001f280000100800 */
[----:B------:R0:W-:Y:S04]  /*7a40*/  STL [R1+0x44c], R90 ;  /* 0x00044c5a01007387 */ /* 0x0001e80000100800 */
[----:B-1----:R-:W4:Y:S04]  /*7a50*/  LDL R118, [R1+0x80] ;  /* 0x0000800001767983 */ /* 0x002f280000100800 */
[----:B------:R1:W-:Y:S04]  /*7a60*/  STL [R1+0x450], R89 ;  /* 0x0004505901007387 */ /* 0x0003e80000100800 */
        /* <DEDUP_REMOVED lines=30> */
[----:B------:R0:W-:Y:S02]  /*7c50*/  STL [R1+0x454], R119 ;  /* 0x0004547701007387 */ /* 0x0001e40000100800 */
[----:B0-----:R-:W-:-:S01]  /*7c60*/  FADD R119, RZ, R118 ;  /* 0x00000076ff777221 */ /* 0x001fc20000000000 */
[----:B------:R-:W-:Y:S01]  /*7c70*/  FADD R118, RZ, R117 ;  /* 0x00000075ff767221 */ /* 0x000fe20000000000 */
[----:B------:R-:W-:-:S03]  /*7c80*/  FADD R117, RZ, R116 ;  /* 0x00000074ff757221 */ /* 0x000fc60000000000 */
[----:B------:R-:W-:Y:S01]  /*7c90*/  STL [R1+0x458], R119 ;  /* 0x0004587701007387 */ /* 0x000fe20000100800 */
[----:B------:R-:W-:-:S03]  /*7ca0*/  FADD R116, RZ, R115 ;  /* 0x00000073ff747221 */ /* 0x000fc60000000000 */
[----:B------:R-:W-:Y:S01]  /*7cb0*/  STL [R1+0x45c], R118 ;  /* 0x00045c7601007387 */ /* 0x000fe20000100800 */
[----:B------:R-:W-:-:S03]  /*7cc0*/  FADD R115, RZ, R114 ;  /* 0x00000072ff737221 */ /* 0x000fc60000000000 */
[----:B------:R-:W-:Y:S01]  /*7cd0*/  STL [R1+0x460], R117 ;  /* 0x0004607501007387 */ /* 0x000fe20000100800 */
[----:B--2---:R-:W-:-:S03]  /*7ce0*/  FADD R114, RZ, R113 ;  /* 0x00000071ff727221 */ /* 0x004fc60000000000 */
[----:B------:R-:W-:Y:S01]  /*7cf0*/  STL [R1+0x464], R116 ;  /* 0x0004647401007387 */ /* 0x000fe20000100800 */
[----:B---3--:R-:W-:-:S03]  /*7d00*/  FADD R113, RZ, R112 ;  /* 0x00000070ff717221 */ /* 0x008fc60000000000 */
[----:B------:R-:W-:Y:S01]  /*7d10*/  STL [R1+0x468], R115 ;  /* 0x0004687301007387 */ /* 0x000fe20000100800 */
[----:B----4-:R-:W-:-:S03]  /*7d20*/  FADD R112, RZ, R111 ;  /* 0x0000006fff707221 */ /* 0x010fc60000000000 */
[----:B------:R-:W-:Y:S01]  /*7d30*/  STL [R1+0x46c], R114 ;  /* 0x00046c7201007387 */ /* 0x000fe20000100800 */
[----:B------:R-:W-:-:S03]  /*7d40*/  FADD R111, RZ, R110 ;  /* 0x0000006eff6f7221 */ /* 0x000fc60000000000 */
        /* <DEDUP_REMOVED lines=42> */
[----:B------:R-:W-:Y:S04]  /*7ff0*/  STL [R1+0x4c4], R92 ;  /* 0x0004c45c01007387 */ /* 0x000fe80000100800 */
[----:B------:R-:W2:Y:S04]  /*8000*/  LDL R89, [R1+0xf8] ;  /* 0x0000f80001597983 */ /* 0x000ea80000100800 */
[----:B------:R0:W-:Y:S04]  /*8010*/  STL [R1+0x4c8], R90 ;  /* 0x0004c85a01007387 */ /* 0x0001e80000100800 */
[----:B0-----:R-:W3:Y:S04]  /*8020*/  LDL R90, [R1+0xfc] ;  /* 0x0000fc00015a7983 */ /* 0x001ee80000100800 */
[----:B------:R0:W-:Y:S04]  /*8030*/  STL [R1+0x4cc], R91 ;  /* 0x0004cc5b01007387 */ /* 0x0001e80000100800 */
[----:B------:R-:W4:Y:S04]  /*8040*/  LDL R92, [R1+0x104] ;  /* 0x00010400015c7983 */ /* 0x000f280000100800 */
[----:B------:R-:W4:Y:S04]  /*8050*/  LDL R93, [R1+0x108] ;  /* 0x00010800015d7983 */ /* 0x000f280000100800 */
        /* <DEDUP_REMOVED lines=27> */
[----:B--2---:R-:W-:-:S05]  /*8210*/  FADD R89, RZ, R89 ;  /* 0x00000059ff597221 */ /* 0x004fca0000000000 */
[----:B------:R0:W-:Y:S01]  /*8220*/  STL [R1+0x4d0], R89 ;  /* 0x0004d05901007387 */ /* 0x0001e20000100800 */
[----:B---3--:R-:W-:-:S03]  /*8230*/  FADD R90, RZ, R90 ;  /* 0x0000005aff5a7221 */ /* 0x008fc60000000000 */
[----:B0-----:R-:W2:Y:S04]  /*8240*/  LDL.LU R89, [R1+0x8f0] ;  /* 0x0008f00001597983 */ /* 0x001ea80000300800 */
[----:B------:R0:W-:Y:S01]  /*8250*/  STL [R1+0x4d4], R90 ;  /* 0x0004d45a01007387 */ /* 0x0001e20000100800 */
[----:B----4-:R-:W-:-:S01]  /*8260*/  FADD R92, RZ, R92 ;  /* 0x0000005cff5c7221 */ /* 0x010fc20000000000 */
[----:B------:R-:W-:Y:S02]  /*8270*/  FADD R93, RZ, R93 ;  /* 0x0000005dff5d7221 */ /* 0x000fe40000000000 */
[----:B0-----:R-:W3:Y:S01]  /*8280*/  LDL.LU R90, [R1+0x8ec] ;  /* 0x0008ec00015a7983 */ /* 0x001ee20000300800 */
[----:B------:R-:W-:-:S01]  /*8290*/  FADD R91, RZ, R91 ;  /* 0x0000005bff5b7221 */ /* 0x000fc20000000000 */
[----:B------:R-:W-:-:S04]  /*82a0*/  FADD R94, RZ, R94 ;  /* 0x0000005eff5e7221 */ /* 0x000fc80000000000 */
[----:B------:R0:W-:Y:S01]  /*82b0*/  STL [R1+0x4d8], R91 ;  /* 0x0004d85b01007387 */ /* 0x0001e20000100800 */
[----:B------:R-:W-:-:S03]  /*82c0*/  FADD R95, RZ, R95 ;  /* 0x0000005fff5f7221 */ /* 0x000fc60000000000 */
[----:B0-----:R-:W4:Y:S01]  /*82d0*/  LDL.LU R91, [R1+0x8e8] ;  /* 0x0008e800015b7983 */ /* 0x001f220000300800 */
[----:B------:R-:W-:-:S03]  /*82e0*/  FADD R96, RZ, R96 ;  /* 0x00000060ff607221 */ /* 0x000fc60000000000 */
[----:B------:R0:W-:Y:S01]  /*82f0*/  STL [R1+0x4dc], R92 ;  /* 0x0004dc5c01007387 */ /* 0x0001e20000100800 */
[----:B------:R-:W-:-:S01]  /*8300*/  FADD R97, RZ, R97 ;  /* 0x00000061ff617221 */ /* 0x000fc20000000000 */
[----:B------:R-:W-:Y:S02]  /*8310*/  FADD R98, RZ, R98 ;  /* 0x00000062ff627221 */ /* 0x000fe40000000000 */
[----:B0-----:R-:W4:Y:S04]  /*8320*/  LDL.LU R92, [R1+0x8e4] ;  /* 0x0008e400015c7983 */ /* 0x001f280000300800 */
[----:B------:R0:W-:Y:S01]  /*8330*/  STL [R1+0x4e0], R93 ;  /* 0x0004e05d01007387 */ /* 0x0001e20000100800 */
[----:B------:R-:W-:-:S01]  /*8340*/  FADD R99, RZ, R99 ;  /* 0x00000063ff637221 */ /* 0x000fc20000000000 */
[----:B------:R-:W-:-:S02]  /*8350*/  FADD R100, RZ, R100 ;  /* 0x00000064ff647221 */ /* 0x000fc40000000000 */
[----:B0-----:R-:W4:Y:S04]  /*8360*/  LDL.LU R93, [R1+0x8e0] ;  /* 0x0008e000015d7983 */ /* 0x001f280000300800 */
[----:B------:R0:W-:Y:S01]  /*8370*/  STL [R1+0x4e4], R94 ;  /* 0x0004e45e01007387 */ /* 0x0001e20000100800 */
[----:B------:R-:W-:-:S03]  /*8380*/  FADD R101, RZ, R101 ;  /* 0x00000065ff657221 */ /* 0x000fc60000000000 */
        /* <DEDUP_REMOVED lines=55> */
[----:B------:R0:W-:Y:S04]  /*8700*/  STL [R1+0x530], R113 ;  /* 0x0005307101007387 */ /* 0x0001e80000100800 */
        /* <DEDUP_REMOVED lines=14> */
[----:B------:R1:W-:Y:S04]  /*87f0*/  STL [R1+0x550], R2 ;  /* 0x0005500201007387 */ /* 0x0003e80000100800 */
[----:B------:R2:W-:Y:S01]  /*8800*/  STL [R1+0x554], R0 ;  /* 0x0005540001007387 */ /* 0x0005e20000100800 */
[----:B0-----:R-:W-:-:S01]  /*8810*/  FADD R3, RZ, R120 ;  /* 0x00000078ff037221 */ /* 0x001fc20000000000 */
[----:B-1----:R-:W-:-:S04]  /*8820*/  FADD R2, RZ, R121 ;  /* 0x00000079ff027221 */ /* 0x002fc80000000000 */
[----:B------:R0:W-:Y:S01]  /*8830*/  STL [R1+0x558], R3 ;  /* 0x0005580301007387 */ /* 0x0001e20000100800 */
[----:B--2---:R-:W-:-:S03]  /*8840*/  FADD R0, RZ, R122 ;  /* 0x0000007aff007221 */ /* 0x004fc60000000000 */
        /* <DEDUP_REMOVED lines=35> */
[----:B--2--5:R-:W-:-:S03]  /*8a80*/  FADD R0, RZ, R140 ;  /* 0x0000008cff007221 */ /* 0x024fc60000000000 */
        /* <DEDUP_REMOVED lines=284> */
[----:B---3--:R-:W-:-:S01]  /*9c50*/  FADD R3, RZ, R90 ;  /* 0x0000005aff037221 */ /* 0x008fc20000000000 */
[----:B----4-:R-:W-:-:S04]  /*9c60*/  FADD R2, RZ, R91 ;  /* 0x0000005bff027221 */ /* 0x010fc80000000000 */
[----:B------:R1:W-:Y:S01]  /*9c70*/  STL [R1+0x7e0], R3 ;  /* 0x0007e00301007387 */ /* 0x0003e20000100800 */
[----:B0-----:R-:W-:-:S03]  /*9c80*/  FADD R0, RZ, R92 ;  /* 0x0000005cff007221 */ /* 0x001fc60000000000 */
[----:B------:R0:W-:Y:S04]  /*9c90*/  STL [R1+0x7e4], R2 ;  /* 0x0007e40201007387 */ /* 0x0001e80000100800 */
[----:B------:R2:W-:Y:S01]  /*9ca0*/  STL [R1+0x7e8], R0 ;  /* 0x0007e80001007387 */ /* 0x0005e20000100800 */
[----:B-1----:R-:W-:-:S01]  /*9cb0*/  FADD R3, RZ, R93 ;  /* 0x0000005dff037221 */ /* 0x002fc20000000000 */
[----:B0-----:R-:W-:-:S04]  /*9cc0*/  FADD R2, RZ, R94 ;  /* 0x0000005eff027221 */ /* 0x001fc80000000000 */
        /* <DEDUP_REMOVED lines=52> */
[----:B------:R-:W-:-:S05]  /*a010*/  UMOV UR6, URZ ;  /* 0x0000003f00067c82 */ /* 0x000fca0008000000 */
.L_x_23:
[----:B------:R-:W-:-:S04]  /*a020*/  UIADD3 UR26, UR5, 0x1, URZ ;  /* 0x00000001051a7890 */ /* 0x000fc8000fffe03f */
[----:B------:R-:W-:-:S04]  /*a030*/  UISETP.NE.AND UP0, UPT, UR26, 0xc, UPT ;  /* 0x0000000c1a00788c */ /* 0x000fc8000bf05270 */
[----:B------:R-:W-:Y:S02]  /*a040*/  USEL UR8, URZ, 0x1, UP0 ;  /* 0x000000013f087887 */ /* 0x000fe40008000000 */
[----:B------:R-:W-:Y:S02]  /*a050*/  USEL UR26, UR26, URZ, UP0 ;  /* 0x0000003f1a1a7287 */ /* 0x000fe40008000000 */
[----:B------:R-:W-:-:S06]  /*a060*/  ULOP3.LUT UR8, UR4, UR8, URZ, 0x3c, !UPT ;  /* 0x0000000804087292 */ /* 0x000fcc000f8e3c3f */
[----:B----4-:R-:W-:Y:S01]  /*a070*/  IMAD.U32 R0, RZ, RZ, UR8 ;  /* 0x00000008ff007e24 */ /* 0x010fe2000f8e00ff */
[----:B------:R-:W-:-:S06]  /*a080*/  UMOV UR8, 0x1 ;  /* 0x0000000100087882 */ /* 0x000fcc0000000000 */
.L_x_18:
[----:B------:R-:W-:-:S04]  /*a090*/  UISETP.LT.AND UP0, UPT, UR12, 0x1, UPT ;  /* 0x000000010c00788c */ /* 0x000fc8000bf01270 */
[----:B------:R-:W-:-:S04]  /*a0a0*/  USEL UR9, UR12, 0x1, UP0 ;  /* 0x000000010c097887 */ /* 0x000fc80008000000 */
[----:B------:R-:W-:-:S04]  /*a0b0*/  UIADD3 UR9, UR12, -UR9, URZ ;  /* 0x800000090c097290 */ /* 0x000fc8000fffe03f */
[----:B------:R-:W-:-:S06]  /*a0c0*/  UISETP.GE.AND UP0, UPT, UR9, 0x1, UPT ;  /* 0x000000010900788c */ /* 0x000fcc000bf06270 */
[----:B------:R-:W-:-:S13]  /*a0d0*/  PLOP3.LUT P0, PT, PT, PT, UP0, 0x80, 0x0 ;  /* 0x000000000000781c */ /* 0x000fda0003f0f008 */
[----:B------:R-:W-:Y:S05]  /*a0e0*/  @!P0 BRA `(.L_x_24) ;  /* 0x0000007000f08947 */ /* 0x000fea0003800000 */
[----:B------:R-:W-:Y:S01]  /*a0f0*/  IMAD.U32 R2, RZ, RZ, UR9 ;  /* 0x00000009ff027e24 */ /* 0x000fe2000f8e00ff */
[----:B------:R-:W-:Y:S01]  /*a100*/  UMOV UR27, UR5 ;  /* 0x00000005001b7c82 */ /* 0x000fe20008000000 */
[----:B------:R-:W-:-:S05]  /*a110*/  ULDC UR28, c[0x0][0x50c] ;  /* 0x00014300001c7ab9 */ /* 0x000fca0000000800 */
.L_x_32:
[----:B------:R-:W-:-:S06]  /*a120*/  UISETP.NE.AND UP0, UPT, UR25, 0x3, UPT ;  /* 0x000000031900788c */ /* 0x000fcc000bf05270 */
[----:B------:R-:W-:-:S13]  /*a130*/  PLOP3.LUT P1, PT, PT, PT, UP0, 0x80, 0x0 ;  /* 0x000000000000781c */ /* 0x000fda0003f2f008 */
[----:B------:R-:W-:Y:S05]  /*a140*/  @!P1 BRA `(.L_x_25) ;  /* 0x0000000000049947 */ /* 0x000fea0003800000 */
[----:B------:R-:W-:Y:S01]  /*a150*/  BPT.TRAP 0x1 ;  /* 0x000000040000795c */ /* 0x000fe20000300000 */
.L_x_25:
[----:B------:R-:W2:Y:S01]  /*a160*/  S2UR UR9, SR_CgaCtaId ;  /* 0x00000000000979c3 */ /* 0x000ea20000008800 */
[----:B------:R-:W-:Y:S01]  /*a170*/  UMOV UR15, 0x400 ;  /* 0x00000400000f7882 */ /* 0x000fe20000000000 */
[----:B------:R-:W-:Y:S01]  /*a180*/  SHF.L.U32 R3, R0, 0x1f, RZ ;  /* 0x0000001f00037819 */ /* 0x000fe200000006ff */
[----:B--2---:R-:W-:-:S04]  /*a190*/  ULEA UR15, UR9, UR15, 0x18 ;  /* 0x0000000f090f7291 */ /* 0x004fc8000f8ec03f */
[----:B------:R-:W-:-:S09]  /*a1a0*/  ULEA UR9, UR26, UR15, 0x3 ;  /* 0x0000000f1a097291 */ /* 0x000fd2000f8e183f */
[----:B------:R2:W4:Y:S01]  /*a1b0*/  SYNCS.PHASECHK.TRANS64.TRYWAIT P0, [UR9], R3 ;  /* 0x00000003ff0075a7 */ /* 0x0005220008000149 */
[----:B------:R-:W-:Y:S05]  /*a1c0*/  @!P1 BRA `(.L_x_26) ;  /* 0x0000000000049947 */ /* 0x000fea0003800000 */
[----:B------:R-:W-:Y:S01]  /*a1d0*/  BPT.TRAP 0x1 ;  /* 0x000000040000795c */ /* 0x000fe20000300000 */
.L_x_26:
[----:B----4-:R-:W-:Y:S05]  /*a1e0*/  @P0 BRA `(.L_x_27) ;  /* 0x0000000000080947 */ /* 0x010fea0003800000 */
[----:B------:R-:W4:Y:S02]  /*a1f0*/  SYNCS.PHASECHK.TRANS64.TRYWAIT P0, [UR9], R3 ;  /* 0x00000003ff0075a7 */ /* 0x000f240008000149 */
[----:B----4-:R-:W-:Y:S05]  /*a200*/  @!P0 BRA `(.L_x_28) ;  /* 0x000002b400c48947 */ /* 0x010fea0003800000 */
.L_x_27:
        /* <DEDUP_REMOVED lines=48> */
[----:B----4-:R-:W4:Y:S04]  /*a510*/  LDL.LU.64 R24, [R1+0x180] ;  /* 0x0001800001187983 */ /* 0x010f280000300a00 */
[----:B------:R-:W4:Y:S04]  /*a520*/  LDL.LU.64 R26, [R1+0x188] ;  /* 0x00018800011a7983 */ /* 0x000f280000300a00 */
        /* <DEDUP_REMOVED lines=45> */
[----:B------:R-:W4:Y:S01]  /*a800*/  LDL.LU.64 R118, [R1+0x2f8] ;  /* 0x0002f80001767983 */ /* 0x000f220000300a00 */
[----:B------:R-:W-:-:S02]  /*a810*/  UIADD3 UR9, UR15, 0x12180, URZ ;  /* 0x000121800f097890 */ /* 0x000fc4000fffe03f */
[----:B------:R-:W-:Y:S02]  /*a820*/  UISETP.NE.AND UP0, UPT, UR7, URZ, UPT ;  /* 0x0000003f0700728c */ /* 0x000fe4000bf05270 */
[----:B------:R-:W-:Y:S02]  /*a830*/  USHF.R.U32.HI UR9, URZ, 0x4, UR9 ;  /* 0x000000043f097899 */ /* 0x000fe40008011609 */
[----:B------:R-:W-:Y:S02]  /*a840*/  USEL UR8, UR8, URZ, !UP0 ;  /* 0x0000003f08087287 */ /* 0x000fe4000c000000 */
[----:B------:R-:W-:Y:S02]  /*a850*/  ULOP3.LUT UR9, UR9, 0x3fff, URZ, 0xc0, !UPT ;  /* 0x00003fff09097892 */ /* 0x000fe4000f8ec03f */
[----:B------:R-:W-:Y:S02]  /*a860*/  ULOP3.LUT UR7, UR20, 0x10000, URZ, 0xfc, !UPT ;  /* 0x0001000014077892 */ /* 0x000fe4000f8efc3f */
[----:B------:R-:W-:-:S02]  /*a870*/  ULOP3.LUT UR9, UR9, 0x10000, URZ, 0xfc, !UPT ;  /* 0x0001000009097892 */ /* 0x000fc4000f8efc3f */
[----:B------:R-:W-:Y:S02]  /*a880*/  UISETP.NE.U32.AND UP0, UPT, UR8, URZ, UPT ;  /* 0x0000003f0800728c */ /* 0x000fe4000bf05070 */
[----:B------:R-:W-:Y:S02]  /*a890*/  UIMAD UR8, UR26, 0x180, UR7 ;  /* 0x000001801a0878a4 */ /* 0x000fe4000f8e0207 */
[----:B------:R-:W-:Y:S01]  /*a8a0*/  UIMAD UR10, UR26, 0x300, UR9 ;  /* 0x000003001a0a78a4 */ /* 0x000fe2000f8e0209 */
[----:B------:R-:W-:Y:S02]  /*a8b0*/  UMOV UR11, 0xc0000010 ;  /* 0xc0000010000b7882 */ /* 0x000fe40000000000 */
[----:B------:R-:W-:Y:S01]  /*a8c0*/  UMOV UR9, 0xc0000010 ;  /* 0xc000001000097882 */ /* 0x000fe20000000000 */
[----:B------:R-:W-:Y:S01]  /*a8d0*/  UIADD3 UR18, UR10, 0x180, URZ ;  /* 0x000001800a127890 */ /* 0x000fe2000fffe03f */
[----:B------:R-:W-:Y:S01]  /*a8e0*/  UMOV UR16, UR8 ;  /* 0x0000000800107c82 */ /* 0x000fe20008000000 */
[----:B------:R-:W-:Y:S01]  /*a8f0*/  UMOV UR17, UR9 ;  /* 0x0000000900117c82 */ /* 0x000fe20008000000 */
[----:B------:R-:W-:Y:S01]  /*a900*/  UMOV UR19, 0xc0000010 ;  /* 0xc000001000137882 */ /* 0x000fe20000000000 */
[----:B----4-:R-:W-:-:S06]  /*a910*/  WARPGROUP.ARRIVE ;  /* 0x00000000000079c5 */ /* 0x010fcc0000000000 */
[----:B------:R-:W-:Y:S03]  /*a920*/  QGMMA.64x192x32.F32.E4M3.E4M3 R24, gdesc[UR8], R24, UP0, gsb0 ;  /* 0x02e00000081879f3 */ /* 0x000fe6000b800818 */
[----:B------:R-:W-:Y:S02]  /*a930*/  WARPGROUP.DEPBAR.LE gsb0, 0x0 ;  /* 0x00008000000079c5 */ /* 0x000fe40000010000 */
[----:B------:R-:W-:Y:S04]  /*a940*/  STL.64 [R1+0x180], R24 ;  /* 0x0001801801007387 */ /* 0x000fe80000100a00 */
[----:B------:R-:W-:Y:S04]  /*a950*/  STL.64 [R1+0x188], R26 ;  /* 0x0001881a01007387 */ /* 0x000fe80000100a00 */
[----:B------:R-:W-:Y:S04]  /*a960*/  STL.64 [R1+0x190], R28 ;  /* 0x0001901c01007387 */ /* 0x000fe80000100a00 */
[----:B------:R-:W-:Y:S04]  /*a970*/  STL.64 [R1+0x198], R30 ;  /* 0x0001981e01007387 */ /* 0x000fe80000100a00 */
[----:B------:R-:W-:Y:S04]  /*a980*/  STL.64 [R1+0x1a0], R32 ;  /* 0x0001a02001007387 */ /* 0x000fe80000100a00 */
[----:B------:R-:W-:Y:S04]  /*a990*/  STL.64 [R1+0x1a8], R34 ;  /* 0x0001a82201007387 */ /* 0x000fe80000100a00 */
[----:B------:R-:W-:Y:S04]  /*a9a0*/  STL.64 [R1+0x1b0], R36 ;  /* 0x0001b02401007387 */ /* 0x000fe80000100a00 */
[----:B------:R-:W-:Y:S01]  /*a9b0*/  STL.64 [R1+0x1b8], R38 ;  /* 0x0001b82601007387 */ /* 0x000fe20000100a00 */
[----:B-----5:R-:W-:-:S03]  /*a9c0*/  WARPGROUP.ARRIVE ;  /* 0x00000000000079c5 */ /* 0x020fc60000000000 */
[----:B------:R-:W-:Y:S03]  /*a9d0*/  STL.64 [R1+0x1c0], R40 ;  /* 0x0001c02801007387 */ /* 0x000fe60000100a00 */
[----:B------:R-:W-:Y:S01]  /*a9e0*/  QGMMA.64x192x32.F32.E4M3.E4M3 R120, gdesc[UR16], R120, UP0, gsb0 ;  /* 0x02e00000107879f3 */ /* 0x000fe2000b800878 */
        /* <DEDUP_REMOVED lines=87> */
[----:B------:R-:W-:-:S03]  /*af60*/  WARPGROUP.DEPBAR.LE gsb0, 0x0 ;  /* 0x00008000000079c5 */ /* 0x000fc60000010000 */
        /* <DEDUP_REMOVED lines=48> */
[----:B0-----:R-:W2:Y:S04]  /*b270*/  LDL.LU.64 R140, [R1] ;  /* 0x00000000018c7983 */ /* 0x001ea80000300a00 */
[----:B------:R-:W2:Y:S04]  /*b280*/  LDL.LU.64 R142, [R1+0x8] ;  /* 0x00000800018e7983 */ /* 0x000ea80000300a00 */
        /* <DEDUP_REMOVED lines=45> */
[----:B------:R-:W2:Y:S01]  /*b560*/  LDL.LU.64 R234, [R1+0x178] ;  /* 0x0001780001ea7983 */ /* 0x000ea20000300a00 */
[----:B------:R-:W-:Y:S01]  /*b570*/  UIADD3 UR16, UR8, 0x100, URZ ;  /* 0x0000010008107890 */ /* 0x000fe2000fffe03f */
[----:B----4-:R-:W-:Y:S01]  /*b580*/  WARPGROUP.ARRIVE ;  /* 0x00000000000079c5 */ /* 0x010fe20000000000 */
[----:B------:R-:W-:-:S02]  /*b590*/  UMOV UR17, 0xc0000010 ;  /* 0xc000001000117882 */ /* 0x000fc40000000000 */
[----:B------:R-:W-:-:S03]  /*b5a0*/  UMOV UR9, UR17 ;  /* 0x0000001100097c82 */ /* 0x000fc60008000000 */
[----:B------:R-:W-:Y:S02]  /*b5b0*/  UMOV UR8, UR16 ;  /* 0x0000001000087c82 */ /* 0x000fe40008000000 */
[----:B------:R-:W-:Y:S03]  /*b5c0*/  QGMMA.64x192x32.F32.E4M3.E4M3 R24, gdesc[UR16], R24, UP0, gsb0 ;  /* 0x02e00000101879f3 */ /* 0x000fe6000b800818 */
[----:B------:R-:W-:Y:S02]  /*b5d0*/  WARPGROUP.DEPBAR.LE gsb0, 0x0 ;  /* 0x00008000000079c5 */ /* 0x000fe40000010000 */
[----:B--2---:R-:W-:-:S15]  /*b5e0*/  WARPGROUP.ARRIVE ;  /* 0x00000000000079c5 */ /* 0x004fde0000000000 */
[----:B------:R-:W-:Y:S03]  /*b5f0*/  QGMMA.64x192x32.F32.E4M3.E4M3 R140, gdesc[UR8], R140, UP0, gsb0 ;  /* 0x02e00000088c79f3 */ /* 0x000fe6000b80088c */
[----:B------:R-:W-:Y:S02]  /*b600*/  WARPGROUP.DEPBAR.LE gsb0, 0x0 ;  /* 0x00008000000079c5 */ /* 0x000fe40000010000 */
[----:B------:R-:W-:Y:S01]  /*b610*/  STL.64 [R1], R140 ;  /* 0x0000008c01007387 */ /* 0x000fe20000100a00 */
[----:B------:R-:W-:-:S03]  /*b620*/  IMAD.MOV.U32 R3, RZ, RZ, R223 ;  /* 0x000000ffff037224 */ /* 0x000fc600078e00df */
        /* <DEDUP_REMOVED lines=95> */
[----:B------:R-:W-:-:S04]  /*bc20*/  UIADD3 UR6, UR6, 0x1, URZ ;  /* 0x0000000106067890 */ /* 0x000fc8000fffe03f */
[----:B------:R-:W-:-:S04]  /*bc30*/  UISETP.NE.AND UP0, UPT, UR6, UR28, UPT ;  /* 0x0000001c0600728c */ /* 0x000fc8000bf05270 */
[----:B------:R-:W-:-:S06]  /*bc40*/  USEL UR7, URZ, 0x1, UP0 ;  /* 0x000000013f077887 */ /* 0x000fcc0008000000 */
[----:B------:R-:W-:-:S13]  /*bc50*/  ISETP.NE.AND P0, PT, RZ, UR7, PT ;  /* 0x00000007ff007c0c */ /* 0x000fda000bf05270 */
[----:B0-----:R-:W-:Y:S05]  /*bc60*/  @!P0 BRA `(.L_x_29) ;  /* 0x0000005400a08947 */ /* 0x001fea0003800000 */
[----:B------:R0:W-:Y:S04]  /*bc70*/  STL [R1+0x96c], R60 ;  /* 0x00096c3c01007387 */ /* 0x0001e80000100800 */
[----:B0-----:R-:W2:Y:S04]  /*bc80*/  LDL.LU R60, [R1+0x314] ;  /* 0x00031400013c7983 */ /* 0x001ea80000300800 */
[----:B------:R0:W-:Y:S04]  /*bc90*/  STL [R1+0x968], R61 ;  /* 0x0009683d01007387 */ /* 0x0001e80000100800 */
[----:B0-----:R-:W2:Y:S04]  /*bca0*/  LDL R61, [R1+0x23c] ;  /* 0x00023c00013d7983 */ /* 0x001ea80000100800 */
[----:B------:R0:W-:Y:S04]  /*bcb0*/  STL [R1+0x964], R62 ;  /* 0x0009643e01007387 */ /* 0x0001e80000100800 */
[----:B0-----:R-:W4:Y:S04]  /*bcc0*/  LDL.LU R62, [R1+0x310] ;  /* 0x00031000013e7983 */ /* 0x001f280000300800 */
[----:B------:R0:W-:Y:S04]  /*bcd0*/  STL [R1+0x960], R63 ;  /* 0x0009603f01007387 */ /* 0x0001e80000100800 */
[----:B0-----:R-:W4:Y:S04]  /*bce0*/  LDL R63, [R1+0x238] ;  /* 0x00023800013f7983 */ /* 0x001f280000100800 */
[----:B------:R0:W-:Y:S04]  /*bcf0*/  STL [R1+0x95c], R64 ;  /* 0x00095c4001007387 */ /* 0x0001e80000100800 */
[----:B0-----:R-:W3:Y:S04]  /*bd00*/  LDL.LU R64, [R1+0x30c] ;  /* 0x00030c0001407983 */ /* 0x001ee80000300800 */
[----:B------:R0:W-:Y:S04]  /*bd10*/  STL [R1+0x958], R65 ;  /* 0x0009584101007387 */ /* 0x0001e80000100800 */
[----:B0-----:R-:W3:Y:S04]  /*bd20*/  LDL R65, [R1+0x234] ;  /* 0x0002340001417983 */ /* 0x001ee80000100800 */
        /* <DEDUP_REMOVED lines=13> */
[----:B0-----:R-:W2:Y:S04]  /*be00*/  LDL R72, [R1+0x224] ;  /* 0x0002240001487983 */ /* 0x001ea80000100800 */
        /* <DEDUP_REMOVED lines=81> */
[----:B0-----:R-:W2:Y:S01]  /*c320*/  LDL R113, [R1+0x180] ;  /* 0x0001800001717983 */ /* 0x001ea20000100800 */
[----:B---3--:R-:W-:-:S01]  /*c330*/  FADD R70, R71, R70 ;  /* 0x0000004647467221 */ /* 0x008fc20000000000 */
[----:B----4-:R-:W-:Y:S01]  /*c340*/  FADD R68, R69, R68 ;  /* 0x0000004445447221 */ /* 0x010fe20000000000 */
[----:B--2---:R-:W-:-:S01]  /*c350*/  FADD R66, R67, R66 ;  /* 0x0000004243427221 */ /* 0x004fc20000000000 */
[----:B------:R-:W-:Y:S01]  /*c360*/  STL [R1+0x894], R114 ;  /* 0x0008947201007387 */ /* 0x000fe20000100800 */
[----:B------:R-:W-:-:S01]  /*c370*/  FADD R64, R65, R64 ;  /* 0x0000004041407221 */ /* 0x000fc20000000000 */
[----:B------:R-:W-:Y:S01]  /*c380*/  FADD R62, R63, R62 ;  /* 0x0000003e3f3e7221 */ /* 0x000fe20000000000 */
[----:B------:R-:W-:-:S01]  /*c390*/  FADD R60, R61, R60 ;  /* 0x0000003c3d3c7221 */ /* 0x000fc20000000000 */
[----:B------:R-:W-:Y:S01]  /*c3a0*/  STL [R1+0x890], R115 ;  /* 0x0008907301007387 */ /* 0x000fe20000100800 */
[----:B-----5:R-:W-:-:S01]  /*c3b0*/  FADD R217, R92, R217 ;  /* 0x000000d95cd97221 */ /* 0x020fc20000000000 */
[----:B------:R-:W-:Y:S01]  /*c3c0*/  FADD R218, R91, R218 ;  /* 0x000000da5bda7221 */ /* 0x000fe20000000000 */
[----:B------:R-:W-:-:S01]  /*c3d0*/  FADD R219, R90, R219 ;  /* 0x000000db5adb7221 */ /* 0x000fc20000000000 */
[----:B------:R-:W-:Y:S01]  /*c3e0*/  STL [R1+0x88c], R116 ;  /* 0x00088c7401007387 */ /* 0x000fe20000100800 */
[----:B------:R-:W-:-:S01]  /*c3f0*/  FADD R220, R89, R220 ;  /* 0x000000dc59dc7221 */ /* 0x000fc20000000000 */
        /* <DEDUP_REMOVED lines=10> */
[----:B------:R0:W-:Y:S01]  /*c4a0*/  STL [R1+0x880], R119 ;  /* 0x0008807701007387 */ /* 0x0001e20000100800 */
        /* <DEDUP_REMOVED lines=13> */
[----:B------:R-:W-:-:S02]  /*c580*/  FADD R237, R72, R237 ;  /* 0x000000ed48ed7221 */ /* 0x000fc40000000000 */
[----:B------:R3:W-:Y:S04]  /*c590*/  STL [R1+0x304], R68 ;  /* 0x0003044401007387 */ /* 0x0007e80000100800 */
[----:B------:R4:W-:Y:S04]  /*c5a0*/  STL [R1+0x308], R66 ;  /* 0x0003084201007387 */ /* 0x0009e80000100800 */
[----:B0-----:R-:W4:Y:S01]  /*c5b0*/  LDL R119, [R1+0x240] ;  /* 0x0002400001777983 */ /* 0x001f220000100800 */
[----:B------:R-:W-:-:S03]  /*c5c0*/  FADD R22, R95, R22 ;  /* 0x000000165f167221 */ /* 0x000fc60000000000 */
[----:B------:R0:W-:Y:S04]  /*c5d0*/  STL [R1+0x30c], R64 ;  /* 0x00030c4001007387 */ /* 0x0001e80000100800 */
[----:B------:R-:W4:Y:S04]  /*c5e0*/  LDL.LU R118, [R1+0x318] ;  /* 0x0003180001767983 */ /* 0x000f280000300800 */
[----:B------:R1:W-:Y:S01]  /*c5f0*/  STL [R1+0x310], R62 ;  /* 0x0003103e01007387 */ /* 0x0003e20000100800 */
[----:B------:R-:W-:-:S03]  /*c600*/  FADD R21, R96, R21 ;  /* 0x0000001560157221 */ /* 0x000fc60000000000 */
[----:B------:R-:W4:Y:S04]  /*c610*/  LDL R117, [R1+0x244] ;  /* 0x0002440001757983 */ /* 0x000f280000100800 */
[----:B------:R1:W-:Y:S04]  /*c620*/  STL [R1+0x314], R60 ;  /* 0x0003143c01007387 */ /* 0x0003e80000100800 */
[----:B------:R-:W4:Y:S04]  /*c630*/  LDL.LU R116, [R1+0x31c] ;  /* 0x00031c0001747983 */ /* 0x000f280000300800 */
[----:B------:R-:W4:Y:S01]  /*c640*/  LDL R115, [R1+0x248] ;  /* 0x0002480001737983 */ /* 0x000f220000100800 */
[----:B------:R-:W-:-:S03]  /*c650*/  FADD R20, R97, R20 ;  /* 0x0000001461147221 */ /* 0x000fc60000000000 */
[----:B------:R-:W4:Y:S01]  /*c660*/  LDL.LU R114, [R1+0x320] ;  /* 0x0003200001727983 */ /* 0x000f220000300800 */
[----:B------:R-:W-:-:S01]  /*c670*/  FADD R19, R98, R19 ;  /* 0x0000001362137221 */ /* 0x000fc20000000000 */
[----:B------:R-:W-:Y:S01]  /*c680*/  FADD R18, R99, R18 ;  /* 0x0000001263127221 */ /* 0x000fe20000000000 */
        /* <DEDUP_REMOVED lines=13> */
[----:B------:R-:W-:-:S02]  /*c760*/  FADD R4, R113, R4 ;  /* 0x0000000471047221 */ /* 0x000fc40000000000 */
[----:B------:R-:W4:Y:S04]  /*c770*/  LDL R113, [R1+0x24c] ;  /* 0x00024c0001717983 */ /* 0x000f280000100800 */
[----:B------:R-:W4:Y:S04]  /*c780*/  LDL.LU R112, [R1+0x324] ;  /* 0x0003240001707983 */ /* 0x000f280000300800 */
        /* <DEDUP_REMOVED lines=41> */
[----:B--2---:R-:W2:Y:S04]  /*ca20*/  LDL.LU R70, [R1+0x378] ;  /* 0x0003780001467983 */ /* 0x004ea80000300800 */
[----:B------:R-:W2:Y:S04]  /*ca30*/  LDL R69, [R1+0x2a4] ;  /* 0x0002a40001457983 */ /* 0x000ea80000100800 */
[----:B---3--:R-:W3:Y:S04]  /*ca40*/  LDL.LU R68, [R1+0x37c] ;  /* 0x00037c0001447983 */ /* 0x008ee80000300800 */
[----:B------:R-:W3:Y:S04]  /*ca50*/  LDL R67, [R1+0x2a8] ;  /* 0x0002a80001437983 */ /* 0x000ee80000100800 */
[----:B----4-:R-:W4:Y:S04]  /*ca60*/  LDL.LU R66, [R1+0x380] ;  /* 0x0003800001427983 */ /* 0x010f280000300800 */
[----:B------:R-:W4:Y:S04]  /*ca70*/  LDL R65, [R1+0x2ac] ;  /* 0x0002ac0001417983 */ /* 0x000f280000100800 */
[----:B0-----:R-:W4:Y:S04]  /*ca80*/  LDL.LU R64, [R1+0x384] ;  /* 0x0003840001407983 */ /* 0x001f280000300800 */
[----:B------:R-:W4:Y:S04]  /*ca90*/  LDL R63, [R1+0x2b0] ;  /* 0x0002b000013f7983 */ /* 0x000f280000100800 */
[----:B-1----:R-:W4:Y:S04]  /*caa0*/  LDL.LU R62, [R1+0x388] ;  /* 0x00038800013e7983 */ /* 0x002f280000300800 */
[----:B------:R-:W4:Y:S04]  /*cab0*/  LDL R61, [R1+0x2b4] ;  /* 0x0002b400013d7983 */ /* 0x000f280000100800 */
[----:B------:R-:W4:Y:S04]  /*cac0*/  LDL.LU R2, [R1+0x38c] ;  /* 0x00038c0001027983 */ /* 0x000f280000300800 */
[----:B------:R-:W4:Y:S04]  /*cad0*/  LDL R60, [R1+0x2b8] ;  /* 0x0002b800013c7983 */ /* 0x000f280000100800 */
[----:B------:R-:W4:Y:S01]  /*cae0*/  LDL.LU R0, [R1+0x390] ;  /* 0x0003900001007983 */ /* 0x000f220000300800 */
[----:B------:R-:W-:-:S01]  /*caf0*/  FADD R118, R119, R118 ;  /* 0x0000007677767221 */ /* 0x000fc20000000000 */
[----:B------:R-:W-:Y:S01]  /*cb00*/  FADD R116, R117, R116 ;  /* 0x0000007475747221 */ /* 0x000fe20000000000 */
[----:B------:R-:W-:-:S03]  /*cb10*/  FADD R114, R115, R114 ;  /* 0x0000007273727221 */ /* 0x000fc60000000000 */
[----:B------:R-:W-:Y:S04]  /*cb20*/  STL [R1+0x318], R118 ;  /* 0x0003187601007387 */ /* 0x000fe80000100800 */
[----:B------:R-:W-:Y:S04]  /*cb30*/  STL [R1+0x31c], R116 ;  /* 0x00031c7401007387 */ /* 0x000fe80000100800 */
[----:B------:R-:W-:Y:S01]  /*cb40*/  STL [R1+0x320], R114 ;  /* 0x0003207201007387 */ /* 0x000fe20000100800 */
[----:B------:R-:W-:-:S01]  /*cb50*/  FADD R112, R113, R112 ;  /* 0x0000007071707221 */ /* 0x000fc20000000000 */
[----:B------:R-:W-:-:S04]  /*cb60*/  FADD R110, R111, R110 ;  /* 0x0000006e6f6e7221 */ /* 0x000fc80000000000 */
[----:B------:R-:W-:Y:S01]  /*cb70*/  STL [R1+0x324], R112 ;  /* 0x0003247001007387 */ /* 0x000fe20000100800 */
[----:B------:R-:W-:-:S03]  /*cb80*/  FADD R108, R109, R108 ;  /* 0x0000006c6d6c7221 */ /* 0x000fc60000000000 */
        /* <DEDUP_REMOVED lines=37> */
[----:B--2---:R-:W-:-:S03]  /*cde0*/  FADD R70, R71, R70 ;  /* 0x0000004647467221 */ /* 0x004fc60000000000 */
[----:B------:R-:W-:Y:S01]  /*cdf0*/  STL [R1+0x374], R72 ;  /* 0x0003744801007387 */ /* 0x000fe20000100800 */
[----:B---3--:R-:W-:-:S03]  /*ce00*/  FADD R68, R69, R68 ;  /* 0x0000004445447221 */ /* 0x008fc60000000000 */
[----:B------:R-:W-:Y:S01]  /*ce10*/  STL [R1+0x378], R70 ;  /* 0x0003784601007387 */ /* 0x000fe20000100800 */
[----:B----4-:R-:W-:-:S03]  /*ce20*/  FADD R66, R67, R66 ;  /* 0x0000004243427221 */ /* 0x010fc60000000000 */
[----:B------:R-:W-:Y:S01]  /*ce30*/  STL [R1+0x37c], R68 ;  /* 0x00037c4401007387 */ /* 0x000fe20000100800 */
[----:B------:R-:W-:-:S03]  /*ce40*/  FADD R64, R65, R64 ;  /* 0x0000004041407221 */ /* 0x000fc60000000000 */
[----:B------:R-:W-:Y:S04]  /*ce50*/  STL [R1+0x380], R66 ;  /* 0x0003804201007387 */ /* 0x000fe80000100800 */
[----:B------:R-:W-:Y:S01]  /*ce60*/  STL [R1+0x384], R64 ;  /* 0x0003844001007387 */ /* 0x000fe20000100800 */
[----:B------:R-:W-:-:S01]  /*ce70*/  FADD R62, R63, R62 ;  /* 0x0000003e3f3e7221 */ /* 0x000fc20000000000 */
[----:B------:R-:W-:Y:S01]  /*ce80*/  FADD R2, R61, R2 ;  /* 0x000000023d027221 */ /* 0x000fe20000000000 */
[----:B------:R-:W-:-:S02]  /*ce90*/  FADD R0, R60, R0 ;  /* 0x000000003c007221 */ /* 0x000fc40000000000 */
[----:B------:R-:W2:Y:S04]  /*cea0*/  LDL R60, [R1+0x2bc] ;  /* 0x0002bc00013c7983 */ /* 0x000ea80000100800 */
[----:B------:R0:W-:Y:S04]  /*ceb0*/  STL [R1+0x388], R62 ;  /* 0x0003883e01007387 */ /* 0x0001e80000100800 */
[----:B------:R-:W2:Y:S04]  /*cec0*/  LDL.LU R61, [R1+0x394] ;  /* 0x00039400013d7983 */ /* 0x000ea80000300800 */
[----:B------:R1:W-:Y:S04]  /*ced0*/  STL [R1+0x38c], R2 ;  /* 0x00038c0201007387 */ /* 0x0003e80000100800 */
[----:B0-----:R-:W3:Y:S04]  /*cee0*/  LDL R62, [R1+0x2c0] ;  /* 0x0002c000013e7983 */ /* 0x001ee80000100800 */
[----:B------:R0:W-:Y:S04]  /*cef0*/  STL [R1+0x390], R0 ;  /* 0x0003900001007387 */ /* 0x0001e80000100800 */
[----:B------:R-:W3:Y:S04]  /*cf00*/  LDL.LU R63, [R1+0x398] ;  /* 0x00039800013f7983 */ /* 0x000ee80000300800 */
        /* <DEDUP_REMOVED lines=30> */
[----:B------:R-:W4:Y:S04]  /*d0f0*/  LDL R93, [R1] ;  /* 0x00000000015d7983 */ /* 0x000f280000100800 */
        /* <DEDUP_REMOVED lines=24> */
[----:B-1----:R-:W4:Y:S04]  /*d280*/  LDL.LU R2, [R1+0x408] ;  /* 0x0004080001027983 */ /* 0x002f280000300800 */
[----:B------:R-:W4:Y:S04]  /*d290*/  LDL R68, [R1+0x34] ;  /* 0x0000340001447983 */ /* 0x000f280000100800 */
[----:B0-----:R-:W4:Y:S01]  /*d2a0*/  LDL.LU R0, [R1+0x40c] ;  /* 0x00040c0001007983 */ /* 0x001f220000300800 */
[----:B--2---:R-:W-:-:S03]  /*d2b0*/  FADD R61, R60, R61 ;  /* 0x0000003d3c3d7221 */ /* 0x004fc60000000000 */
[----:B------:R-:W2:Y:S04]  /*d2c0*/  LDL.LU R60, [R1+0x96c] ;  /* 0x00096c00013c7983 */ /* 0x000ea80000300800 */
[----:B------:R0:W-:Y:S01]  /*d2d0*/  STL [R1+0x394], R61 ;  /* 0x0003943d01007387 */ /* 0x0001e20000100800 */
[----:B---3--:R-:W-:-:S03]  /*d2e0*/  FADD R63, R62, R63 ;  /* 0x0000003f3e3f7221 */ /* 0x008fc60000000000 */
[----:B0-----:R-:W3:Y:S04]  /*d2f0*/  LDL.LU R61, [R1+0x968] ;  /* 0x00096800013d7983 */ /* 0x001ee80000300800 */
[----:B------:R-:W3:Y:S01]  /*d300*/  LDL.LU R62, [R1+0x964] ;  /* 0x00096400013e7983 */ /* 0x000ee20000300800 */
[----:B----4-:R-:W-:-:S03]  /*d310*/  FADD R65, R64, R65 ;  /* 0x0000004140417221 */ /* 0x010fc60000000000 */
[----:B------:R0:W-:Y:S01]  /*d320*/  STL [R1+0x398], R63 ;  /* 0x0003983f01007387 */ /* 0x0001e20000100800 */
[----:B------:R-:W-:-:S03]  /*d330*/  FADD R67, R66, R67 ;  /* 0x0000004342437221 */ /* 0x000fc60000000000 */
[----:B0-----:R-:W4:Y:S04]  /*d340*/  LDL.LU R63, [R1+0x960] ;  /* 0x00096000013f7983 */ /* 0x001f280000300800 */
[----:B------:R-:W4:Y:S01]  /*d350*/  LDL.LU R64, [R1+0x95c] ;  /* 0x00095c0001407983 */ /* 0x000f220000300800 */
[----:B------:R-:W-:-:S03]  /*d360*/  FADD R118, R119, R118 ;  /* 0x0000007677767221 */ /* 0x000fc60000000000 */
[----:B------:R0:W-:Y:S01]  /*d370*/  STL [R1+0x39c], R65 ;  /* 0x00039c4101007387 */ /* 0x0001e20000100800 */
[----:B------:R-:W-:-:S03]  /*d380*/  FADD R116, R117, R116 ;  /* 0x0000007475747221 */ /* 0x000fc60000000000 */
[----:B0-----:R-:W4:Y:S01]  /*d390*/  LDL.LU R65, [R1+0x958] ;  /* 0x0009580001417983 */ /* 0x001f220000300800 */
[----:B------:R-:W-:-:S03]  /*d3a0*/  FADD R114, R115, R114 ;  /* 0x0000007273727221 */ /* 0x000fc60000000000 */
[----:B------:R-:W4:Y:S04]  /*d3b0*/  LDL.LU R66, [R1+0x954] ;  /* 0x0009540001427983 */ /* 0x000f280000300800 */
[----:B------:R0:W-:Y:S01]  /*d3c0*/  STL [R1+0x3a0], R67 ;  /* 0x0003a04301007387 */ /* 0x0001e20000100800 */
[----:B------:R-:W-:-:S03]  /*d3d0*/  FADD R112, R113, R112 ;  /* 0x0000007071707221 */ /* 0x000fc60000000000 */
[----:B0-----:R-:W4:Y:S01]  /*d3e0*/  LDL.LU R67, [R1+0x950] ;  /* 0x0009500001437983 */ /* 0x001f220000300800 */
[----:B------:R-:W-:-:S03]  /*d3f0*/  FADD R110, R111, R110 ;  /* 0x0000006e6f6e7221 */ /* 0x000fc60000000000 */
[----:B------:R-:W-:Y:S04]  /*d400*/  STL [R1+0x3a4], R118 ;  /* 0x0003a47601007387 */ /* 0x000fe80000100800 */
[----:B------:R-:W-:Y:S01]  /*d410*/  STL [R1+0x3a8], R116 ;  /* 0x0003a87401007387 */ /* 0x000fe20000100800 */
[----:B------:R-:W-:-:S03]  /*d420*/  FADD R108, R109, R108 ;  /* 0x0000006c6d6c7221 */ /* 0x000fc60000000000 */
[----:B------:R-:W-:Y:S01]  /*d430*/  STL [R1+0x3ac], R114 ;  /* 0x0003ac7201007387 */ /* 0x000fe20000100800 */
[----:B------:R-:W-:-:S03]  /*d440*/  FADD R106, R107, R106 ;  /* 0x0000006a6b6a7221 */ /* 0x000fc60000000000 */
[----:B------:R-:W-:Y:S04]  /*d450*/  STL [R1+0x3b0], R112 ;  /* 0x0003b07001007387 */ /* 0x000fe80000100800 */
[----:B------:R-:W-:Y:S01]  /*d460*/  STL [R1+0x3b4], R110 ;  /* 0x0003b46e01007387 */ /* 0x000fe20000100800 */
[----:B------:R-:W-:-:S03]  /*d470*/  FADD R104, R105, R104 ;  /* 0x0000006869687221 */ /* 0x000fc60000000000 */
[----:B------:R-:W-:Y:S04]  /*d480*/  STL [R1+0x3b8], R108 ;  /* 0x0003b86c01007387 */ /* 0x000fe80000100800 */
        /* <DEDUP_REMOVED lines=32> */
[----:B------:R-:W-:Y:S04]  /*d690*/  STL [R1+0x3fc], R74 ;  /* 0x0003fc4a01007387 */ /* 0x000fe80000100800 */
[----:B------:R-:W-:Y:S01]  /*d6a0*/  STL [R1+0x400], R72 ;  /* 0x0004004801007387 */ /* 0x000fe20000100800 */
[----:B------:R-:W-:-:S03]  /*d6b0*/  FADD R70, R71, R70 ;  /* 0x0000004647467221 */ /* 0x000fc60000000000 */
[----:B------:R-:W2:Y:S04]  /*d6c0*/  LDL R83, [R1+0x38] ;  /* 0x0000380001537983 */ /* 0x000ea80000100800 */
[----:B------:R0:W-:Y:S01]  /*d6d0*/  STL [R1+0x404], R70 ;  /* 0x0004044601007387 */ /* 0x0001e20000100800 */
[----:B------:R-:W-:-:S03]  /*d6e0*/  FADD R2, R69, R2 ;  /* 0x0000000245027221 */ /* 0x000fc60000000000 */
[----:B------:R-:W2:Y:S04]  /*d6f0*/  LDL.LU R81, [R1+0x410] ;  /* 0x0004100001517983 */ /* 0x000ea80000300800 */
[----:B------:R1:W-:Y:S01]  /*d700*/  STL [R1+0x408], R2 ;  /* 0x0004080201007387 */ /* 0x0003e20000100800 */
[----:B------:R-:W-:-:S03]  /*d710*/  FADD R0, R68, R0 ;  /* 0x0000000044007221 */ /* 0x000fc60000000000 */
[----:B------:R-:W3:Y:S04]  /*d720*/  LDL R79, [R1+0x3c] ;  /* 0x00003c00014f7983 */ /* 0x000ee80000100800 */
[----:B------:R1:W-:Y:S04]  /*d730*/  STL [R1+0x40c], R0 ;  /* 0x00040c0001007387 */ /* 0x0003e80000100800 */
[----:B------:R-:W3:Y:S04]  /*d740*/  LDL.LU R77, [R1+0x414] ;  /* 0x00041400014d7983 */ /* 0x000ee80000300800 */
[----:B------:R-:W4:Y:S04]  /*d750*/  LDL R75, [R1+0x40] ;  /* 0x00004000014b7983 */ /* 0x000f280000100800 */
[----:B------:R-:W4:Y:S04]  /*d760*/  LDL.LU R73, [R1+0x418] ;  /* 0x0004180001497983 */ /* 0x000f280000300800 */
[----:B------:R-:W4:Y:S04]  /*d770*/  LDL R71, [R1+0x44] ;  /* 0x0000440001477983 */ /* 0x000f280000100800 */
[----:B------:R-:W4:Y:S04]  /*d780*/  LDL.LU R69, [R1+0x41c] ;  /* 0x00041c0001457983 */ /* 0x000f280000300800 */
        /* <DEDUP_REMOVED lines=32> */
[----:B------:R-:W4:Y:S04]  /*d990*/  LDL.LU R0, [R1+0x488] ;  /* 0x0004880001007983 */ /* 0x000f280000300800 */
[----:B------:R-:W4:Y:S04]  /*d9a0*/  LDL.LU R95, [R1+0x470] ;  /* 0x00047000015f7983 */ /* 0x000f280000300800 */
[----:B------:R-:W4:Y:S01]  /*d9b0*/  LDL.LU R97, [R1+0x46c] ;  /* 0x00046c0001617983 */ /* 0x000f220000300800 */
[----:B--2---:R-:W-:-:S05]  /*d9c0*/  FADD R81, R83, R81 ;  /* 0x0000005153517221 */ /* 0x004fca0000000000 */
[----:B------:R-:W-:Y:S04]  /*d9d0*/  STL [R1+0x410], R81 ;  /* 0x0004105101007387 */ /* 0x000fe80000100800 */
[----:B------:R-:W2:Y:S01]  /*d9e0*/  LDL.LU R99, [R1+0x468] ;  /* 0x0004680001637983 */ /* 0x000ea20000300800 */
[----:B---3--:R-:W-:-:S05]  /*d9f0*/  FADD R77, R79, R77 ;  /* 0x0000004d4f4d7221 */ /* 0x008fca0000000000 */
[----:B------:R-:W-:Y:S01]  /*da00*/  STL [R1+0x414], R77 ;  /* 0x0004144d01007387 */ /* 0x000fe20000100800 */
[----:B----4-:R-:W-:-:S01]  /*da10*/  FADD R73, R75, R73 ;  /* 0x000000494b497221 */ /* 0x010fc20000000000 */
[----:B------:R-:W-:-:S05]  /*da20*/  FADD R69, R71, R69 ;  /* 0x0000004547457221 */ /* 0x000fca0000000000 */
[----:B------:R0:W-:Y:S04]  /*da30*/  STL [R1+0x41c], R69 ;  /* 0x00041c4501007387 */ /* 0x0001e80000100800 */
[----:B------:R1:W-:Y:S04]  /*da40*/  STL [R1+0x418], R73 ;  /* 0x0004184901007387 */ /* 0x0003e80000100800 */
[----:B0-----:R-:W3:Y:S04]  /*da50*/  LDL.LU R69, [R1+0x420] ;  /* 0x0004200001457983 */ /* 0x001ee80000300800 */
[----:B------:R-:W4:Y:S04]  /*da60*/  LDL.LU R71, [R1+0x424] ;  /* 0x0004240001477983 */ /* 0x000f280000300800 */
[----:B-1----:R-:W4:Y:S04]  /*da70*/  LDL.LU R73, [R1+0x428] ;  /* 0x0004280001497983 */ /* 0x002f280000300800 */
[----:B------:R-:W4:Y:S04]  /*da80*/  LDL.LU R75, [R1+0x42c] ;  /* 0x00042c00014b7983 */ /* 0x000f280000300800 */
        /* <DEDUP_REMOVED lines=22> */
[----:B--2---:R-:W-:-:S01]  /*dbf0*/  FADD R99, R100, R99 ;  /* 0x0000006364637221 */ /* 0x004fc20000000000 */
[----:B---3--:R-:W-:-:S02]  /*dc00*/  FADD R69, R68, R69 ;  /* 0x0000004544457221 */ /* 0x008fc40000000000 */
[----:B------:R-:W2:Y:S01]  /*dc10*/  LDL.LU R68, [R1+0x94c] ;  /* 0x00094c0001447983 */ /* 0x000ea20000300800 */
[----:B----4-:R-:W-:-:S03]  /*dc20*/  FADD R71, R70, R71 ;  /* 0x0000004746477221 */ /* 0x010fc60000000000 */
[----:B------:R0:W-:Y:S01]  /*dc30*/  STL [R1+0x420], R69 ;  /* 0x0004204501007387 */ /* 0x0001e20000100800 */
[----:B------:R-:W-:-:S01]  /*dc40*/  FADD R73, R72, R73 ;  /* 0x0000004948497221 */ /* 0x000fc20000000000 */
[----:B------:R-:W-:Y:S02]  /*dc50*/  FADD R75, R74, R75 ;  /* 0x0000004b4a4b7221 */ /* 0x000fe40000000000 */
[----:B0-----:R-:W3:Y:S04]  /*dc60*/  LDL.LU R69, [R1+0x948] ;  /* 0x0009480001457983 */ /* 0x001ee80000300800 */
[----:B------:R-:W4:Y:S04]  /*dc70*/  LDL.LU R70, [R1+0x944] ;  /* 0x0009440001467983 */ /* 0x000f280000300800 */
[----:B------:R0:W-:Y:S01]  /*dc80*/  STL [R1+0x424], R71 ;  /* 0x0004244701007387 */ /* 0x0001e20000100800 */
[----:B------:R-:W-:-:S01]  /*dc90*/  FADD R77, R76, R77 ;  /* 0x0000004d4c4d7221 */ /* 0x000fc20000000000 */
[----:B------:R-:W-:-:S02]  /*dca0*/  FADD R79, R78, R79 ;  /* 0x0000004f4e4f7221 */ /* 0x000fc40000000000 */
[----:B0-----:R-:W4:Y:S04]  /*dcb0*/  LDL.LU R71, [R1+0x940] ;  /* 0x0009400001477983 */ /* 0x001f280000300800 */
[----:B------:R-:W4:Y:S04]  /*dcc0*/  LDL.LU R72, [R1+0x93c] ;  /* 0x00093c0001487983 */ /* 0x000f280000300800 */
[----:B------:R0:W-:Y:S01]  /*dcd0*/  STL [R1+0x428], R73 ;  /* 0x0004284901007387 */ /* 0x0001e20000100800 */
[----:B------:R-:W-:-:S03]  /*dce0*/  FADD R81, R80, R81 ;  /* 0x0000005150517221 */ /* 0x000fc60000000000 */
[----:B0-----:R-:W4:Y:S04]  /*dcf0*/  LDL.LU R73, [R1+0x938] ;  /* 0x0009380001497983 */ /* 0x001f280000300800 */
[----:B------:R-:W4:Y:S04]  /*dd00*/  LDL.LU R74, [R1+0x934] ;  /* 0x00093400014a7983 */ /* 0x000f280000300800 */
[----:B------:R0:W-:Y:S01]  /*dd10*/  STL [R1+0x42c], R75 ;  /* 0x00042c4b01007387 */ /* 0x0001e20000100800 */
[----:B------:R-:W-:-:S03]  /*dd20*/  FADD R83, R82, R83 ;  /* 0x0000005352537221 */ /* 0x000fc60000000000 */
[----:B0-----:R-:W4:Y:S04]  /*dd30*/  LDL.LU R75, [R1+0x930] ;  /* 0x00093000014b7983 */ /* 0x001f280000300800 */
[----:B------:R-:W4:Y:S04]  /*dd40*/  LDL.LU R76, [R1+0x92c] ;  /* 0x00092c00014c7983 */ /* 0x000f280000300800 */
[----:B------:R0:W-:Y:S01]  /*dd50*/  STL [R1+0x430], R77 ;  /* 0x0004304d01007387 */ /* 0x0001e20000100800 */
[----:B------:R-:W-:-:S01]  /*dd60*/  FADD R119, R84, R119 ;  /* 0x0000007754777221 */ /* 0x000fc20000000000 */
[----:B------:R-:W-:-:S02]  /*dd70*/  FADD R117, R118, R117 ;  /* 0x0000007576757221 */ /* 0x000fc40000000000 */
[----:B0-----:R-:W4:Y:S04]  /*dd80*/  LDL.LU R77, [R1+0x928] ;  /* 0x00092800014d7983 */ /* 0x001f280000300800 */
[----:B------:R-:W4:Y:S04]  /*dd90*/  LDL.LU R78, [R1+0x924] ;  /* 0x00092400014e7983 */ /* 0x000f280000300800 */
[----:B------:R0:W-:Y:S01]  /*dda0*/  STL [R1+0x434], R79 ;  /* 0x0004344f01007387 */ /* 0x0001e20000100800 */
[----:B------:R-:W-:-:S01]  /*ddb0*/  FADD R115, R116, R115 ;  /* 0x0000007374737221 */ /* 0x000fc20000000000 */
[----:B------:R-:W-:Y:S01]  /*ddc0*/  FADD R113, R114, R113 ;  /* 0x0000007172717221 */ /* 0x000fe20000000000 */
[----:B------:R-:W-:-:S01]  /*ddd0*/  FADD R111, R112, R111 ;  /* 0x0000006f706f7221 */ /* 0x000fc20000000000 */
        /* <DEDUP_REMOVED lines=10> */
[----:B------:R-:W-:-:S02]  /*de80*/  FADD R101, R102, R101 ;  /* 0x0000006566657221 */ /* 0x000fc40000000000 */
[----:B0-----:R-:W4:Y:S04]  /*de90*/  LDL.LU R83, [R1+0x910] ;  /* 0x0009100001537983 */ /* 0x001f280000300800 */
[----:B------:R-:W4:Y:S04]  /*dea0*/  LDL.LU R84, [R1+0x90c] ;  /* 0x00090c0001547983 */ /* 0x000f280000300800 */
[----:B------:R0:W-:Y:S04]  /*deb0*/  STL [R1+0x440], R119 ;  /* 0x0004407701007387 */ /* 0x0001e80000100800 */
[----:B------:R-:W-:Y:S04]  /*dec0*/  STL [R1+0x444], R117 ;  /* 0x0004447501007387 */ /* 0x000fe80000100800 */
[----:B------:R-:W-:Y:S04]  /*ded0*/  STL [R1+0x448], R115 ;  /* 0x0004487301007387 */ /* 0x000fe80000100800 */
[----:B------:R-:W-:Y:S04]  /*dee0*/  STL [R1+0x44c], R113 ;  /* 0x00044c7101007387 */ /* 0x000fe80000100800 */
[----:B------:R-:W-:Y:S04]  /*def0*/  STL [R1+0x450], R111 ;  /* 0x0004506f01007387 */ /* 0x000fe80000100800 */
[----:B------:R-:W-:Y:S04]  /*df00*/  STL [R1+0x454], R109 ;  /* 0x0004546d01007387 */ /* 0x000fe80000100800 */
[----:B------:R-:W-:Y:S04]  /*df10*/  STL [R1+0x458], R107 ;  /* 0x0004586b01007387 */ /* 0x000fe80000100800 */
[----:B------:R1:W-:Y:S04]  /*df20*/  STL [R1+0x45c], R105 ;  /* 0x00045c6901007387 */ /* 0x0003e80000100800 */
[----:B------:R-:W-:Y:S04]  /*df30*/  STL [R1+0x460], R103 ;  /* 0x0004606701007387 */ /* 0x000fe80000100800 */
[----:B------:R-:W-:Y:S04]  /*df40*/  STL [R1+0x464], R101 ;  /* 0x0004646501007387 */ /* 0x000fe80000100800 */
[----:B------:R-:W-:Y:S04]  /*df50*/  STL [R1+0x468], R99 ;  /* 0x0004686301007387 */ /* 0x000fe80000100800 */
[----:B------:R1:W-:Y:S04]  /*df60*/  STL [R1+0x46c], R97 ;  /* 0x00046c6101007387 */ /* 0x0003e80000100800 */
[----:B------:R-:W-:Y:S04]  /*df70*/  STL [R1+0x470], R95 ;  /* 0x0004705f01007387 */ /* 0x000fe80000100800 */
[----:B------:R-:W-:Y:S04]  /*df80*/  STL [R1+0x474], R93 ;  /* 0x0004745d01007387 */ /* 0x000fe80000100800 */
[----:B------:R-:W-:Y:S04]  /*df90*/  STL [R1+0x478], R91 ;  /* 0x0004785b01007387 */ /* 0x000fe80000100800 */
[----:B------:R-:W-:Y:S04]  /*dfa0*/  STL [R1+0x47c], R89 ;  /* 0x00047c5901007387 */ /* 0x000fe80000100800 */
[----:B0-----:R-:W2:Y:S04]  /*dfb0*/  LDL R119, [R1+0xb4] ;  /* 0x0000b40001777983 */ /* 0x001ea80000100800 */
[----:B------:R-:W-:Y:S04]  /*dfc0*/  STL [R1+0x480], R87 ;  /* 0x0004805701007387 */ /* 0x000fe80000100800 */
[----:B-1----:R-:W2:Y:S04]  /*dfd0*/  LDL.LU R105, [R1+0x48c] ;  /* 0x00048c0001697983 */ /* 0x002ea80000300800 */
[----:B------:R0:W-:Y:S04]  /*dfe0*/  STL [R1+0x484], R2 ;  /* 0x0004840201007387 */ /* 0x0001e80000100800 */
        /* <DEDUP_REMOVED lines=16> */
[----:B0-----:R-:W4:Y:S04]  /*e0f0*/  LDL.LU R2, [R1+0x4ac] ;  /* 0x0004ac0001027983 */ /* 0x001f280000300800 */
[----:B------:R-:W4:Y:S04]  /*e100*/  LDL R86, [R1+0xd8] ;  /* 0x0000d80001567983 */ /* 0x000f280000100800 */
[----:B-1----:R-:W4:Y:S04]  /*e110*/  LDL.LU R0, [R1+0x4b0] ;  /* 0x0004b00001007983 */ /* 0x002f280000300800 */
        /* <DEDUP_REMOVED lines=16> */
[----:B------:R-:W4:Y:S01]  /*e220*/  LDL.LU R85, [R1+0x4dc] ;  /* 0x0004dc0001557983 */ /* 0x000f220000300800 */
[----:B--2---:R-:W-:-:S05]  /*e230*/  FADD R105, R119, R105 ;  /* 0x0000006977697221 */ /* 0x004fca0000000000 */
[----:B------:R0:W-:Y:S04]  /*e240*/  STL [R1+0x48c], R105 ;  /* 0x00048c6901007387 */ /* 0x0001e80000100800 */
[----:B0-----:R-:W2:Y:S01]  /*e250*/  LDL.LU R105, [R1+0x4c4] ;  /* 0x0004c40001697983 */ /* 0x001ea20000300800 */
[----:B---3--:R-:W-:-:S05]  /*e260*/  FADD R107, R118, R107 ;  /* 0x0000006b766b7221 */ /* 0x008fca0000000000 */
[----:B------:R0:W-:Y:S01]  /*e270*/  STL [R1+0x490], R107 ;  /* 0x0004906b01007387 */ /* 0x0001e20000100800 */
[----:B----4-:R-:W-:-:S03]  /*e280*/  FADD R109, R117, R109 ;  /* 0x0000006d756d7221 */ /* 0x010fc60000000000 */
[----:B0-----:R-:W3:Y:S01]  /*e290*/  LDL.LU R107, [R1+0x4c0] ;  /* 0x0004c000016b7983 */ /* 0x001ee20000300800 */
        /* <DEDUP_REMOVED lines=11> */
[----:B------:R0:W-:Y:S01]  /*e350*/  STL [R1+0x4a0], R97 ;  /* 0x0004a06101007387 */ /* 0x0001e20000100800 */
[----:B------:R-:W-:-:S03]  /*e360*/  FADD R2, R88, R2 ;  /* 0x0000000258027221 */ /* 0x000fc60000000000 */
[----:B------:R-:W-:Y:S04]  /*e370*/  STL [R1+0x4a4], R94 ;  /* 0x0004a45e01007387 */ /* 0x000fe80000100800 */
[----:B------:R-:W4:Y:S01]  /*e380*/  LDL R98, [R1+0x108] ;  /* 0x0001080001627983 */ /* 0x000f220000100800 */
[----:B------:R-:W-:-:S03]  /*e390*/  FADD R0, R86, R0 ;  /* 0x0000000056007221 */ /* 0x000fc60000000000 */
[----:B------:R-:W-:Y:S04]  /*e3a0*/  STL [R1+0x4a8], R90 ;  /* 0x0004a85a01007387 */ /* 0x000fe80000100800 */
[----:B0-----:R-:W4:Y:S04]  /*e3b0*/  LDL.LU R97, [R1+0x4e0] ;  /* 0x0004e00001617983 */ /* 0x001f280000300800 */
[----:B------:R-:W-:Y:S04]  /*e3c0*/  STL [R1+0x4ac], R2 ;  /* 0x0004ac0201007387 */ /* 0x000fe80000100800 */
[----:B------:R-:W4:Y:S04]  /*e3d0*/  LDL R96, [R1+0x10c] ;  /* 0x00010c0001607983 */ /* 0x000f280000100800 */
[----:B------:R0:W-:Y:S04]  /*e3e0*/  STL [R1+0x4b0], R0 ;  /* 0x0004b00001007387 */ /* 0x0001e80000100800 */
[----:B0-----:R-:W4:Y:S04]  /*e3f0*/  LDL.LU R0, [R1+0x4e4] ;  /* 0x0004e40001007983 */ /* 0x001f280000300800 */
[----:B------:R-:W4:Y:S04]  /*e400*/  LDL R94, [R1+0x110] ;  /* 0x00011000015e7983 */ /* 0x000f280000100800 */
[----:B------:R-:W4:Y:S04]  /*e410*/  LDL.LU R2, [R1+0x4e8] ;  /* 0x0004e80001027983 */ /* 0x000f280000300800 */
[----:B------:R-:W4:Y:S04]  /*e420*/  LDL R92, [R1+0x114] ;  /* 0x00011400015c7983 */ /* 0x000f280000100800 */
[----:B------:R-:W4:Y:S04]  /*e430*/  LDL.LU R90, [R1+0x4ec] ;  /* 0x0004ec00015a7983 */ /* 0x000f280000300800 */
[----:B------:R-:W4:Y:S04]  /*e440*/  LDL R88, [R1+0x118] ;  /* 0x0001180001587983 */ /* 0x000f280000100800 */
[----:B------:R-:W4:Y:S01]  /*e450*/  LDL.LU R86, [R1+0x4f0] ;  /* 0x0004f00001567983 */ /* 0x000f220000300800 */
[----:B------:R-:W-:-:S01]  /*e460*/  FADD R103, R104, R103 ;  /* 0x0000006768677221 */ /* 0x000fc20000000000 */
[----:B------:R-:W-:Y:S01]  /*e470*/  FADD R101, R102, R101 ;  /* 0x0000006566657221 */ /* 0x000fe20000000000 */
[----:B------:R-:W-:-:S01]  /*e480*/  FADD R99, R100, R99 ;  /* 0x0000006364637221 */ /* 0x000fc20000000000 */
[----:B------:R-:W-:Y:S01]  /*e490*/  FADD R93, R95, R93 ;  /* 0x0000005d5f5d7221 */ /* 0x000fe20000000000 */
[----:B------:R-:W-:-:S01]  /*e4a0*/  FADD R89, R91, R89 ;  /* 0x000000595b597221 */ /* 0x000fc20000000000 */
[----:B------:R-:W-:Y:S01]  /*e4b0*/  FADD R85, R87, R85 ;  /* 0x0000005557557221 */ /* 0x000fe20000000000 */
[----:B--2---:R-:W-:-:S01]  /*e4c0*/  FADD R105, R106, R105 ;  /* 0x000000696a697221 */ /* 0x004fc20000000000 */
[----:B---3--:R-:W-:Y:S01]  /*e4d0*/  FADD R107, R108, R107 ;  /* 0x0000006b6c6b7221 */ /* 0x008fe20000000000 */
[----:B----4-:R-:W-:-:S01]  /*e4e0*/  FADD R109, R110, R109 ;  /* 0x0000006d6e6d7221 */ /* 0x010fc20000000000 */
[----:B------:R-:W-:-:S05]  /*e4f0*/  FADD R113, R114, R113 ;  /* 0x0000007172717221 */ /* 0x000fca0000000000 */
[----:B------:R-:W-:Y:S01]  /*e500*/  STL [R1+0x4b4], R113 ;  /* 0x0004b47101007387 */ /* 0x000fe20000100800 */
[----:B------:R-:W-:-:S05]  /*e510*/  FADD R111, R112, R111 ;  /* 0x0000006f706f7221 */ /* 0x000fca0000000000 */
[----:B------:R-:W-:Y:S04]  /*e520*/  STL [R1+0x4b8], R111 ;  /* 0x0004b86f01007387 */ /* 0x000fe80000100800 */
[----:B------:R-:W-:Y:S04]  /*e530*/  STL [R1+0x4bc], R109 ;  /* 0x0004bc6d01007387 */ /* 0x000fe80000100800 */
[----:B------:R-:W-:Y:S04]  /*e540*/  STL [R1+0x4c0], R107 ;  /* 0x0004c06b01007387 */ /* 0x000fe80000100800 */
[----:B------:R-:W-:Y:S04]  /*e550*/  STL [R1+0x4c4], R105 ;  /* 0x0004c46901007387 */ /* 0x000fe80000100800 */
[----:B------:R-:W-:Y:S04]  /*e560*/  STL [R1+0x4c8], R103 ;  /* 0x0004c86701007387 */ /* 0x000fe80000100800 */
[----:B------:R-:W-:Y:S01]  /*e570*/  STL [R1+0x4cc], R101 ;  /* 0x0004cc6501007387 */ /* 0x000fe20000100800 */
[----:B------:R-:W-:-:S03]  /*e580*/  FADD R97, R98, R97 ;  /* 0x0000006162617221 */ /* 0x000fc60000000000 */
[----:B------:R-:W-:Y:S04]  /*e590*/  STL [R1+0x4d0], R99 ;  /* 0x0004d06301007387 */ /* 0x000fe80000100800 */
[----:B------:R0:W-:Y:S04]  /*e5a0*/  STL [R1+0x4dc], R85 ;  /* 0x0004dc5501007387 */ /* 0x0001e80000100800 */
[----:B------:R-:W-:Y:S04]  /*e5b0*/  STL [R1+0x4d4], R93 ;  /* 0x0004d45d01007387 */ /* 0x000fe80000100800 */
[----:B0-----:R-:W2:Y:S01]  /*e5c0*/  LDL R85, [R1+0x11c] ;  /* 0x00011c0001557983 */ /* 0x001ea20000100800 */
[----:B------:R-:W-:-:S03]  /*e5d0*/  FADD R0, R96, R0 ;  /* 0x0000000060007221 */ /* 0x000fc60000000000 */
[----:B------:R0:W-:Y:S04]  /*e5e0*/  STL [R1+0x4d8], R89 ;  /* 0x0004d85901007387 */ /* 0x0001e80000100800 */
[----:B------:R-:W3:Y:S01]  /*e5f0*/  LDL R87, [R1+0x120] ;  /* 0x0001200001577983 */ /* 0x000ee20000100800 */
[----:B------:R-:W-:-:S03]  /*e600*/  FADD R2, R94, R2 ;  /* 0x000000025e027221 */ /* 0x000fc60000000000 */
[----:B------:R-:W4:Y:S04]  /*e610*/  LDL R91, [R1+0x128] ;  /* 0x00012800015b7983 */ /* 0x000f280000100800 */
[----:B0-----:R-:W4:Y:S04]  /*e620*/  LDL R89, [R1+0x124] ;  /* 0x0001240001597983 */ /* 0x001f280000100800 */
[----:B------:R-:W4:Y:S01]  /*e630*/  LDL R93, [R1+0x12c] ;  /* 0x00012c00015d7983 */ /* 0x000f220000100800 */
[----:B------:R-:W-:-:S03]  /*e640*/  FADD R90, R92, R90 ;  /* 0x0000005a5c5a7221 */ /* 0x000fc60000000000 */
[----:B------:R-:W4:Y:S04]  /*e650*/  LDL R116, [R1+0x130] ;  /* 0x0001300001747983 */ /* 0x000f280000100800 */
[----:B------:R-:W4:Y:S01]  /*e660*/  LDL R112, [R1+0x134] ;  /* 0x0001340001707983 */ /* 0x000f220000100800 */
[----:B------:R-:W-:-:S03]  /*e670*/  FADD R86, R88, R86 ;  /* 0x0000005658567221 */ /* 0x000fc60000000000 */
[----:B------:R-:W4:Y:S04]  /*e680*/  LDL R108, [R1+0x138] ;  /* 0x00013800016c7983 */ /* 0x000f280000100800 */
[----:B------:R-:W4:Y:S04]  /*e690*/  LDL R106, [R1+0x13c] ;  /* 0x00013c00016a7983 */ /* 0x000f280000100800 */
[----:B------:R-:W4:Y:S04]  /*e6a0*/  LDL R103, [R1+0x140] ;  /* 0x0001400001677983 */ /* 0x000f280000100800 */
[----:B------:R-:W4:Y:S04]  /*e6b0*/  LDL R99, [R1+0x144] ;  /* 0x0001440001637983 */ /* 0x000f280000100800 */
[----:B------:R-:W4:Y:S04]  /*e6c0*/  LDL R95, [R1+0x148] ;  /* 0x00014800015f7983 */ /* 0x000f280000100800 */
[----:B------:R0:W-:Y:S04]  /*e6d0*/  STL [R1+0x4e4], R0 ;  /* 0x0004e40001007387 */ /* 0x0001e80000100800 */
[----:B0-----:R-:W2:Y:S04]  /*e6e0*/  LDL.LU R0, [R1+0x524] ;  /* 0x0005240001007983 */ /* 0x001ea80000300800 */
[----:B------:R-:W-:Y:S04]  /*e6f0*/  STL [R1+0x4e0], R97 ;  /* 0x0004e06101007387 */ /* 0x000fe80000100800 */
[----:B------:R0:W-:Y:S04]  /*e700*/  STL [R1+0x4e8], R2 ;  /* 0x0004e80201007387 */ /* 0x0001e80000100800 */
[----:B0-----:R-:W4:Y:S04]  /*e710*/  LDL.LU R2, [R1+0x520] ;  /* 0x0005200001027983 */ /* 0x001f280000300800 */
[----:B------:R-:W4:Y:S04]  /*e720*/  LDL.LU R97, [R1+0x51c] ;  /* 0x00051c0001617983 */ /* 0x000f280000300800 */
        /* <DEDUP_REMOVED lines=35> */
[----:B------:R-:W-:Y:S01]  /*e960*/  FADD R114, R116, R114 ;  /* 0x0000007274727221 */ /* 0x000fe20000000000 */
[----:B------:R-:W-:-:S01]  /*e970*/  FADD R110, R112, R110 ;  /* 0x0000006e706e7221 */ /* 0x000fc20000000000 */
[----:B------:R-:W-:Y:S01]  /*e980*/  FADD R107, R108, R107 ;  /* 0x0000006b6c6b7221 */ /* 0x000fe20000000000 */
        /* <DEDUP_REMOVED lines=9> */
[----:B------:R-:W-:-:S02]  /*ea20*/  FADD R2, R95, R2 ;  /* 0x000000025f027221 */ /* 0x000fc40000000000 */
[----:B0-----:R-:W4:Y:S04]  /*ea30*/  LDL.LU R92, [R1+0x8ec] ;  /* 0x0008ec00015c7983 */ /* 0x001f280000300800 */
[----:B------:R-:W4:Y:S04]  /*ea40*/  LDL.LU R93, [R1+0x8e8] ;  /* 0x0008e800015d7983 */ /* 0x000f280000300800 */
[----:B------:R-:W-:Y:S04]  /*ea50*/  STL [R1+0x504], R118 ;  /* 0x0005047601007387 */ /* 0x000fe80000100800 */
[----:B------:R-:W-:Y:S04]  /*ea60*/  STL [R1+0x508], R114 ;  /* 0x0005087201007387 */ /* 0x000fe80000100800 */
[----:B------:R-:W-:Y:S04]  /*ea70*/  STL [R1+0x50c], R110 ;  /* 0x00050c6e01007387 */ /* 0x000fe80000100800 */
[----:B------:R-:W-:Y:S04]  /*ea80*/  STL [R1+0x510], R107 ;  /* 0x0005106b01007387 */ /* 0x000fe80000100800 */
[----:B------:R-:W-:Y:S04]  /*ea90*/  STL [R1+0x514], R105 ;  /* 0x0005146901007387 */ /* 0x000fe80000100800 */
[----:B------:R-:W-:Y:S04]  /*eaa0*/  STL [R1+0x518], R101 ;  /* 0x0005186501007387 */ /* 0x000fe80000100800 */
[----:B------:R-:W2:Y:S04]  /*eab0*/  LDL.LU R95, [R1+0x528] ;  /* 0x00052800015f7983 */ /* 0x000ea80000300800 */
[----:B------:R0:W-:Y:S04]  /*eac0*/  STL [R1+0x51c], R97 ;  /* 0x00051c6101007387 */ /* 0x0001e80000100800 */
[----:B0-----:R-:W3:Y:S04]  /*ead0*/  LDL.LU R97, [R1+0x52c] ;  /* 0x00052c0001617983 */ /* 0x001ee80000300800 */
[----:B------:R0:W-:Y:S04]  /*eae0*/  STL [R1+0x520], R2 ;  /* 0x0005200201007387 */ /* 0x0001e80000100800 */
[----:B------:R-:W4:Y:S04]  /*eaf0*/  LDL.LU R99, [R1+0x530] ;  /* 0x0005300001637983 */ /* 0x000f280000300800 */
[----:B------:R1:W-:Y:S04]  /*eb00*/  STL [R1+0x524], R0 ;  /* 0x0005240001007387 */ /* 0x0003e80000100800 */
        /* <DEDUP_REMOVED lines=12> */
[----:B0-----:R-:W4:Y:S04]  /*ebd0*/  LDL.LU R2, [R1+0x564] ;  /* 0x0005640001027983 */ /* 0x001f280000300800 */
[----:B-1----:R-:W4:Y:S01]  /*ebe0*/  LDL.LU R0, [R1+0x568] ;  /* 0x0005680001007983 */ /* 0x002f220000300800 */
        /* <DEDUP_REMOVED lines=9> */
[----:B0-----:R-:W4:Y:S01]  /*ec80*/  LDL.LU R97, [R1+0x8d8] ;  /* 0x0008d80001617983 */ /* 0x001f220000300800 */
[----:B------:R-:W-:-:S03]  /*ec90*/  FADD R103, R102, R103 ;  /* 0x0000006766677221 */ /* 0x000fc60000000000 */
        /* <DEDUP_REMOVED lines=23> */
[----:B------:R0:W-:Y:S04]  /*ee10*/  STL [R1+0x540], R118 ;  /* 0x0005407601007387 */ /* 0x0001e80000100800 */
[----:B------:R1:W-:Y:S04]  /*ee20*/  STL [R1+0x544], R116 ;  /* 0x0005447401007387 */ /* 0x0003e80000100800 */
[----:B------:R1:W-:Y:S04]  /*ee30*/  STL [R1+0x548], R114 ;  /* 0x0005487201007387 */ /* 0x0003e80000100800 */
[----:B------:R1:W-:Y:S04]  /*ee40*/  STL [R1+0x54c], R112 ;  /* 0x00054c7001007387 */ /* 0x0003e80000100800 */
[----:B------:R1:W-:Y:S01]  /*ee50*/  STL [R1+0x550], R110 ;  /* 0x0005506e01007387 */ /* 0x0003e20000100800 */
[----:B------:R-:W-:-:S03]  /*ee60*/  FADD R0, R124, R0 ;  /* 0x000000007c007221 */ /* 0x000fc60000000000 */
[----:B------:R1:W-:Y:S04]  /*ee70*/  STL [R1+0x554], R108 ;  /* 0x0005546c01007387 */ /* 0x0003e80000100800 */
[----:B------:R1:W-:Y:S04]  /*ee80*/  STL [R1+0x558], R107 ;  /* 0x0005586b01007387 */ /* 0x0003e80000100800 */
[----:B------:R1:W-:Y:S04]  /*ee90*/  STL [R1+0x55c], R106 ;  /* 0x00055c6a01007387 */ /* 0x0003e80000100800 */
[----:B------:R-:W2:Y:S04]  /*eea0*/  LDL.LU R119, [R1+0x56c] ;  /* 0x00056c0001777983 */ /* 0x000ea80000300800 */
[----:B------:R1:W-:Y:S04]  /*eeb0*/  STL [R1+0x560], R3 ;  /* 0x0005600301007387 */ /* 0x0003e80000100800 */
[----:B0-----:R-:W3:Y:S04]  /*eec0*/  LDL.LU R118, [R1+0x570] ;  /* 0x0005700001767983 */ /* 0x001ee80000300800 */
[----:B------:R0:W-:Y:S04]  /*eed0*/  STL [R1+0x564], R2 ;  /* 0x0005640201007387 */ /* 0x0001e80000100800 */
[----:B------:R-:W4:Y:S04]  /*eee0*/  LDL.LU R117, [R1+0x574] ;  /* 0x0005740001757983 */ /* 0x000f280000300800 */
[----:B------:R0:W-:Y:S04]  /*eef0*/  STL [R1+0x568], R0 ;  /* 0x0005680001007387 */ /* 0x0001e80000100800 */
        /* <DEDUP_REMOVED lines=13> */
[----:B------:R-:W4:Y:S01]  /*efd0*/  LDL.LU R0, [R1+0x5ac] ;  /* 0x0005ac0001007983 */ /* 0x000f220000300800 */
[----:B--2---:R-:W-:-:S01]  /*efe0*/  FADD R119, R125, R119 ;  /* 0x000000777d777221 */ /* 0x004fc20000000000 */
[----:B---3--:R-:W-:-:S04]  /*eff0*/  FADD R118, R126, R118 ;  /* 0x000000767e767221 */ /* 0x008fc80000000000 */
[----:B------:R0:W-:Y:S01]  /*f000*/  STL [R1+0x56c], R119 ;  /* 0x00056c7701007387 */ /* 0x0001e20000100800 */
[----:B----4-:R-:W-:-:S03]  /*f010*/  FADD R117, R127, R117 ;  /* 0x000000757f757221 */ /* 0x010fc60000000000 */
[----:B------:R1:W-:Y:S01]  /*f020*/  STL [R1+0x570], R118 ;  /* 0x0005707601007387 */ /* 0x0003e20000100800 */
[----:B------:R-:W-:-:S03]  /*f030*/  FADD R116, R128, R116 ;  /* 0x0000007480747221 */ /* 0x000fc60000000000 */
        /* <DEDUP_REMOVED lines=24> */
[----:B0-----:R-:W4:Y:S01]  /*f1c0*/  LDL.LU R119, [R1+0x5b0] ;  /* 0x0005b00001777983 */ /* 0x001f220000300800 */
[----:B------:R-:W-:-:S03]  /*f1d0*/  FADD R0, R141, R0 ;  /* 0x000000008d007221 */ /* 0x000fc60000000000 */
[----:B------:R0:W-:Y:S04]  /*f1e0*/  STL [R1+0x5a4], R3 ;  /* 0x0005a40301007387 */ /* 0x0001e80000100800 */
[----:B-1----:R-:W4:Y:S04]  /*f1f0*/  LDL.LU R118, [R1+0x5b4] ;  /* 0x0005b40001767983 */ /* 0x002f280000300800 */
[----:B------:R1:W-:Y:S04]  /*f200*/  STL [R1+0x5a8], R2 ;  /* 0x0005a80201007387 */ /* 0x0003e80000100800 */
[----:B--2---:R-:W2:Y:S04]  /*f210*/  LDL.LU R117, [R1+0x5b8] ;  /* 0x0005b80001757983 */ /* 0x004ea80000300800 */
[----:B------:R1:W-:Y:S04]  /*f220*/  STL [R1+0x5ac], R0 ;  /* 0x0005ac0001007387 */ /* 0x0003e80000100800 */
[----:B---3--:R-:W3:Y:S04]  /*f230*/  LDL.LU R116, [R1+0x5bc] ;  /* 0x0005bc0001747983 */ /* 0x008ee80000300800 */
[----:B----4-:R-:W4:Y:S04]  /*f240*/  LDL.LU R115, [R1+0x5c0] ;  /* 0x0005c00001737983 */ /* 0x010f280000300800 */
        /* <DEDUP_REMOVED lines=10> */
[----:B-1----:R-:W4:Y:S04]  /*f2f0*/  LDL.LU R2, [R1+0x5ec] ;  /* 0x0005ec0001027983 */ /* 0x002f280000300800 */
[----:B------:R-:W4:Y:S01]  /*f300*/  LDL.LU R0, [R1+0x5f0] ;  /* 0x0005f00001007983 */ /* 0x000f220000300800 */
[----:B------:R-:W-:-:S01]  /*f310*/  FADD R119, R142, R119 ;  /* 0x000000778e777221 */ /* 0x000fc20000000000 */
[----:B------:R-:W-:-:S04]  /*f320*/  FADD R118, R143, R118 ;  /* 0x000000768f767221 */ /* 0x000fc80000000000 */
[----:B------:R0:W-:Y:S01]  /*f330*/  STL [R1+0x5b0], R119 ;  /* 0x0005b07701007387 */ /* 0x0001e20000100800 */
[----:B--2---:R-:W-:-:S03]  /*f340*/  FADD R117, R144, R117 ;  /* 0x0000007590757221 */ /* 0x004fc60000000000 */
[----:B------:R1:W-:Y:S01]  /*f350*/  STL [R1+0x5b4], R118 ;  /* 0x0005b47601007387 */ /* 0x0003e20000100800 */
[----:B---3--:R-:W-:-:S03]  /*f360*/  FADD R116, R145, R116 ;  /* 0x0000007491747221 */ /* 0x008fc60000000000 */
        /* <DEDUP_REMOVED lines=430> */
[----:B------:R0:W-:Y:S04]  /*10e50*/  STL [R1+0x804], R106 ;  /* 0x0008046a01007387 */ /* 0x0001e80000100800 */
[----:B0-----:R-:W2:Y:S04]  /*10e60*/  LDL.LU R106, [R1+0x814] ;  /* 0x00081400016a7983 */ /* 0x001ea80000300800 */
[----:B------:R-:W-:Y:S04]  /*10e70*/  STL [R1+0x808], R3 ;  /* 0x0008080301007387 */ /* 0x000fe80000100800 */
[----:B------:R-:W3:Y:S01]  /*10e80*/  LDL.LU R107, [R1+0x818] ;  /* 0x00081800016b7983 */ /* 0x000ee20000300800 */
[----:B------:R-:W-:-:S01]  /*10e90*/  FADD R2, R101, R2 ;  /* 0x0000000265027221 */ /* 0x000fc20000000000 */
[----:B------:R-:W-:-:S04]  /*10ea0*/  FADD R0, R102, R0 ;  /* 0x0000000066007221 */ /* 0x000fc80000000000 */
        /* <DEDUP_REMOVED lines=17> */
[----:B--2---:R-:W-:-:S05]  /*10fc0*/  FADD R106, R103, R106 ;  /* 0x0000006a676a7221 */ /* 0x004fca0000000000 */
[----:B------:R0:W-:Y:S01]  /*10fd0*/  STL [R1+0x814], R106 ;  /* 0x0008146a01007387 */ /* 0x0001e20000100800 */
[----:B---3--:R-:W-:-:S03]  /*10fe0*/  FADD R107, R104, R107 ;  /* 0x0000006b686b7221 */ /* 0x008fc60000000000 */
[----:B0-----:R-:W2:Y:S04]  /*10ff0*/  LDL.LU R106, [R1+0x8b4] ;  /* 0x0008b400016a7983 */ /* 0x001ea80000300800 */
[----:B------:R0:W-:Y:S04]  /*11000*/  STL [R1+0x818], R107 ;  /* 0x0008186b01007387 */ /* 0x0001e80000100800 */
[----:B0-----:R-:W3:Y:S01]  /*11010*/  LDL.LU R107, [R1+0x8b0] ;  /* 0x0008b000016b7983 */ /* 0x001ee20000300800 */
[----:B----4-:R-:W-:-:S05]  /*11020*/  FADD R108, R105, R108 ;  /* 0x0000006c696c7221 */ /* 0x010fca0000000000 */
[----:B------:R0:W-:Y:S04]  /*11030*/  STL [R1+0x81c], R108 ;  /* 0x00081c6c01007387 */ /* 0x0001e80000100800 */
[----:B0-----:R-:W4:Y:S01]  /*11040*/  LDL.LU R108, [R1+0x8ac] ;  /* 0x0008ac00016c7983 */ /* 0x001f220000300800 */
        /* <DEDUP_REMOVED lines=35> */
[----:B0-----:R0:W5:Y:S01]  /*11280*/  LDL.LU R2, [R1+0x87c] ;  /* 0x00087c0001027983 */ /* 0x0011620000300800 */
[----:B------:R-:W-:Y:S01]  /*11290*/  UMOV UR6, URZ ;  /* 0x0000003f00067c82 */ /* 0x000fe20008000000 */
[----:B--2---:R-:W-:-:S05]  /*112a0*/  FADD R0, R118, R0 ;  /* 0x0000000076007221 */ /* 0x004fca0000000000 */
[----:B------:R1:W-:Y:S01]  /*112b0*/  STL [R1+0x850], R0 ;  /* 0x0008500001007387 */ /* 0x0003e20000100800 */
[----:B---3--:R-:W-:-:S03]  /*112c0*/  FADD R3, R3, R119 ;  /* 0x0000007703037221 */ /* 0x008fc60000000000 */
[----:B-1----:R0:W5:Y:S04]  /*112d0*/  LDL.LU R0, [R1+0x878] ;  /* 0x0008780001007983 */ /* 0x0021680000300800 */
[----:B------:R0:W-:Y:S02]  /*112e0*/  STL [R1+0x854], R3 ;  /* 0x0008540301007387 */ /* 0x0001e40000100800 */
.L_x_29:
[----:B------:R-:W-:Y:S05]  /*112f0*/  @!P1 BRA `(.L_x_30) ;  /* 0x0000000000049947 */ /* 0x000fea0003800000 */
[----:B------:R-:W-:Y:S01]  /*11300*/  BPT.TRAP 0x1 ;  /* 0x000000040000795c */ /* 0x000fe20000300000 */
.L_x_30:
[----:B0-----:R-:W2:Y:S04]  /*11310*/  LDL R3, [R1+0x858] ;  /* 0x0008580001037983 */ /* 0x001ea80000100800 */
[----:B-----5:R0:W-:Y:S04]  /*11320*/  STL [R1+0x878], R0 ;  /* 0x0008780001007387 */ /* 0x0201e80000100800 */
[----:B0-----:R-:W4:Y:S01]  /*11330*/  LDL R0, [R1+0x85c] ;  /* 0x00085c0001007983 */ /* 0x001f220000100800 */
[----:B--2---:R-:W-:Y:S01]  /*11340*/  ISETP.NE.AND P0, PT, R3, RZ, PT ;  /* 0x000000ff0300720c */ /* 0x004fe20003f05270 */
[----:B------:R-:W-:-:S12]  /*11350*/  IMAD.U32 R3, RZ, RZ, UR27 ;  /* 0x0000001bff037e24 */ /* 0x000fd8000f8e00ff */
[----:B------:R-:W-:-:S05]  /*11360*/  @P0 LEA R3, R3, UR15, 0x3 ;  /* 0x0000000f03030c11 */ /* 0x000fca000f8e18ff */
[----:B------:R-:W-:-:S05]  /*11370*/  @P0 VIADD R3, R3, 0x60 ;  /* 0x0000006003030836 */ /* 0x000fca0000000000 */
[----:B----4-:R-:W-:Y:S02]  /*11380*/  @P0 PRMT R3, R0, 0x654, R3 ;  /* 0x0000065400030816 */ /* 0x010fe40000000003 */
[----:B------:R0:W5:Y:S01]  /*11390*/  LDL.LU R0, [R1+0x878] ;  /* 0x0008780001007983 */ /* 0x0001620000300800 */
[----:B------:R-:W-:Y:S01]  /*113a0*/  UISETP.GT.U32.AND UP0, UPT, UR13, 0x1, UPT ;  /* 0x000000010d00788c */ /* 0x000fe2000bf04070 */
[----:B------:R0:W-:Y:S05]  /*113b0*/  @P0 SYNCS.ARRIVE.TRANS64.RED.A1T0 RZ, [R3+URZ], RZ ;  /* 0x000000ff03ff09a7 */ /* 0x0001ea000810043f */
[----:B------:R-:W-:-:S13]  /*113c0*/  PLOP3.LUT P0, PT, PT, PT, UP0, 0x80, 0x0 ;  /* 0x000000000000781c */ /* 0x000fda0003f0f008 */
[----:B0-----:R-:W-:Y:S05]  /*113d0*/  @P0 BRA `(.L_x_31) ;  /* 0x0000000000040947 */ /* 0x001fea0003800000 */
[----:B------:R-:W-:Y:S01]  /*113e0*/  BPT.TRAP 0x1 ;  /* 0x000000040000795c */ /* 0x000fe20000300000 */
.L_x_31:
[----:B------:R-:W-:Y:S01]  /*113f0*/  UIADD3 UR26, UR26, 0x1, URZ ;  /* 0x000000011a1a7890 */ /* 0x000fe2000fffe03f */
[C---:B------:R-:W-:Y:S01]  /*11400*/  ISETP.GT.AND P0, PT, R2.reuse, 0x1, PT ;  /* 0x000000010200780c */ /* 0x040fe20003f04270 */
[----:B------:R-:W-:Y:S01]  /*11410*/  UIADD3 UR27, UR27, 0x1, URZ ;  /* 0x000000011b1b7890 */ /* 0x000fe2000fffe03f */
[----:B------:R-:W-:Y:S01]  /*11420*/  VIADD R2, R2, 0xffffffff ;  /* 0xffffffff02027836 */ /* 0x000fe20000000000 */
[----:B------:R-:W-:Y:S02]  /*11430*/  UISETP.NE.AND UP0, UPT, UR26, 0xc, UPT ;  /* 0x0000000c1a00788c */ /* 0x000fe4000bf05270 */
[----:B------:R-:W-:Y:S02]  /*11440*/  UISETP.NE.AND UP1, UPT, UR27, 0xc, UPT ;  /* 0x0000000c1b00788c */ /* 0x000fe4000bf25270 */
[----:B------:R-:W-:Y:S02]  /*11450*/  USEL UR8, URZ, 0x1, UP0 ;  /* 0x000000013f087887 */ /* 0x000fe40008000000 */
[----:B------:R-:W-:-:S02]  /*11460*/  USEL UR26, UR26, URZ, UP0 ;  /* 0x0000003f1a1a7287 */ /* 0x000fc40008000000 */
[----:B------:R-:W-:Y:S02]  /*11470*/  USEL UR27, UR27, URZ, UP1 ;  /* 0x0000003f1b1b7287 */ /* 0x000fe40008800000 */
[----:B-----5:R-:W-:Y:S01]  /*11480*/  LOP3.LUT R0, R0, UR8, RZ, 0x3c, !PT ;  /* 0x0000000800007c12 */ /* 0x020fe2000f8e3cff */
[----:B------:R-:W-:Y:S01]  /*11490*/  UMOV UR8, 0x1 ;  /* 0x0000000100087882 */ /* 0x000fe20000000000 */
[----:B------:R-:W-:Y:S08]  /*114a0*/  @P0 BRA `(.L_x_32) ;  /* 0xffffff8c001c0947 */ /* 0x000ff0000383ffff */
.L_x_24:
[----:B------:R-:W-:-:S04]  /*114b0*/  UISETP.NE.AND UP0, UPT, UR6, URZ, UPT ;  /* 0x0000003f0600728c */ /* 0x000fc8000bf05270 */
[----:B------:R-:W-:-:S06]  /*114c0*/  USEL UR6, URZ, 0x1, !UP0 ;  /* 0x000000013f067887 */ /* 0x000fcc000c000000 */
[----:B------:R-:W-:-:S13]  /*114d0*/  ISETP.NE.AND P0, PT, RZ, UR6, PT ;  /* 0x00000006ff007c0c */ /* 0x000fda000bf05270 */
[----:B------:R-:W-:Y:S05]  /*114e0*/  @!P0 BRA `(.L_x_33) ;  /* 0x0000005400888947 */ /* 0x000fea0003800000 */
[----:B------:R-:W2:Y:S04]  /*114f0*/  LDL.LU R0, [R1+0x310] ;  /* 0x0003100001007983 */ /* 0x000ea80000300800 */
[----:B------:R-:W4:Y:S04]  /*11500*/  LDL.LU R2, [R1+0x23c] ;  /* 0x00023c0001027983 */ /* 0x000f280000300800 */
[----:B------:R-:W4:Y:S04]  /*11510*/  LDL.LU R3, [R1+0x314] ;  /* 0x0003140001037983 */ /* 0x000f280000300800 */
[----:B------:R0:W-:Y:S04]  /*11520*/  STL [R1+0x960], R61 ;  /* 0x0009603d01007387 */ /* 0x0001e80000100800 */
[----:B0-----:R-:W2:Y:S04]  /*11530*/  LDL.LU R61, [R1+0x238] ;  /* 0x00023800013d7983 */ /* 0x001ea80000300800 */
[----:B------:R0:W-:Y:S04]  /*11540*/  STL [R1+0x95c], R62 ;  /* 0x00095c3e01007387 */ /* 0x0001e80000100800 */
[----:B0-----:R-:W3:Y:S04]  /*11550*/  LDL.LU R62, [R1+0x30c] ;  /* 0x00030c00013e7983 */ /* 0x001ee80000300800 */
[----:B------:R0:W-:Y:S04]  /*11560*/  STL [R1+0x958], R63 ;  /* 0x0009583f01007387 */ /* 0x0001e80000100800 */
[----:B0-----:R-:W3:Y:S04]  /*11570*/  LDL.LU R63, [R1+0x234] ;  /* 0x00023400013f7983 */ /* 0x001ee80000300800 */
[----:B------:R0:W-:Y:S04]  /*11580*/  STL [R1+0x954], R64 ;  /* 0x0009544001007387 */ /* 0x0001e80000100800 */
[----:B0-----:R-:W4:Y:S04]  /*11590*/  LDL.LU R64, [R1+0x308] ;  /* 0x0003080001407983 */ /* 0x001f280000300800 */
[----:B------:R0:W-:Y:S04]  /*115a0*/  STL [R1+0x950], R65 ;  /* 0x0009504101007387 */ /* 0x0001e80000100800 */
[----:B0-----:R-:W4:Y:S04]  /*115b0*/  LDL.LU R65, [R1+0x230] ;  /* 0x0002300001417983 */ /* 0x001f280000300800 */
[----:B------:R0:W-:Y:S04]  /*115c0*/  STL [R1+0x94c], R66 ;  /* 0x00094c4201007387 */ /* 0x0001e80000100800 */
[----:B0-----:R-:W2:Y:S04]  /*115d0*/  LDL.LU R66, [R1+0x304] ;  /* 0x0003040001427983 */ /* 0x001ea80000300800 */
        /* <DEDUP_REMOVED lines=89> */
[----:B0-----:R-:W4:Y:S01]  /*11b70*/  LDL.LU R111, [R1+0x180] ;  /* 0x00018000016f7983 */ /* 0x001f220000300800 */
[----:B---3--:R-:W-:Y:S01]  /*11b80*/  FADD R68, R69, R68 ;  /* 0x0000004445447221 */ /* 0x008fe20000000000 */
[----:B--2---:R-:W-:Y:S01]  /*11b90*/  FADD R66, R67, R66 ;  /* 0x0000004243427221 */ /* 0x004fe20000000000 */
[----:B----4-:R-:W-:Y:S01]  /*11ba0*/  FADD R64, R65, R64 ;  /* 0x0000004041407221 */ /* 0x010fe20000000000 */
[----:B------:R-:W-:Y:S01]  /*11bb0*/  STL [R1+0x894], R112 ;  /* 0x0008947001007387 */ /* 0x000fe20000100800 */
[----:B------:R-:W-:Y:S01]  /*11bc0*/  FADD R62, R63, R62 ;  /* 0x0000003e3f3e7221 */ /* 0x000fe20000000000 */
[----:B------:R-:W-:Y:S01]  /*11bd0*/  FADD R0, R61, R0 ;  /* 0x000000003d007221 */ /* 0x000fe20000000000 */
[----:B------:R-:W-:Y:S01]  /*11be0*/  FADD R3, R2, R3 ;  /* 0x0000000302037221 */ /* 0x000fe20000000000 */
        /* <DEDUP_REMOVED lines=24> */
[----:B------:R0:W-:Y:S01]  /*11d70*/  STL [R1+0x878], R119 ;  /* 0x0008787701007387 */ /* 0x0001e20000100800 */
[----:B------:R-:W-:Y:S01]  /*11d80*/  FADD R234, R73, R234 ;  /* 0x000000ea49ea7221 */ /* 0x000fe20000000000 */
[----:B------:R-:W-:Y:S01]  /*11d90*/  FADD R23, R92, R23 ;  /* 0x000000175c177221 */ /* 0x000fe20000000000 */
[----:B------:R-:W-:Y:S01]  /*11da0*/  FADD R235, R72, R235 ;  /* 0x000000eb48eb7221 */ /* 0x000fe20000000000 */
[----:B------:R2:W-:Y:S01]  /*11db0*/  STL [R1+0x300], R68 ;  /* 0x0003004401007387 */ /* 0x0005e20000100800 */
[----:B------:R-:W-:Y:S01]  /*11dc0*/  FADD R236, R71, R236 ;  /* 0x000000ec47ec7221 */ /* 0x000fe20000000000 */
[----:B------:R-:W-:-:S02]  /*11dd0*/  FADD R237, R70, R237 ;  /* 0x000000ed46ed7221 */ /* 0x000fc40000000000 */
[----:B------:R3:W-:Y:S04]  /*11de0*/  STL [R1+0x304], R66 ;  /* 0x0003044201007387 */ /* 0x0007e80000100800 */
[----:B------:R4:W-:Y:S04]  /*11df0*/  STL [R1+0x308], R64 ;  /* 0x0003084001007387 */ /* 0x0009e80000100800 */
[----:B0-----:R-:W4:Y:S01]  /*11e00*/  LDL.LU R119, [R1+0x240] ;  /* 0x0002400001777983 */ /* 0x001f220000300800 */
[----:B------:R-:W-:-:S03]  /*11e10*/  FADD R22, R93, R22 ;  /* 0x000000165d167221 */ /* 0x000fc60000000000 */
[----:B------:R0:W-:Y:S04]  /*11e20*/  STL [R1+0x30c], R62 ;  /* 0x00030c3e01007387 */ /* 0x0001e80000100800 */
[----:B------:R-:W4:Y:S04]  /*11e30*/  LDL.LU R118, [R1+0x318] ;  /* 0x0003180001767983 */ /* 0x000f280000300800 */
[----:B------:R1:W-:Y:S01]  /*11e40*/  STL [R1+0x310], R0 ;  /* 0x0003100001007387 */ /* 0x0003e20000100800 */
[----:B------:R-:W-:-:S03]  /*11e50*/  FADD R21, R94, R21 ;  /* 0x000000155e157221 */ /* 0x000fc60000000000 */
[----:B------:R-:W4:Y:S04]  /*11e60*/  LDL.LU R117, [R1+0x244] ;  /* 0x0002440001757983 */ /* 0x000f280000300800 */
[----:B------:R1:W-:Y:S04]  /*11e70*/  STL [R1+0x314], R3 ;  /* 0x0003140301007387 */ /* 0x0003e80000100800 */
[----:B------:R-:W4:Y:S04]  /*11e80*/  LDL.LU R116, [R1+0x31c] ;  /* 0x00031c0001747983 */ /* 0x000f280000300800 */
[----:B------:R-:W4:Y:S01]  /*11e90*/  LDL.LU R115, [R1+0x248] ;  /* 0x0002480001737983 */ /* 0x000f220000300800 */
[----:B------:R-:W-:-:S03]  /*11ea0*/  FADD R20, R95, R20 ;  /* 0x000000145f147221 */ /* 0x000fc60000000000 */
[----:B------:R-:W4:Y:S04]  /*11eb0*/  LDL.LU R114, [R1+0x320] ;  /* 0x0003200001727983 */ /* 0x000f280000300800 */
[----:B------:R-:W4:Y:S04]  /*11ec0*/  LDL.LU R113, [R1+0x24c] ;  /* 0x00024c0001717983 */ /* 0x000f280000300800 */
[----:B------:R-:W4:Y:S01]  /*11ed0*/  LDL.LU R112, [R1+0x324] ;  /* 0x0003240001707983 */ /* 0x000f220000300800 */
[----:B------:R-:W-:Y:S01]  /*11ee0*/  FADD R19, R96, R19 ;  /* 0x0000001360137221 */ /* 0x000fe20000000000 */
        /* <DEDUP_REMOVED lines=14> */
[----:B------:R-:W-:-:S02]  /*11fd0*/  FADD R4, R111, R4 ;  /* 0x000000046f047221 */ /* 0x000fc40000000000 */
        /* <DEDUP_REMOVED lines=43> */
[----:B--2---:R-:W2:Y:S04]  /*12290*/  LDL.LU R68, [R1+0x37c] ;  /* 0x00037c0001447983 */ /* 0x004ea80000300800 */
[----:B------:R-:W2:Y:S04]  /*122a0*/  LDL.LU R67, [R1+0x2a8] ;  /* 0x0002a80001437983 */ /* 0x000ea80000300800 */
[----:B---3--:R-:W3:Y:S04]  /*122b0*/  LDL.LU R66, [R1+0x380] ;  /* 0x0003800001427983 */ /* 0x008ee80000300800 */
[----:B------:R-:W3:Y:S04]  /*122c0*/  LDL.LU R65, [R1+0x2ac] ;  /* 0x0002ac0001417983 */ /* 0x000ee80000300800 */
[----:B----4-:R-:W4:Y:S04]  /*122d0*/  LDL.LU R64, [R1+0x384] ;  /* 0x0003840001407983 */ /* 0x010f280000300800 */
[----:B------:R-:W4:Y:S04]  /*122e0*/  LDL.LU R63, [R1+0x2b0] ;  /* 0x0002b000013f7983 */ /* 0x000f280000300800 */
[----:B0-----:R-:W4:Y:S04]  /*122f0*/  LDL.LU R62, [R1+0x388] ;  /* 0x00038800013e7983 */ /* 0x001f280000300800 */
[----:B------:R-:W4:Y:S04]  /*12300*/  LDL.LU R61, [R1+0x2b4] ;  /* 0x0002b400013d7983 */ /* 0x000f280000300800 */
[----:B-1----:R-:W4:Y:S04]  /*12310*/  LDL.LU R0, [R1+0x38c] ;  /* 0x00038c0001007983 */ /* 0x002f280000300800 */
[----:B------:R-:W4:Y:S04]  /*12320*/  LDL.LU R2, [R1+0x2b8] ;  /* 0x0002b80001027983 */ /* 0x000f280000300800 */
[----:B------:R-:W4:Y:S01]  /*12330*/  LDL.LU R3, [R1+0x390] ;  /* 0x0003900001037983 */ /* 0x000f220000300800 */
[----:B------:R-:W-:Y:S01]  /*12340*/  FADD R118, R119, R118 ;  /* 0x0000007677767221 */ /* 0x000fe20000000000 */
[----:B------:R-:W-:Y:S01]  /*12350*/  FADD R116, R117, R116 ;  /* 0x0000007475747221 */ /* 0x000fe20000000000 */
[----:B------:R-:W-:Y:S01]  /*12360*/  FADD R114, R115, R114 ;  /* 0x0000007273727221 */ /* 0x000fe20000000000 */
[----:B------:R-:W-:-:S02]  /*12370*/  FADD R112, R113, R112 ;  /* 0x0000007071707221 */ /* 0x000fc40000000000 */
[----:B------:R0:W-:Y:S04]  /*12380*/  STL [R1+0x318], R118 ;  /* 0x0003187601007387 */ /* 0x0001e80000100800 */
[----:B------:R1:W-:Y:S04]  /*12390*/  STL [R1+0x31c], R116 ;  /* 0x00031c7401007387 */ /* 0x0003e80000100800 */
[----:B------:R1:W-:Y:S04]  /*123a0*/  STL [R1+0x320], R114 ;  /* 0x0003207201007387 */ /* 0x0003e80000100800 */
[----:B------:R1:W-:Y:S01]  /*123b0*/  STL [R1+0x324], R112 ;  /* 0x0003247001007387 */ /* 0x0003e20000100800 */
[----:B------:R-:W-:Y:S01]  /*123c0*/  FADD R110, R111, R110 ;  /* 0x0000006e6f6e7221 */ /* 0x000fe20000000000 */
[----:B------:R-:W-:-:S04]  /*123d0*/  FADD R108, R109, R108 ;  /* 0x0000006c6d6c7221 */ /* 0x000fc80000000000 */
        /* <DEDUP_REMOVED lines=39> */
[----:B--2---:R-:W-:-:S03]  /*12650*/  FADD R68, R69, R68 ;  /* 0x0000004445447221 */ /* 0x004fc60000000000 */
[----:B------:R2:W-:Y:S01]  /*12660*/  STL [R1+0x378], R70 ;  /* 0x0003784601007387 */ /* 0x0005e20000100800 */
[----:B---3--:R-:W-:-:S03]  /*12670*/  FADD R66, R67, R66 ;  /* 0x0000004243427221 */ /* 0x008fc60000000000 */
[----:B------:R3:W-:Y:S01]  /*12680*/  STL [R1+0x37c], R68 ;  /* 0x00037c4401007387 */ /* 0x0007e20000100800 */
[----:B----4-:R-:W-:-:S03]  /*12690*/  FADD R64, R65, R64 ;  /* 0x0000004041407221 */ /* 0x010fc60000000000 */
[----:B------:R4:W-:Y:S04]  /*126a0*/  STL [R1+0x380], R66 ;  /* 0x0003804201007387 */ /* 0x0009e80000100800 */
[----:B------:R4:W-:Y:S01]  /*126b0*/  STL [R1+0x384], R64 ;  /* 0x0003844001007387 */ /* 0x0009e20000100800 */
[----:B------:R-:W-:-:S03]  /*126c0*/  FADD R62, R63, R62 ;  /* 0x0000003e3f3e7221 */ /* 0x000fc60000000000 */
[----:B------:R-:W4:Y:S04]  /*126d0*/  LDL.LU R119, [R1+0x2bc] ;  /* 0x0002bc0001777983 */ /* 0x000f280000300800 */
[----:B------:R4:W-:Y:S01]  /*126e0*/  STL [R1+0x388], R62 ;  /* 0x0003883e01007387 */ /* 0x0009e20000100800 */
[----:B------:R-:W-:-:S03]  /*126f0*/  FADD R0, R61, R0 ;  /* 0x000000003d007221 */ /* 0x000fc60000000000 */
[----:B0-----:R-:W4:Y:S04]  /*12700*/  LDL.LU R118, [R1+0x394] ;  /* 0x0003940001767983 */ /* 0x001f280000300800 */
[----:B------:R0:W-:Y:S01]  /*12710*/  STL [R1+0x38c], R0 ;  /* 0x00038c0001007387 */ /* 0x0001e20000100800 */
[----:B------:R-:W-:-:S03]  /*12720*/  FADD R3, R2, R3 ;  /* 0x0000000302037221 */ /* 0x000fc60000000000 */
        /* <DEDUP_REMOVED lines=33> */
[----:B------:R-:W4:Y:S04]  /*12940*/  LDL.LU R85, [R1] ;  /* 0x0000000001557983 */ /* 0x000f280000300800 */
        /* <DEDUP_REMOVED lines=20> */
[----:B------:R-:W4:Y:S04]  /*12a90*/  LDL.LU R64, [R1+0x400] ;  /* 0x0004000001407983 */ /* 0x000f280000300800 */
[----:B------:R-:W4:Y:S04]  /*12aa0*/  LDL.LU R63, [R1+0x2c] ;  /* 0x00002c00013f7983 */ /* 0x000f280000300800 */
[----:B------:R-:W4:Y:S04]  /*12ab0*/  LDL.LU R62, [R1+0x404] ;  /* 0x00040400013e7983 */ /* 0x000f280000300800 */
[----:B------:R-:W4:Y:S04]  /*12ac0*/  LDL.LU R61, [R1+0x30] ;  /* 0x00003000013d7983 */ /* 0x000f280000300800 */
[----:B0-----:R-:W4:Y:S04]  /*12ad0*/  LDL.LU R0, [R1+0x408] ;  /* 0x0004080001007983 */ /* 0x001f280000300800 */
[----:B------:R-:W4:Y:S04]  /*12ae0*/  LDL.LU R2, [R1+0x34] ;  /* 0x0000340001027983 */ /* 0x000f280000300800 */
[----:B------:R-:W4:Y:S01]  /*12af0*/  LDL.LU R3, [R1+0x40c] ;  /* 0x00040c0001037983 */ /* 0x000f220000300800 */
[----:B------:R-:W-:-:S05]  /*12b00*/  FADD R118, R119, R118 ;  /* 0x0000007677767221 */ /* 0x000fca0000000000 */
        /* <DEDUP_REMOVED lines=124> */
[----:B------:R-:W-:Y:S01]  /*132d0*/  STL [R1+0x410], R118 ;  /* 0x0004107601007387 */ /* 0x000fe20000100800 */
[----:B------:R-:W-:Y:S01]  /*132e0*/  FADD R116, R117, R116 ;  /* 0x0000007475747221 */ /* 0x000fe20000000000 */
        /* <DEDUP_REMOVED lines=51> */
[----:B------:R-:W-:Y:S04]  /*13620*/  STL [R1+0x478], R66 ;  /* 0x0004784201007387 */ /* 0x000fe80000100800 */
[----:B------:R-:W-:Y:S01]  /*13630*/  STL [R1+0x47c], R64 ;  /* 0x00047c4001007387 */ /* 0x000fe20000100800 */
[----:B------:R-:W-:Y:S01]  /*13640*/  FADD R62, R63, R62 ;  /* 0x0000003e3f3e7221 */ /* 0x000fe20000000000 */
[----:B------:R-:W-:Y:S02]  /*13650*/  FADD R0, R61, R0 ;  /* 0x000000003d007221 */ /* 0x000fe40000000000 */
[----:B------:R-:W2:Y:S04]  /*13660*/  LDL.LU R61, [R1+0xb4] ;  /* 0x0000b400013d7983 */ /* 0x000ea80000300800 */
[----:B------:R0:W-:Y:S01]  /*13670*/  STL [R1+0x480], R62 ;  /* 0x0004803e01007387 */ /* 0x0001e20000100800 */
[----:B------:R-:W-:-:S03]  /*13680*/  FADD R3, R2, R3 ;  /* 0x0000000302037221 */ /* 0x000fc60000000000 */
[----:B0-----:R-:W2:Y:S04]  /*13690*/  LDL.LU R62, [R1+0x48c] ;  /* 0x00048c00013e7983 */ /* 0x001ea80000300800 */
[----:B------:R0:W-:Y:S04]  /*136a0*/  STL [R1+0x484], R0 ;  /* 0x0004840001007387 */ /* 0x0001e80000100800 */
[----:B------:R-:W3:Y:S04]  /*136b0*/  LDL.LU R63, [R1+0xb8] ;  /* 0x0000b800013f7983 */ /* 0x000ee80000300800 */
[----:B------:R1:W-:Y:S04]  /*136c0*/  STL [R1+0x488], R3 ;  /* 0x0004880301007387 */ /* 0x0003e80000100800 */
[----:B------:R-:W3:Y:S04]  /*136d0*/  LDL.LU R64, [R1+0x490] ;  /* 0x0004900001407983 */ /* 0x000ee80000300800 */
        /* <DEDUP_REMOVED lines=72> */
[----:B0-----:R-:W4:Y:S04]  /*13b60*/  LDL.LU R66, [R1+0x94c] ;  /* 0x00094c0001427983 */ /* 0x001f280000300800 */
[----:B------:R-:W4:Y:S04]  /*13b70*/  LDL.LU R67, [R1+0x948] ;  /* 0x0009480001437983 */ /* 0x000f280000300800 */
[----:B------:R0:W-:Y:S01]  /*13b80*/  STL [R1+0x498], R68 ;  /* 0x0004984401007387 */ /* 0x0001e20000100800 */
[----:B------:R-:W-:Y:S01]  /*13b90*/  FADD R74, R73, R74 ;  /* 0x0000004a494a7221 */ /* 0x000fe20000000000 */
        /* <DEDUP_REMOVED lines=23> */
[----:B------:R-:W-:Y:S01]  /*13d10*/  FADD R110, R111, R110 ;  /* 0x0000006e6f6e7221 */ /* 0x000fe20000000000 */
[----:B------:R-:W-:Y:S01]  /*13d20*/  FADD R108, R109, R108 ;  /* 0x0000006c6d6c7221 */ /* 0x000fe20000000000 */
        /* <DEDUP_REMOVED lines=13> */
[----:B------:R-:W-:Y:S04]  /*13e00*/  STL [R1+0x4b8], R118 ;  /* 0x0004b87601007387 */ /* 0x000fe80000100800 */
[----:B------:R-:W-:Y:S04]  /*13e10*/  STL [R1+0x4bc], R116 ;  /* 0x0004bc7401007387 */ /* 0x000fe80000100800 */
        /* <DEDUP_REMOVED lines=21> */
[----:B------:R-:W-:Y:S04]  /*13f70*/  STL [R1+0x4f4], R88 ;  /* 0x0004f45801007387 */ /* 0x000fe80000100800 */
[----:B------:R-:W-:Y:S04]  /*13f80*/  STL [R1+0x4f8], R86 ;  /* 0x0004f85601007387 */ /* 0x000fe80000100800 */
[----:B------:R-:W2:Y:S04]  /*13f90*/  LDL.LU R83, [R1+0x130] ;  /* 0x0001300001537983 */ /* 0x000ea80000300800 */
[----:B------:R0:W-:Y:S04]  /*13fa0*/  STL [R1+0x4fc], R84 ;  /* 0x0004fc5401007387 */ /* 0x0001e80000100800 */
[----:B------:R-:W2:Y:S04]  /*13fb0*/  LDL.LU R115, [R1+0x508] ;  /* 0x0005080001737983 */ /* 0x000ea80000300800 */
[----:B------:R1:W-:Y:S04]  /*13fc0*/  STL [R1+0x500], R0 ;  /* 0x0005000001007387 */ /* 0x0003e80000100800 */
[----:B0-----:R-:W3:Y:S04]  /*13fd0*/  LDL.LU R84, [R1+0x134] ;  /* 0x0001340001547983 */ /* 0x001ee80000300800 */
[----:B------:R0:W-:Y:S04]  /*13fe0*/  STL [R1+0x504], R3 ;  /* 0x0005040301007387 */ /* 0x0001e80000100800 */
[----:B------:R-:W3:Y:S04]  /*13ff0*/  LDL.LU R116, [R1+0x50c] ;  /* 0x00050c0001747983 */ /* 0x000ee80000300800 */
[----:B------:R-:W4:Y:S04]  /*14000*/  LDL.LU R85, [R1+0x138] ;  /* 0x0001380001557983 */ /* 0x000f280000300800 */
[----:B------:R-:W4:Y:S04]  /*14010*/  LDL.LU R117, [R1+0x510] ;  /* 0x0005100001757983 */ /* 0x000f280000300800 */
[----:B------:R-:W4:Y:S04]  /*14020*/  LDL.LU R86, [R1+0x13c] ;  /* 0x00013c0001567983 */ /* 0x000f280000300800 */
[----:B-1----:R-:W4:Y:S04]  /*14030*/  LDL.LU R0, [R1+0x514] ;  /* 0x0005140001007983 */ /* 0x002f280000300800 */
[----:B------:R-:W4:Y:S04]  /*14040*/  LDL.LU R87, [R1+0x140] ;  /* 0x0001400001577983 */ /* 0x000f280000300800 */
[----:B------:R-:W4:Y:S04]  /*14050*/  LDL.LU R2, [R1+0x518] ;  /* 0x0005180001027983 */ /* 0x000f280000300800 */
[----:B------:R-:W4:Y:S04]  /*14060*/  LDL.LU R88, [R1+0x144] ;  /* 0x0001440001587983 */ /* 0x000f280000300800 */
[----:B0-----:R-:W4:Y:S04]  /*14070*/  LDL.LU R3, [R1+0x51c] ;  /* 0x00051c0001037983 */ /* 0x001f280000300800 */
        /* <DEDUP_REMOVED lines=28> */
[----:B--2---:R-:W-:-:S03]  /*14240*/  FADD R115, R83, R115 ;  /* 0x0000007353737221 */ /* 0x004fc60000000000 */
[----:B------:R-:W2:Y:S04]  /*14250*/  LDL.LU R83, [R1+0x908] ;  /* 0x0009080001537983 */ /* 0x000ea80000300800 */
[----:B------:R0:W-:Y:S01]  /*14260*/  STL [R1+0x508], R115 ;  /* 0x0005087301007387 */ /* 0x0001e20000100800 */
[----:B---3--:R-:W-:-:S03]  /*14270*/  FADD R116, R84, R116 ;  /* 0x0000007454747221 */ /* 0x008fc60000000000 */
[----:B0-----:R-:W3:Y:S04]  /*14280*/  LDL.LU R115, [R1+0x558] ;  /* 0x0005580001737983 */ /* 0x001ee80000300800 */
[----:B------:R-:W2:Y:S01]  /*14290*/  LDL.LU R84, [R1+0x904] ;  /* 0x0009040001547983 */ /* 0x000ea20000300800 */
[----:B----4-:R-:W-:-:S03]  /*142a0*/  FADD R117, R85, R117 ;  /* 0x0000007555757221 */ /* 0x010fc60000000000 */
[----:B------:R0:W-:Y:S04]  /*142b0*/  STL [R1+0x50c], R116 ;  /* 0x00050c7401007387 */ /* 0x0001e80000100800 */
[----:B0-----:R-:W4:Y:S04]  /*142c0*/  LDL.LU R116, [R1+0x55c] ;  /* 0x00055c0001747983 */ /* 0x001f280000300800 */
[----:B------:R-:W2:Y:S04]  /*142d0*/  LDL.LU R85, [R1+0x900] ;  /* 0x0009000001557983 */ /* 0x000ea80000300800 */
[----:B------:R0:W-:Y:S04]  /*142e0*/  STL [R1+0x510], R117 ;  /* 0x0005107501007387 */ /* 0x0001e80000100800 */
[----:B0-----:R-:W2:Y:S01]  /*142f0*/  LDL.LU R117, [R1+0x560] ;  /* 0x0005600001757983 */ /* 0x001ea20000300800 */
[----:B------:R-:W-:Y:S01]  /*14300*/  FADD R0, R86, R0 ;  /* 0x0000000056007221 */ /* 0x000fe20000000000 */
[----:B------:R-:W-:-:S02]  /*14310*/  FADD R2, R87, R2 ;  /* 0x0000000257027221 */ /* 0x000fc40000000000 */
[----:B------:R-:W2:Y:S01]  /*14320*/  LDL.LU R86, [R1+0x8fc] ;  /* 0x0008fc0001567983 */ /* 0x000ea20000300800 */
[----:B------:R-:W-:-:S03]  /*14330*/  FADD R3, R88, R3 ;  /* 0x0000000358037221 */ /* 0x000fc60000000000 */
[----:B------:R0:W-:Y:S01]  /*14340*/  STL [R1+0x514], R0 ;  /* 0x0005140001007387 */ /* 0x0001e20000100800 */
[----:B------:R-:W-:Y:S01]  /*14350*/  FADD R90, R89, R90 ;  /* 0x0000005a595a7221 */ /* 0x000fe20000000000 */
[----:B------:R-:W-:Y:S02]  /*14360*/  FADD R92, R91, R92 ;  /* 0x0000005c5b5c7221 */ /* 0x000fe40000000000 */
[----:B0-----:R-:W2:Y:S04]  /*14370*/  LDL.LU R0, [R1+0x564] ;  /* 0x0005640001007983 */ /* 0x001ea80000300800 */
[----:B------:R-:W2:Y:S04]  /*14380*/  LDL.LU R87, [R1+0x8f8] ;  /* 0x0008f80001577983 */ /* 0x000ea80000300800 */
[----:B------:R0:W-:Y:S01]  /*14390*/  STL [R1+0x518], R2 ;  /* 0x0005180201007387 */ /* 0x0001e20000100800 */
[----:B------:R-:W-:-:S03]  /*143a0*/  FADD R94, R93, R94 ;  /* 0x0000005e5d5e7221 */ /* 0x000fc60000000000 */
        /* <DEDUP_REMOVED lines=46> */
[----:B------:R0:W-:Y:S04]  /*14690*/  STL [R1+0x548], R111 ;  /* 0x0005486f01007387 */ /* 0x0001e80000100800 */
[----:B0-----:R-:W2:Y:S04]  /*146a0*/  LDL.LU R111, [R1+0x578] ;  /* 0x00057800016f7983 */ /* 0x001ea80000300800 */
[----:B------:R-:W2:Y:S04]  /*146b0*/  LDL.LU R108, [R1+0x8a4] ;  /* 0x0008a400016c7983 */ /* 0x000ea80000300800 */
[----:B------:R0:W-:Y:S01]  /*146c0*/  STL [R1+0x54c], R112 ;  /* 0x00054c7001007387 */ /* 0x0001e20000100800 */
[----:B---3--:R-:W-:-:S03]  /*146d0*/  FADD R115, R120, R115 ;  /* 0x0000007378737221 */ /* 0x008fc60000000000 */
[----:B0-----:R-:W3:Y:S04]  /*146e0*/  LDL.LU R112, [R1+0x57c] ;  /* 0x00057c0001707983 */ /* 0x001ee80000300800 */
[----:B------:R0:W-:Y:S04]  /*146f0*/  STL [R1+0x550], R113 ;  /* 0x0005507101007387 */ /* 0x0001e80000100800 */
[----:B0-----:R-:W3:Y:S01]  /*14700*/  LDL.LU R113, [R1+0x580] ;  /* 0x0005800001717983 */ /* 0x001ee20000300800 */
[----:B----4-:R-:W-:-:S03]  /*14710*/  FADD R116, R121, R116 ;  /* 0x0000007479747221 */ /* 0x010fc60000000000 */
[----:B------:R0:W-:Y:S04]  /*14720*/  STL [R1+0x554], R114 ;  /* 0x0005547201007387 */ /* 0x0001e80000100800 */
[----:B0-----:R-:W4:Y:S01]  /*14730*/  LDL.LU R114, [R1+0x584] ;  /* 0x0005840001727983 */ /* 0x001f220000300800 */
[----:B--2---:R-:W-:-:S03]  /*14740*/  FADD R117, R122, R117 ;  /* 0x000000757a757221 */ /* 0x004fc60000000000 */
[----:B------:R0:W-:Y:S04]  /*14750*/  STL [R1+0x558], R115 ;  /* 0x0005587301007387 */ /* 0x0001e80000100800 */
[----:B0-----:R-:W2:Y:S04]  /*14760*/  LDL.LU R115, [R1+0x588] ;  /* 0x0005880001737983 */ /* 0x001ea80000300800 */
[----:B------:R0:W-:Y:S04]  /*14770*/  STL [R1+0x55c], R116 ;  /* 0x00055c7401007387 */ /* 0x0001e80000100800 */
[----:B0-----:R-:W2:Y:S04]  /*14780*/  LDL.LU R116, [R1+0x58c] ;  /* 0x00058c0001747983 */ /* 0x001ea80000300800 */
[----:B------:R0:W-:Y:S04]  /*14790*/  STL [R1+0x560], R117 ;  /* 0x0005607501007387 */ /* 0x0001e80000100800 */
[----:B0-----:R-:W2:Y:S04]  /*147a0*/  LDL.LU R117, [R1+0x590] ;  /* 0x0005900001757983 */ /* 0x001ea80000300800 */
[----:B------:R-:W2:Y:S04]  /*147b0*/  LDL.LU R118, [R1+0x594] ;  /* 0x0005940001767983 */ /* 0x000ea80000300800 */
[----:B------:R-:W2:Y:S01]  /*147c0*/  LDL.LU R119, [R1+0x598] ;  /* 0x0005980001777983 */ /* 0x000ea20000300800 */
[----:B------:R-:W-:Y:S01]  /*147d0*/  FADD R0, R123, R0 ;  /* 0x000000007b007221 */ /* 0x000fe20000000000 */
[----:B------:R-:W-:-:S04]  /*147e0*/  FADD R2, R124, R2 ;  /* 0x000000027c027221 */ /* 0x000fc80000000000 */
[----:B------:R0:W-:Y:S01]  /*147f0*/  STL [R1+0x564], R0 ;  /* 0x0005640001007387 */ /* 0x0001e20000100800 */
[----:B------:R-:W-:-:S03]  /*14800*/  FADD R3, R125, R3 ;  /* 0x000000037d037221 */ /* 0x000fc60000000000 */
[----:B------:R-:W2:Y:S04]  /*14810*/  LDL.LU R125, [R1+0x5c8] ;  /* 0x0005c800017d7983 */ /* 0x000ea80000300800 */
[----:B------:R1:W-:Y:S04]  /*14820*/  STL [R1+0x568], R2 ;  /* 0x0005680201007387 */ /* 0x0003e80000100800 */
[----:B------:R-:W2:Y:S04]  /*14830*/  LDL.LU R124, [R1+0x5cc] ;  /* 0x0005cc00017c7983 */ /* 0x000ea80000300800 */
[----:B------:R-:W2:Y:S04]  /*14840*/  LDL.LU R123, [R1+0x5d0] ;  /* 0x0005d000017b7983 */ /* 0x000ea80000300800 */
[----:B------:R1:W-:Y:S04]  /*14850*/  STL [R1+0x56c], R3 ;  /* 0x00056c0301007387 */ /* 0x0003e80000100800 */
[----:B------:R-:W2:Y:S04]  /*14860*/  LDL.LU R122, [R1+0x5d4] ;  /* 0x0005d400017a7983 */ /* 0x000ea80000300800 */
[----:B------:R-:W2:Y:S04]  /*14870*/  LDL.LU R121, [R1+0x5d8] ;  /* 0x0005d80001797983 */ /* 0x000ea80000300800 */
[----:B------:R-:W2:Y:S04]  /*14880*/  LDL.LU R120, [R1+0x5dc] ;  /* 0x0005dc0001787983 */ /* 0x000ea80000300800 */
[----:B0-----:R-:W2:Y:S04]  /*14890*/  LDL.LU R0, [R1+0x5e0] ;  /* 0x0005e00001007983 */ /* 0x001ea80000300800 */
[----:B-1----:R-:W2:Y:S04]  /*148a0*/  LDL.LU R2, [R1+0x5e4] ;  /* 0x0005e40001027983 */ /* 0x002ea80000300800 */
[----:B------:R-:W2:Y:S01]  /*148b0*/  LDL.LU R3, [R1+0x5e8] ;  /* 0x0005e80001037983 */ /* 0x000ea20000300800 */
[----:B------:R-:W-:-:S05]  /*148c0*/  FADD R109, R126, R109 ;  /* 0x0000006d7e6d7221 */ /* 0x000fca0000000000 */
[----:B------:R0:W-:Y:S04]  /*148d0*/  STL [R1+0x570], R109 ;  /* 0x0005706d01007387 */ /* 0x0001e80000100800 */
[----:B0-----:R-:W2:Y:S01]  /*148e0*/  LDL.LU R109, [R1+0x8a0] ;  /* 0x0008a000016d7983 */ /* 0x001ea20000300800 */
[----:B------:R-:W-:-:S03]  /*148f0*/  FADD R110, R127, R110 ;  /* 0x0000006e7f6e7221 */ /* 0x000fc60000000000 */
[----:B------:R-:W2:Y:S04]  /*14900*/  LDL.LU R126, [R1+0x5c4] ;  /* 0x0005c400017e7983 */ /* 0x000ea80000300800 */
[----:B------:R0:W-:Y:S04]  /*14910*/  STL [R1+0x574], R110 ;  /* 0x0005746e01007387 */ /* 0x0001e80000100800 */
[----:B0-----:R-:W2:Y:S01]  /*14920*/  LDL.LU R110, [R1+0x89c] ;  /* 0x00089c00016e7983 */ /* 0x001ea20000300800 */
[----:B------:R-:W-:-:S03]  /*14930*/  FADD R111, R128, R111 ;  /* 0x0000006f806f7221 */ /* 0x000fc60000000000 */
[----:B------:R-:W2:Y:S04]  /*14940*/  LDL.LU R127, [R1+0x5c0] ;  /* 0x0005c000017f7983 */ /* 0x000ea80000300800 */
[----:B------:R0:W-:Y:S04]  /*14950*/  STL [R1+0x578], R111 ;  /* 0x0005786f01007387 */ /* 0x0001e80000100800 */
[----:B0-----:R-:W2:Y:S01]  /*14960*/  LDL.LU R111, [R1+0x898] ;  /* 0x00089800016f7983 */ /* 0x001ea20000300800 */
[----:B---3--:R-:W-:-:S03]  /*14970*/  FADD R112, R129, R112 ;  /* 0x0000007081707221 */ /* 0x008fc60000000000 */
[----:B------:R-:W3:Y:S04]  /*14980*/  LDL.LU R128, [R1+0x5bc] ;  /* 0x0005bc0001807983 */ /* 0x000ee80000300800 */
[----:B------:R0:W-:Y:S01]  /*14990*/  STL [R1+0x57c], R112 ;  /* 0x00057c7001007387 */ /* 0x0001e20000100800 */
[----:B------:R-:W-:-:S03]  /*149a0*/  FADD R113, R130, R113 ;  /* 0x0000007182717221 */ /* 0x000fc60000000000 */
[----:B0-----:R-:W3:Y:S04]  /*149b0*/  LDL.LU R112, [R1+0x894] ;  /* 0x0008940001707983 */ /* 0x001ee80000300800 */
[----:B------:R-:W3:Y:S04]  /*149c0*/  LDL.LU R129, [R1+0x5b8] ;  /* 0x0005b80001817983 */ /* 0x000ee80000300800 */
[----:B------:R0:W-:Y:S01]  /*149d0*/  STL [R1+0x580], R113 ;  /* 0x0005807101007387 */ /* 0x0001e20000100800 */
[----:B----4-:R-:W-:-:S03]  /*149e0*/  FADD R114, R131, R114 ;  /* 0x0000007283727221 */ /* 0x010fc60000000000 */
[----:B0-----:R-:W4:Y:S04]  /*149f0*/  LDL.LU R113, [R1+0x890] ;  /* 0x0008900001717983 */ /* 0x001f280000300800 */
[----:B------:R-:W4:Y:S01]  /*14a00*/  LDL.LU R130, [R1+0x5b4] ;  /* 0x0005b40001827983 */ /* 0x000f220000300800 */
[----:B--2---:R-:W-:-:S03]  /*14a10*/  FADD R115, R132, R115 ;  /* 0x0000007384737221 */ /* 0x004fc60000000000 */
[----:B------:R0:W-:Y:S04]  /*14a20*/  STL [R1+0x584], R114 ;  /* 0x0005847201007387 */ /* 0x0001e80000100800 */
[----:B0-----:R-:W2:Y:S01]  /*14a30*/  LDL.LU R114, [R1+0x88c] ;  /* 0x00088c0001727983 */ /* 0x001ea20000300800 */
[----:B------:R-:W-:-:S03]  /*14a40*/  FADD R116, R133, R116 ;  /* 0x0000007485747221 */ /* 0x000fc60000000000 */
[----:B------:R-:W2:Y:S04]  /*14a50*/  LDL.LU R131, [R1+0x5b0] ;  /* 0x0005b00001837983 */ /* 0x000ea80000300800 */
[----:B------:R0:W-:Y:S01]  /*14a60*/  STL [R1+0x588], R115 ;  /* 0x0005887301007387 */ /* 0x0001e20000100800 */
[----:B------:R-:W-:-:S03]  /*14a70*/  FADD R117, R134, R117 ;  /* 0x0000007586757221 */ /* 0x000fc60000000000 */
[----:B0-----:R-:W2:Y:S04]  /*14a80*/  LDL.LU R115, [R1+0x888] ;  /* 0x0008880001737983 */ /* 0x001ea80000300800 */
[----:B------:R-:W2:Y:S01]  /*14a90*/  LDL.LU R132, [R1+0x5ac] ;  /* 0x0005ac0001847983 */ /* 0x000ea20000300800 */
[----:B------:R-:W-:-:S03]  /*14aa0*/  FADD R118, R135, R118 ;  /* 0x0000007687767221 */ /* 0x000fc60000000000 */
[----:B------:R0:W-:Y:S01]  /*14ab0*/  STL [R1+0x58c], R116 ;  /* 0x00058c7401007387 */ /* 0x0001e20000100800 */
[----:B------:R-:W-:-:S03]  /*14ac0*/  FADD R119, R136, R119 ;  /* 0x0000007788777221 */ /* 0x000fc60000000000 */
[----:B0-----:R-:W2:Y:S04]  /*14ad0*/  LDL.LU R116, [R1+0x884] ;  /* 0x0008840001747983 */ /* 0x001ea80000300800 */
[----:B------:R-:W2:Y:S04]  /*14ae0*/  LDL.LU R133, [R1+0x5a8] ;  /* 0x0005a80001857983 */ /* 0x000ea80000300800 */
[----:B------:R0:W-:Y:S04]  /*14af0*/  STL [R1+0x590], R117 ;  /* 0x0005907501007387 */ /* 0x0001e80000100800 */
[----:B0-----:R-:W2:Y:S04]  /*14b00*/  LDL.LU R117, [R1+0x880] ;  /* 0x0008800001757983 */ /* 0x001ea80000300800 */
[----:B------:R-:W2:Y:S04]  /*14b10*/  LDL.LU R134, [R1+0x5a4] ;  /* 0x0005a40001867983 */ /* 0x000ea80000300800 */
[----:B------:R0:W-:Y:S04]  /*14b20*/  STL [R1+0x594], R118 ;  /* 0x0005947601007387 */ /* 0x0001e80000100800 */
[----:B0-----:R-:W2:Y:S04]  /*14b30*/  LDL.LU R118, [R1+0x87c] ;  /* 0x00087c0001767983 */ /* 0x001ea80000300800 */
[----:B------:R-:W2:Y:S04]  /*14b40*/  LDL.LU R135, [R1+0x5a0] ;  /* 0x0005a00001877983 */ /* 0x000ea80000300800 */
[----:B------:R0:W-:Y:S04]  /*14b50*/  STL [R1+0x598], R119 ;  /* 0x0005987701007387 */ /* 0x0001e80000100800 */
[----:B0-----:R-:W2:Y:S04]  /*14b60*/  LDL.LU R119, [R1+0x878] ;  /* 0x0008780001777983 */ /* 0x001ea80000300800 */
[----:B------:R-:W2:Y:S01]  /*14b70*/  LDL.LU R136, [R1+0x59c] ;  /* 0x00059c0001887983 */ /* 0x000ea20000300800 */
[----:B-----5:R-:W-:Y:S01]  /*14b80*/  FADD R125, R148, R125 ;  /* 0x0000007d947d7221 */ /* 0x020fe20000000000 */
        /* <DEDUP_REMOVED lines=10> */
[----:B---3--:R-:W-:Y:S01]  /*14c30*/  FADD R128, R145, R128 ;  /* 0x0000008091807221 */ /* 0x008fe20000000000 */
[----:B------:R-:W-:Y:S01]  /*14c40*/  FADD R129, R144, R129 ;  /* 0x0000008190817221 */ /* 0x000fe20000000000 */
[----:B----4-:R-:W-:Y:S01]  /*14c50*/  FADD R130, R143, R130 ;  /* 0x000000828f827221 */ /* 0x010fe20000000000 */
[----:B--2---:R-:W-:Y:S01]  /*14c60*/  FADD R131, R142, R131 ;  /* 0x000000838e837221 */ /* 0x004fe20000000000 */
[----:B------:R-:W-:Y:S01]  /*14c70*/  FADD R132, R141, R132 ;  /* 0x000000848d847221 */ /* 0x000fe20000000000 */
[----:B------:R-:W-:Y:S01]  /*14c80*/  FADD R133, R140, R133 ;  /* 0x000000858c857221 */ /* 0x000fe20000000000 */
[----:B------:R-:W-:Y:S01]  /*14c90*/  FADD R134, R139, R134 ;  /* 0x000000868b867221 */ /* 0x000fe20000000000 */
[----:B------:R-:W-:Y:S01]  /*14ca0*/  FADD R135, R138, R135 ;  /* 0x000000878a877221 */ /* 0x000fe20000000000 */
[----:B------:R-:W-:-:S05]  /*14cb0*/  FADD R136, R137, R136 ;  /* 0x0000008889887221 */ /* 0x000fca0000000000 */
        /* <DEDUP_REMOVED lines=17> */
[----:B------:R-:W4:Y:S04]  /*14dd0*/  LDL.LU R147, [R1+0x5ec] ;  /* 0x0005ec0001937983 */ /* 0x000f280000300800 */
[----:B------:R4:W-:Y:S04]  /*14de0*/  STL [R1+0x5e0], R0 ;  /* 0x0005e00001007387 */ /* 0x0009e80000100800 */
[----:B------:R-:W4:Y:S04]  /*14df0*/  LDL.LU R146, [R1+0x5f0] ;  /* 0x0005f00001927983 */ /* 0x000f280000300800 */
        /* <DEDUP_REMOVED lines=13> */
[----:B--2---:R-:W2:Y:S04]  /*14ed0*/  LDL.LU R134, [R1+0x620] ;  /* 0x0006200001867983 */ /* 0x004ea80000300800 */
        /* <DEDUP_REMOVED lines=446> */
[----:B------:R-:W-:Y:S01]  /*16ac0*/  FADD R2, R118, R2 ;  /* 0x0000000276027221 */ /* 0x000fe20000000000 */
[----:B------:R-:W-:-:S05]  /*16ad0*/  FADD R3, R3, R119 ;  /* 0x0000007703037221 */ /* 0x000fca0000000000 */
[----:B------:R0:W-:Y:S04]  /*16ae0*/  STL [R1+0x854], R3 ;  /* 0x0008540301007387 */ /* 0x0001e80000100800 */
[----:B------:R0:W-:Y:S04]  /*16af0*/  STL [R1+0x84c], R0 ;  /* 0x00084c0001007387 */ /* 0x0001e80000100800 */
[----:B------:R0:W-:Y:S02]  /*16b00*/  STL [R1+0x850], R2 ;  /* 0x0008500201007387 */ /* 0x0001e40000100800 */
.L_x_33:
[----:B0-----:R-:W0:Y:S02]  /*16b10*/  LDC R0, c[0x0][0x28c] ;  /* 0x0000a300ff007b82 */ /* 0x001e240000000800 */
[----:B0-----:R-:W-:-:S13]  /*16b20*/  ISETP.GE.AND P0, PT, R0, 0x1, PT ;  /* 0x000000010000780c */ /* 0x001fda0003f06270 */
[----:B------:R-:W-:Y:S05]  /*16b30*/  @!P0 BRA `(.L_x_34) ;  /* 0x0000000000648947 */ /* 0x000fea0003800000 */
[----:B------:R-:W-:-:S06]  /*16b40*/  UISETP.NE.AND UP0, UPT, UR25, 0x3, UPT ;  /* 0x000000031900788c */ /* 0x000fcc000bf05270 */
[----:B------:R-:W-:-:S13]  /*16b50*/  PLOP3.LUT P0, PT, PT, PT, UP0, 0x80, 0x0 ;  /* 0x000000000000781c */ /* 0x000fda0003f0f008 */
[----:B------:R-:W-:Y:S05]  /*16b60*/  @!P0 BRA `(.L_x_35) ;  /* 0x0000000000048947 */ /* 0x000fea0003800000 */
[----:B------:R-:W-:Y:S01]  /*16b70*/  BPT.TRAP 0x1 ;  /* 0x000000040000795c */ /* 0x000fe20000300000 */
.L_x_35:
[----:B------:R-:W2:Y:S01]  /*16b80*/  LDL R0, [R1+0x858] ;  /* 0x0008580001007983 */ /* 0x000ea20000100800 */
[----:B------:R-:W-:Y:S01]  /*16b90*/  BSSY B0, `(.L_x_36) ;  /* 0x000000f000007945 */ /* 0x000fe20003800000 */
[----:B--2---:R-:W-:-:S13]  /*16ba0*/  ISETP.NE.AND P0, PT, R0, RZ, PT ;  /* 0x000000ff0000720c */ /* 0x004fda0003f05270 */
[----:B------:R-:W-:Y:S05]  /*16bb0*/  @!P0 BRA `(.L_x_37) ;  /* 0x0000000000308947 */ /* 0x000fea0003800000 */
[----:B------:R-:W2:Y:S01]  /*16bc0*/  LDL R2, [R1+0x85c] ;  /* 0x00085c0001027983 */ /* 0x000ea20000100800 */
[----:B------:R-:W-:-:S04]  /*16bd0*/  UISETP.LT.AND UP0, UPT, UR12, 0x1, UPT ;  /* 0x000000010c00788c */ /* 0x000fc8000bf01270 */
[----:B------:R-:W-:-:S04]  /*16be0*/  USEL UR8, UR12, 0x1, UP0 ;  /* 0x000000010c087887 */ /* 0x000fc80008000000 */
[----:B------:R-:W-:-:S04]  /*16bf0*/  UIADD3 UR8, UR5, UR12, -UR8 ;  /* 0x0000000c05087290 */ /* 0x000fc8000fffe808 */
[----:B------:R-:W-:-:S04]  /*16c00*/  UIMAD.WIDE.U32 UR6, UR8, -0x55555555, URZ ;  /* 0xaaaaaaab080678a5 */ /* 0x000fc8000f8e003f */
[----:B------:R-:W-:-:S04]  /*16c10*/  USHF.R.U32.HI UR6, URZ, 0x3, UR7 ;  /* 0x000000033f067899 */ /* 0x000fc80008011607 */
[----:B------:R-:W-:-:S04]  /*16c20*/  UIMAD UR8, UR6, -0xc, UR8 ;  /* 0xfffffff4060878a4 */ /* 0x000fc8000f8e0208 */
[----:B------:R-:W-:-:S04]  /*16c30*/  ULEA UR8, UR8, UR15, 0x3 ;  /* 0x0000000f08087291 */ /* 0x000fc8000f8e183f */
[----:B------:R-:W-:-:S06]  /*16c40*/  UIADD3 UR8, UR8, 0x60, URZ ;  /* 0x0000006008087890 */ /* 0x000fcc000fffe03f */
[----:B------:R-:W-:-:S05]  /*16c50*/  IMAD.U32 R0, RZ, RZ, UR8 ;  /* 0x00000008ff007e24 */ /* 0x000fca000f8e00ff */
[----:B--2---:R-:W-:-:S04]  /*16c60*/  PRMT R0, R2, 0x654, R0 ;  /* 0x0000065402007816 */ /* 0x004fc80000000000 */
[----:B------:R0:W-:Y:S03]  /*16c70*/  SYNCS.ARRIVE.TRANS64.RED.A1T0 RZ, [R0+URZ], RZ ;  /* 0x000000ff00ff79a7 */ /* 0x0001e6000810043f */
.L_x_37:
[----:B------:R-:W-:Y:S05]  /*16c80*/  BSYNC B0 ;  /* 0x0000000000007941 */ /* 0x000fea0003800000 */
.L_x_36:
[----:B------:R-:W-:-:S06]  /*16c90*/  UISETP.GT.U32.AND UP0, UPT, UR13, 0x1, UPT ;  /* 0x000000010d00788c */ /* 0x000fcc000bf04070 */
[----:B------:R-:W-:-:S13]  /*16ca0*/  PLOP3.LUT P0, PT, PT, PT, UP0, 0x80, 0x0 ;  /* 0x000000000000781c */ /* 0x000fda0003f0f008 */
[----:B------:R-:W-:Y:S05]  /*16cb0*/  @P0 BRA `(.L_x_34) ;  /* 0x0000000000040947 */ /* 0x000fea0003800000 */
[----:B------:R-:W-:Y:S01]  /*16cc0*/  BPT.TRAP 0x1 ;  /* 0x000000040000795c */ /* 0x000fe20000300000 */
.L_x_34:
[----:B------:R-:W2:Y:S01]  /*16cd0*/  LDL.LU R26, [R1+0x86c] ;  /* 0x00086c00011a7983 */ /* 0x000ea20000300800 */
[----:B------:R-:W4:Y:S01]  /*16ce0*/  LDC R3, c[0x0][0x288] ;  /* 0x0000a200ff037b82 */ /* 0x000f220000000800 */
[----:B------:R-:W0:Y:S01]  /*16cf0*/  S2R R25, SR_TID.X ;  /* 0x0000000000197919 */ /* 0x000e220000002100 */
[----:B------:R-:W-:Y:S01]  /*16d00*/  UIADD3 UR9, UR12, UR5, URZ ;  /* 0x000000050c097290 */ /* 0x000fe2000fffe03f */
[----:B------:R-:W-:Y:S01]  /*16d10*/  ULDC UR6, c[0x0][0x284] ;  /* 0x0000a10000067ab9 */ /* 0x000fe20000000800 */
[----:B------:R-:W3:Y:S01]  /*16d20*/  LDL.LU R24, [R1+0x868] ;  /* 0x0008680001187983 */ /* 0x000ee20000300800 */
[----:B------:R-:W-:Y:S01]  /*16d30*/  USHF.R.S32.HI UR10, URZ, 0x1f, UR14 ;  /* 0x0000001f3f0a7899 */ /* 0x000fe2000801140e */
[----:B------:R-:W-:Y:S01]  /*16d40*/  IMAD.MOV.U32 R38, RZ, RZ, -0x1 ;  /* 0xffffffffff267424 */ /* 0x000fe200078e00ff */
[----:B------:R-:W-:Y:S01]  /*16d50*/  UISETP.GT.U32.AND UP0, UPT, UR9, 0xb, UPT ;  /* 0x0000000b0900788c */ /* 0x000fe2000bf04070 */
[----:B------:R-:W-:Y:S01]  /*16d60*/  ULDC.64 UR16, c[0x0][0x5d0] ;  /* 0x0001740000107ab9 */ /* 0x000fe20000000a00 */
[----:B------:R-:W-:-:S02]  /*16d70*/  UISETP.GE.U32.AND UP1, UPT, UR12, 0xc, UPT ;  /* 0x0000000c0c00788c */ /* 0x000fc4000bf26070 */
[----:B------:R-:W-:Y:S02]  /*16d80*/  UIMAD UR5, UR10, UR16, URZ ;  /* 0x000000100a0572a4 */ /* 0x000fe4000f8e023f */
[----:B------:R-:W-:Y:S02]  /*16d90*/  UISETP.LT.U32.AND UP0, UPT, UR12, 0xc, UP0 ;  /* 0x0000000c0c00788c */ /* 0x000fe40008701070 */
[----:B------:R-:W-:Y:S02]  /*16da0*/  UIMAD UR8, UR14, UR17, UR5 ;  /* 0x000000110e0872a4 */ /* 0x000fe4000f8e0205 */
[----:B------:R-:W-:-:S04]  /*16db0*/  USEL UR5, URZ, 0x1, !UP0 ;  /* 0x000000013f057887 */ /* 0x000fc8000c000000 */
[----:B------:R-:W-:Y:S01]  /*16dc0*/  ULOP3.LUT UR4, UR4, UR5, URZ, 0x3c, !UPT ;  /* 0x0000000504047292 */ /* 0x000fe2000f8e3c3f */
[--C-:B0-----:R-:W-:Y:S01]  /*16dd0*/  SHF.R.U32.HI R34, RZ, 0x7, R25.reuse ;  /* 0x00000007ff227819 */ /* 0x101fe20000011619 */
[C---:B------:R-:W-:Y:S01]  /*16de0*/  IMAD.SHL.U32 R31, R25.reuse, 0x2, RZ ;  /* 0x00000002191f7824 */ /* 0x040fe200078e00ff */
[----:B------:R-:W-:Y:S02]  /*16df0*/  SHF.R.U32.HI R2, RZ, 0x2, R25 ;  /* 0x00000002ff027819 */ /* 0x000fe40000011619 */
[----:B------:R-:W-:Y:S02]  /*16e00*/  LOP3.LUT R33, R25, 0x60, RZ, 0xc0, !PT ;  /* 0x0000006019217812 */ /* 0x000fe400078ec0ff */
[----:B------:R-:W-:Y:S02]  /*16e10*/  LOP3.LUT R34, R34, 0x1, RZ, 0xc0, !PT ;  /* 0x0000000122227812 */ /* 0x000fe400078ec0ff */
[----:B------:R-:W-:Y:S02]  /*16e20*/  LOP3.LUT R2, R2, 0x7, RZ, 0xc0, !PT ;  /* 0x0000000702027812 */ /* 0x000fe400078ec0ff */
[----:B------:R-:W-:Y:S01]  /*16e30*/  SHF.R.U32.HI R33, RZ, 0x1, R33 ;  /* 0x00000001ff217819 */ /* 0x000fe20000011621 */
[----:B------:R-:W-:-:S03]  /*16e40*/  IMAD.SHL.U32 R32, R34, 0x40, RZ ;  /* 0x0000004022207824 */ /* 0x000fc600078e00ff */
[-CC-:B------:R-:W-:Y:S02]  /*16e50*/  IADD3 R0, RZ, -R33.reuse, -R2.reuse ;  /* 0x80000021ff007210 */ /* 0x180fe40007ffe802 */
[----:B------:R-:W-:Y:S02]  /*16e60*/  LOP3.LUT R32, R32, 0x40, R2, 0xe2, !PT ;  /* 0x0000004020207812 */ /* 0x000fe400078ee202 */
[----:B------:R-:W-:Y:S01]  /*16e70*/  LOP3.LUT R2, R25, 0x3, RZ, 0xc0, !PT ;  /* 0x0000000319027812 */ /* 0x000fe200078ec0ff */
[----:B------:R-:W-:Y:S01]  /*16e80*/  IMAD R34, R34, -0x40, R0 ;  /* 0xffffffc022227824 */ /* 0x000fe200078e0200 */
[----:B------:R-:W-:Y:S01]  /*16e90*/  LOP3.LUT R32, R32, R33, RZ, 0xfc, !PT ;  /* 0x0000002120207212 */ /* 0x000fe200078efcff */
[----:B------:R-:W-:Y:S02]  /*16ea0*/  IMAD.MOV.U32 R33, RZ, RZ, RZ ;  /* 0x000000ffff217224 */ /* 0x000fe400078e00ff */
[----:B----4-:R-:W-:Y:S02]  /*16eb0*/  IMAD R2, R2, -0x2, R3 ;  /* 0xfffffffe02027824 */ /* 0x010fe400078e0203 */
[----:B--2---:R-:W-:-:S05]  /*16ec0*/  IMAD R30, R26, 0x180, RZ ;  /* 0x000001801a1e7824 */ /* 0x004fca00078e02ff */
[----:B------:R-:W-:Y:S01]  /*16ed0*/  ISETP.GE.AND P0, PT, R30, R3, PT ;  /* 0x000000031e00720c */ /* 0x000fe20003f06270 */
[C---:B---3--:R-:W-:Y:S02]  /*16ee0*/  IMAD R0, R24.reuse, 0xc0, RZ ;  /* 0x000000c018007824 */ /* 0x048fe400078e02ff */
[----:B------:R-:W-:-:S03]  /*16ef0*/  IMAD.WIDE R32, R24, 0xc0, R32 ;  /* 0x000000c018207825 */ /* 0x000fc600078e0220 */
[C---:B------:R-:W-:Y:S01]  /*16f00*/  IADD3 R34, -R0.reuse, UR6, R34 ;  /* 0x0000000600227c10 */ /* 0x040fe2000fffe122 */
[----:B------:R-:W-:Y:S01]  /*16f10*/  IMAD.U32 R24, RZ, RZ, UR16 ;  /* 0x00000010ff187e24 */ /* 0x000fe2000f8e00ff */
[----:B------:R-:W-:Y:S01]  /*16f20*/  ISETP.GE.OR P0, PT, R0, UR6, P0 ;  /* 0x0000000600007c0c */ /* 0x000fe20008706670 */
[----:B------:R-:W-:Y:S01]  /*16f30*/  IMAD.IADD R0, R2, 0x1, -R30 ;  /* 0x0000000102007824 */ /* 0x000fe200078e0a1e */
[----:B------:R-:W-:Y:S01]  /*16f40*/  LOP3.LUT R30, R30, 0x6, R31, 0xf8, !PT ;  /* 0x000000061e1e7812 */ /* 0x000fe200078ef81f */
[----:B------:R-:W-:-:S03]  /*16f50*/  UIMAD.WIDE.U32 UR6, UR9, -0x55555555, URZ ;  /* 0xaaaaaaab090678a5 */ /* 0x000fc6000f8e003f */
[--C-:B------:R-:W-:Y:S01]  /*16f60*/  SHF.R.S32.HI R31, RZ, 0x1f, R30.reuse ;  /* 0x0000001fff1f7819 */ /* 0x100fe2000001141e */
[----:B------:R-:W-:Y:S02]  /*16f70*/  USHF.R.U32.HI UR6, URZ, 0x3, UR7 ;  /* 0x000000033f067899 */ /* 0x000fe40008011607 */
[----:B------:R-:W-:Y:S02]  /*16f80*/  IMAD.WIDE.U32 R24, R24, UR14, R30 ;  /* 0x0000000e18187c25 */ /* 0x000fe4000f8e001e */
[----:B------:R-:W-:Y:S02]  /*16f90*/  UIMAD UR5, UR6, -0xc, UR9 ;  /* 0xfffffff4060578a4 */ /* 0x000fe4000f8e0209 */
[----:B------:R-:W-:Y:S01]  /*16fa0*/  @UP1 ULOP3.LUT UR4, UR4, 0x1, UR6, 0x78, !UPT ;  /* 0x0000000104041892 */ /* 0x000fe2000f8e7806 */
[----:B------:R-:W-:Y:S01]  /*16fb0*/  VIADD R25, R25, UR8 ;  /* 0x0000000819197c36 */ /* 0x000fe20008000000 */
[----:B------:R-:W-:Y:S10]  /*16fc0*/  @P0 BRA `(.L_x_38) ;  /* 0x000001c400bc0947 */ /* 0x000ff40003800000 */
[----:B------:R-:W0:Y:S01]  /*16fd0*/  LDC.64 R26, c[0x0][0x5c8] ;  /* 0x00017200ff1a7b82 */ /* 0x000e220000000a00 */
[----:B------:R-:W-:Y:S01]  /*16fe0*/  ULDC.64 UR6, c[0x0][0x5c0] ;  /* 0x0001700000067ab9 */ /* 0x000fe20000000a00 */
[----:B------:R-:W-:Y:S01]  /*16ff0*/  BSSY B0, `(.L_x_38) ;  /* 0x0001c6c000007945 */ /* 0x000fe20003800000 */
[-C--:B0-----:R-:W-:Y:S01]  /*17000*/  IMAD R2, R33, R26.reuse, RZ ;  /* 0x0000001a21027224 */ /* 0x081fe200078e02ff */
[----:B------:R-:W-:Y:S01]  /*17010*/  SHF.L.U64.HI R35, R26, 0x3, R27 ;  /* 0x000000031a237819 */ /* 0x000fe2000001021b */
[----:B------:R-:W-:-:S04]  /*17020*/  IMAD.WIDE.U32 R24, R32, R26, R24 ;  /* 0x0000001a20187225 */ /* 0x000fc800078e0018 */
[----:B------:R-:W-:Y:S01]  /*17030*/  IMAD R2, R32, R27, R2 ;  /* 0x0000001b20027224 */ /* 0x000fe200078e0202 */
[C---:B------:R-:W-:Y:S01]  /*17040*/  LEA R28, P2, R26.reuse, R24, 0x7 ;  /* 0x000000181a1c7211 */ /* 0x040fe200078438ff */
[----:B------:R-:W-:Y:S02]  /*17050*/  IMAD.SHL.U32 R3, R26, 0x8, RZ ;  /* 0x000000081a037824 */ /* 0x000fe400078e00ff */
[----:B------:R-:W-:Y:S01]  /*17060*/  IMAD.IADD R25, R25, 0x1, R2 ;  /* 0x0000000119197824 */ /* 0x000fe200078e0202 */
[C---:B------:R-:W-:Y:S02]  /*17070*/  IADD3 R2, P5, R24.reuse, UR6, RZ ;  /* 0x0000000618027c10 */ /* 0x040fe4000ffbe0ff */
[----:B------:R-:W-:Y:S02]  /*17080*/  IADD3 R24, P0, P1, R24, UR6, R3 ;  /* 0x0000000618187c10 */ /* 0x000fe4000f91e003 */
[----:B------:R-:W-:Y:S02]  /*17090*/  LEA.HI.X R29, R26, R25, R27, 0x7, P2 ;  /* 0x000000191a1d7211 */ /* 0x000fe400010f3c1b */
[----:B------:R-:W-:-:S02]  /*170a0*/  IADD3 R26, P2, P3, R28, UR6, R3 ;  /* 0x000000061c1a7c10 */ /* 0x000fc4000fb5e003 */
[----:B------:R-:W-:Y:S02]  /*170b0*/  IADD3.X R3, R25, UR7, RZ, P5, !PT ;  /* 0x0000000719037c10 */ /* 0x000fe4000affe4ff */
[----:B------:R-:W-:Y:S02]  /*170c0*/  FSETP.NEU.AND P5, PT, RZ, UR24, PT ;  /* 0x00000018ff007c0b */ /* 0x000fe4000bfad000 */
[----:B------:R-:W-:Y:S02]  /*170d0*/  IADD3 R28, P6, R28, UR6, RZ ;  /* 0x000000061c1c7c10 */ /* 0x000fe4000ffde0ff */
[--C-:B------:R-:W-:Y:S02]  /*170e0*/  IADD3.X R27, R29, UR7, R35.reuse, P2, P3 ;  /* 0x000000071d1b7c10 */ /* 0x100fe400097e6423 */
[----:B------:R-:W-:Y:S02]  /*170f0*/  IADD3.X R25, R25, UR7, R35, P0, P1 ;  /* 0x0000000719197c10 */ /* 0x000fe400087e2423 */
[----:B------:R-:W-:-:S05]  /*17100*/  IADD3.X R29, R29, UR7, RZ, P6, !PT ;  /* 0x000000071d1d7c10 */ /* 0x000fca000b7fe4ff */
[----:B------:R-:W-:Y:S05]  /*17110*/  @!P5 BRA `(.L_x_39) ;  /* 0x0000014c00fcd947 */ /* 0x000fea0003800000 */
[----:B------:R-:W-:Y:S01]  /*17120*/  ULDC.64 UR6, c[0x0][0x5b8] ;  /* 0x00016e0000067ab9 */ /* 0x000fe20000000a00 */
[----:B------:R-:W-:Y:S01]  /*17130*/  ULDC.64 UR8, c[0x0][0x5a8] ;  /* 0x00016a0000087ab9 */ /* 0x000fe20000000a00 */
[----:B------:R-:W-:Y:S01]  /*17140*/  IMAD.U32 R35, RZ, RZ, UR6 ;  /* 0x00000006ff237e24 */ /* 0x000fe2000f8e00ff */
[----:B------:R-:W-:Y:S01]  /*17150*/  UIMAD UR6, UR10, UR6, URZ ;  /* 0x000000060a0672a4 */ /* 0x000fe2000f8e023f */
[----:B------:R-:W-:Y:S01]  /*17160*/  ISETP.GE.AND P3, PT, R34, 0x1, PT ;  /* 0x000000012200780c */ /* 0x000fe20003f66270 */
[----:B------:R-:W-:Y:S01]  /*17170*/  BSSY B1, `(.L_x_40) ;  /* 0x000000f000017945 */ /* 0x000fe20003800000 */
[----:B------:R-:W-:Y:S01]  /*17180*/  IMAD.WIDE.U32 R30, R35, UR14, R30 ;  /* 0x0000000e231e7c25 */ /* 0x000fe2000f8e001e */
[----:B------:R-:W-:-:S03]  /*17190*/  UIMAD UR6, UR14, UR7, UR6 ;  /* 0x000000070e0672a4 */ /* 0x000fc6000f8e0206 */
[----:B------:R-:W-:-:S03]  /*171a0*/  IMAD.MOV.U32 R36, RZ, RZ, R30 ;  /* 0x000000ffff247224 */ /* 0x000fc600078e001e */
[----:B------:R-:W-:Y:S01]  /*171b0*/  VIADD R37, R31, UR6 ;  /* 0x000000061f257c36 */ /* 0x000fe20008000000 */
[----:B------:R-:W-:Y:S02]  /*171c0*/  ULDC.64 UR6, c[0x0][0x5b0] ;  /* 0x00016c0000067ab9 */ /* 0x000fe40000000a00 */
[----:B------:R-:W-:Y:S02]  /*171d0*/  IMAD R35, R33, UR6, RZ ;  /* 0x0000000621237c24 */ /* 0x000fe4000f8e02ff */
[----:B------:R-:W-:-:S04]  /*171e0*/  IMAD.WIDE.U32 R30, R32, UR6, R36 ;  /* 0x00000006201e7c25 */ /* 0x000fc8000f8e0024 */
[----:B------:R-:W-:Y:S01]  /*171f0*/  IMAD R35, R32, UR7, R35 ;  /* 0x0000000720237c24 */ /* 0x000fe2000f8e0223 */
[----:B------:R-:W-:-:S04]  /*17200*/  IADD3 R30, P0, R30, UR8, RZ ;  /* 0x000000081e1e7c10 */ /* 0x000fc8000ff1e0ff */
[--C-:B------:R-:W-:Y:S02]  /*17210*/  IADD3.X R31, R31, UR9, R35.reuse, P0, !PT ;  /* 0x000000091f1f7c10 */ /* 0x100fe400087fe423 */
[----:B------:R-:W-:Y:S02]  /*17220*/  ISETP.LT.OR P0, PT, R0, 0x1, !P3 ;  /* 0x000000010000780c */ /* 0x000fe40005f01670 */
[----:B------:R-:W-:-:S11]  /*17230*/  PRMT R35, RZ, 0x7610, R35 ;  /* 0x00007610ff237816 */ /* 0x000fd60000000023 */
[----:B------:R-:W-:Y:S05]  /*17240*/  @P0 BRA `(.L_x_41) ;  /* 0x0000000000040947 */ /* 0x000fea0003800000 */
[----:B------:R0:W5:Y:S02]  /*17250*/  LDG.E.U8 R35, desc[UR22][R30.64] ;  /* 0x000000161e237981 */ /* 0x000164000c1e1100 */
.L_x_41:
[----:B------:R-:W-:Y:S05]  /*17260*/  BSYNC B1 ;  /* 0x0000000000017941 */ /* 0x000fea0003800000 */
.L_x_40:
[----:B-----5:R-:W-:Y:S01]  /*17270*/  LOP3.LUT R35, R35, 0xff, RZ, 0xc0, !PT ;  /* 0x000000ff23237812 */ /* 0x020fe200078ec0ff */
[----:B------:R-:W-:Y:S01]  /*17280*/  BSSY B1, `(.L_x_42) ;  /* 0x000000b000017945 */ /* 0x000fe20003800000 */
[----:B------:R-:W-:Y:S02]  /*17290*/  ISETP.LT.OR P1, PT, R0, 0x2, !P3 ;  /* 0x000000020000780c */ /* 0x000fe40005f21670 */
[----:B------:R-:W-:-:S05]  /*172a0*/  F2FP.F16.E4M3.UNPACK_B R35, R35 ;  /* 0x00000023ff23723e */ /* 0x000fca00020006ff */
[----:B------:R-:W-:-:S05]  /*172b0*/  HADD2.F32 R35, -RZ, R35.H0_H0 ;  /* 0x20000023ff237230 */ /* 0x000fca0000004100 */
[----:B------:R-:W-:-:S04]  /*172c0*/  FMUL R35, R35, UR24 ;  /* 0x0000001823237c20 */ /* 0x000fc80008400000 */
[----:B------:R-:W-:-:S05]  /*172d0*/  FFMA R4, R4, UR21, R35 ;  /* 0x0000001504047c23 */ /* 0x000fca0008000023 */
[----:B------:R-:W-:-:S05]  /*172e0*/  F2FP.SATFINITE.E4M3.F32.PACK_AB_MERGE_C R4, RZ, R4, RZ ;  /* 0x00000004ff04723e */ /* 0x000fca00048070ff */
[----:B------:R2:W-:Y:S02]  /*172f0*/  @!P0 STG.E.U8 desc[UR22][R2.64], R4 ;  /* 0x0000000402008986 */ /* 0x0005e4000c101116 */
[----:B--2---:R-:W-:Y:S01]  /*17300*/  PRMT R4, RZ, 0x7610, R4 ;  /* 0x00007610ff047816 */ /* 0x004fe20000000004 */
[----:B------:R-:W-:Y:S06]  /*17310*/  @P1 BRA `(.L_x_43) ;  /* 0x0000000000041947 */ /* 0x000fec0003800000 */
[----:B------:R2:W5:Y:S02]  /*17320*/  LDG.E.U8 R4, desc[UR22][R30.64+0x1] ;  /* 0x000001161e047981 */ /* 0x000564000c1e1100 */
.L_x_43:
[----:B------:R-:W-:Y:S05]  /*17330*/  BSYNC B1 ;  /* 0x0000000000017941 */ /* 0x000fea0003800000 */
.L_x_42:
[----:B-----5:R-:W-:Y:S01]  /*17340*/  LOP3.LUT R4, R4, 0xff, RZ, 0xc0, !PT ;  /* 0x000000ff04047812 */ /* 0x020fe200078ec0ff */
[----:B------:R-:W-:Y:S01]  /*17350*/  BSSY B1, `(.L_x_44) ;  /* 0x0000013000017945 */ /* 0x000fe20003800000 */
[----:B------:R-:W-:Y:S02]  /*17360*/  ISETP.GE.AND P2, PT, R34, 0x9, PT ;  /* 0x000000092200780c */ /* 0x000fe40003f46270 */
[----:B------:R-:W-:-:S05]  /*17370*/  F2FP.F16.E4M3.UNPACK_B R4, R4 ;  /* 0x00000004ff04723e */ /* 0x000fca00020006ff */
[----:B------:R-:W-:-:S05]  /*17380*/  HADD2.F32 R4, -RZ, R4.H0_H0 ;  /* 0x20000004ff047230 */ /* 0x000fca0000004100 */
[----:B------:R-:W-:-:S04]  /*17390*/  FMUL R4, R4, UR24 ;  /* 0x0000001804047c20 */ /* 0x000fc80008400000 */
[----:B------:R-:W-:Y:S01]  /*173a0*/  FFMA R35, R5, UR21, R4 ;  /* 0x0000001505237c23 */ /* 0x000fe20008000004 */
[----:B------:R-:W-:-:S04]  /*173b0*/  IADD3 R4, P0, R32, 0x8, RZ ;  /* 0x0000000820047810 */ /* 0x000fc80007f1e0ff */
[----:B------:R-:W-:Y:S01]  /*173c0*/  F2FP.SATFINITE.E4M3.F32.PACK_AB_MERGE_C R35, RZ, R35, RZ ;  /* 0x00000023ff23723e */ /* 0x000fe200048070ff */
[----:B------:R-:W-:-:S04]  /*173d0*/  IMAD.X R5, RZ, RZ, R33, P0 ;  /* 0x000000ffff057224 */ /* 0x000fc800000e0621 */
[----:B------:R-:W-:Y:S01]  /*173e0*/  IMAD R5, R5, UR6, RZ ;  /* 0x0000000605057c24 */ /* 0x000fe2000f8e02ff */
[----:B------:R3:W-:Y:S03]  /*173f0*/  @!P1 STG.E.U8 desc[UR22][R2.64+0x1], R35 ;  /* 0x0000012302009986 */ /* 0x0007e6000c101116 */
[C---:B---3--:R-:W-:Y:S02]  /*17400*/  IMAD R35, R4.reuse, UR7, R5 ;  /* 0x0000000704237c24 */ /* 0x048fe4000f8e0205 */
[----:B------:R-:W-:-:S03]  /*17410*/  IMAD.WIDE.U32 R4, R4, UR6, R36 ;  /* 0x0000000604047c25 */ /* 0x000fc6000f8e0024 */
[----:B------:R-:W-:-:S04]  /*17420*/  IADD3 R4, P0, R4, UR8, RZ ;  /* 0x0000000804047c10 */ /* 0x000fc8000ff1e0ff */
[--C-:B------:R-:W-:Y:S02]  /*17430*/  IADD3.X R5, R5, UR9, R35.reuse, P0, !PT ;  /* 0x0000000905057c10 */ /* 0x100fe400087fe423 */
[----:B------:R-:W-:Y:S02]  /*17440*/  ISETP.LT.OR P0, PT, R0, 0x1, !P2 ;  /* 0x000000010000780c */ /* 0x000fe40005701670 */
[----:B------:R-:W-:-:S11]  /*17450*/  PRMT R35, RZ, 0x7610, R35 ;  /* 0x00007610ff237816 */ /* 0x000fd60000000023 */
[----:B------:R-:W-:Y:S05]  /*17460*/  @P0 BRA `(.L_x_45) ;  /* 0x0000000000040947 */ /* 0x000fea0003800000 */
[----:B------:R3:W5:Y:S02]  /*17470*/  LDG.E.U8 R35, desc[UR22][R4.64] ;  /* 0x0000001604237981 */ /* 0x000764000c1e1100 */
.L_x_45:
[----:B------:R-:W-:Y:S05]  /*17480*/  BSYNC B1 ;  /* 0x0000000000017941 */ /* 0x000fea0003800000 */
.L_x_44:
        /* <DEDUP_REMOVED lines=9> */
[----:B----4-:R-:W-:Y:S01]  /*17520*/  PRMT R6, RZ, 0x7610, R6 ;  /* 0x00007610ff067816 */ /* 0x010fe20000000006 */
[----:B------:R-:W-:Y:S06]  /*17530*/  @P1 BRA `(.L_x_47) ;  /* 0x0000000000041947 */ /* 0x000fec0003800000 */
[----:B------:R4:W5:Y:S02]  /*17540*/  LDG.E.U8 R6, desc[UR22][R4.64+0x1] ;  /* 0x0000011604067981 */ /* 0x000964000c1e1100 */
.L_x_47:
[----:B------:R-:W-:Y:S05]  /*17550*/  BSYNC B1 ;  /* 0x0000000000017941 */ /* 0x000fea0003800000 */
.L_x_46:
[----:B-----5:R-:W-:Y:S01]  /*17560*/  LOP3.LUT R6, R6, 0xff, RZ, 0xc0, !PT ;  /* 0x000000ff06067812 */ /* 0x020fe200078ec0ff */
[----:B------:R-:W-:Y:S01]  /*17570*/  BSSY B1, `(.L_x_48) ;  /* 0x000000b000017945 */ /* 0x000fe20003800000 */
[----:B------:R-:W-:Y:S02]  /*17580*/  ISETP.LT.OR P0, PT, R0, 0x9, !P3 ;  /* 0x000000090000780c */ /* 0x000fe40005f01670 */
[----:B------:R-:W-:-:S05]  /*17590*/  F2FP.F16.E4M3.UNPACK_B R6, R6 ;  /* 0x00000006ff06723e */ /* 0x000fca00020006ff */
[----:B------:R-:W-:-:S05]  /*175a0*/  HADD2.F32 R6, -RZ, R6.H0_H0 ;  /* 0x20000006ff067230 */ /* 0x000fca0000004100 */
[----:B------:R-:W-:-:S04]  /*175b0*/  FMUL R6, R6, UR24 ;  /* 0x0000001806067c20 */ /* 0x000fc80008400000 */
[--C-:B------:R-:W-:Y:S01]  /*175c0*/  FFMA R7, R7, UR21, R6.reuse ;  /* 0x0000001507077c23 */ /* 0x100fe20008000006 */
[----:B------:R-:W-:-:S04]  /*175d0*/  PRMT R6, RZ, 0x7610, R6 ;  /* 0x00007610ff067816 */ /* 0x000fc80000000006 */
[----:B------:R-:W-:-:S05]  /*175e0*/  F2FP.SATFINITE.E4M3.F32.PACK_AB_MERGE_C R7, RZ, R7, RZ ;  /* 0x00000007ff07723e */ /* 0x000fca00048070ff */
[----:B------:R0:W-:Y:S01]  /*175f0*/  @!P1 STG.E.U8 desc[UR22][R24.64+0x1], R7 ;  /* 0x0000010718009986 */ /* 0x0001e2000c101116 */
[----:B------:R-:W-:Y:S05]  /*17600*/  @P0 BRA `(.L_x_49) ;  /* 0x0000000000040947 */ /* 0x000fea0003800000 */
[----:B------:R0:W5:Y:S02]  /*17610*/  LDG.E.U8 R6, desc[UR22][R30.64+0x8] ;  /* 0x000008161e067981 */ /* 0x000164000c1e1100 */
.L_x_49:
[----:B------:R-:W-:Y:S05]  /*17620*/  BSYNC B1 ;  /* 0x0000000000017941 */ /* 0x000fea0003800000 */
.L_x_48:
        /* <DEDUP_REMOVED lines=12> */
.L_x_51:
[----:B------:R-:W-:Y:S05]  /*176f0*/  BSYNC B1 ;  /* 0x0000000000017941 */ /* 0x000fea0003800000 */
.L_x_50:
        /* <DEDUP_REMOVED lines=12> */
.L_x_53:
[----:B------:R-:W-:Y:S05]  /*177c0*/  BSYNC B1 ;  /* 0x0000000000017941 */ /* 0x000fea0003800000 */
.L_x_52:
        /* <DEDUP_REMOVED lines=12> */
.L_x_55:
[----:B------:R-:W-:Y:S05]  /*17890*/  BSYNC B1 ;  /* 0x0000000000017941 */ /* 0x000fea0003800000 */
.L_x_54:
        /* <DEDUP_REMOVED lines=12> */
.L_x_57:
[----:B------:R-:W-:Y:S05]  /*17960*/  BSYNC B1 ;  /* 0x0000000000017941 */ /* 0x000fea0003800000 */
.L_x_56:
        /* <DEDUP_REMOVED lines=12> */
.L_x_59:
[----:B------:R-:W-:Y:S05]  /*17a30*/  BSYNC B1 ;  /* 0x0000000000017941 */ /* 0x000fea0003800000 */
.L_x_58:
        /* <DEDUP_REMOVED lines=12> */
.L_x_61:
[----:B------:R-:W-:Y:S05]  /*17b00*/  BSYNC B1 ;  /* 0x0000000000017941 */ /* 0x000fea0003800000 */
.L_x_60:
        /* <DEDUP_REMOVED lines=12> */
.L_x_63:
[----:B------:R-:W-:Y:S05]  /*17bd0*/  BSYNC B1 ;  /* 0x0000000000017941 */ /* 0x000fea0003800000 */
.L_x_62:
        /* <DEDUP_REMOVED lines=12> */
.L_x_65:
[----:B------:R-:W-:Y:S05]  /*17ca0*/  BSYNC B1 ;  /* 0x0000000000017941 */ /* 0x000fea0003800000 */
.L_x_64:
        /* <DEDUP_REMOVED lines=12> */
.L_x_67:
[----:B------:R-:W-:Y:S05]  /*17d70*/  BSYNC B1 ;  /* 0x0000000000017941 */ /* 0x000fea0003800000 */
.L_x_66:
        /* <DEDUP_REMOVED lines=12> */
.L_x_69:
[----:B------:R-:W-:Y:S05]  /*17e40*/  BSYNC B1 ;  /* 0x0000000000017941 */ /* 0x000fea0003800000 */
.L_x_68:
        /* <DEDUP_REMOVED lines=12> */
.L_x_71:
[----:B------:R-:W-:Y:S05]  /*17f10*/  BSYNC B1 ;  /* 0x0000000000017941 */ /* 0x000fea0003800000 */
.L_x_70:
        /* <DEDUP_REMOVED lines=12> */
.L_x_73:
[----:B------:R-:W-:Y:S05]  /*17fe0*/  BSYNC B1 ;  /* 0x0000000000017941 */ /* 0x000fea0003800000 */
.L_x_72:
        /* <DEDUP_REMOVED lines=12> */
.L_x_75:
[----:B------:R-:W-:Y:S05]  /*180b0*/  BSYNC B1 ;  /* 0x0000000000017941 */ /* 0x000fea0003800000 */
.L_x_74:
        /* <DEDUP_REMOVED lines=12> */
.L_x_77:
[----:B------:R-:W-:Y:S05]  /*18180*/  BSYNC B1 ;  /* 0x0000000000017941 */ /* 0x000fea0003800000 */
.L_x_76:
        /* <DEDUP_REMOVED lines=12> */
.L_x_79:
[----:B------:R-:W-:Y:S05]  /*18250*/  BSYNC B1 ;  /* 0x0000000000017941 */ /* 0x000fea0003800000 */
.L_x_78:
        /* <DEDUP_REMOVED lines=12> */
.L_x_81:
[----:B------:R-:W-:Y:S05]  /*18320*/  BSYNC B1 ;  /* 0x0000000000017941 */ /* 0x000fea0003800000 */
.L_x_80:
        /* <DEDUP_REMOVED lines=12> */
.L_x_83:
[----:B------:R-:W-:Y:S05]  /*183f0*/  BSYNC B1 ;  /* 0x0000000000017941 */ /* 0x000fea0003800000 */
.L_x_82:
        /* <DEDUP_REMOVED lines=12> */
.L_x_85:
[----:B------:R-:W-:Y:S05]  /*184c0*/  BSYNC B1 ;  /* 0x0000000000017941 */ /* 0x000fea0003800000 */
.L_x_84:
        /* <DEDUP_REMOVED lines=12> */
.L_x_87:
[----:B------:R-:W-:Y:S05]  /*18590*/  BSYNC B1 ;  /* 0x0000000000017941 */ /* 0x000fea0003800000 */
.L_x_86:
        /* <DEDUP_REMOVED lines=12> */
.L_x_89:
[----:B------:R-:W-:Y:S05]  /*18660*/  BSYNC B1 ;  /* 0x0000000000017941 */ /* 0x000fea0003800000 */
.L_x_88:
        /* <DEDUP_REMOVED lines=12> */
.L_x_91:
[----:B------:R-:W-:Y:S05]  /*18730*/  BSYNC B1 ;  /* 0x0000000000017941 */ /* 0x000fea0003800000 */
.L_x_90:
        /* <DEDUP_REMOVED lines=12> */
.L_x_93:
[----:B------:R-:W-:Y:S05]  /*18800*/  BSYNC B1 ;  /* 0x0000000000017941 */ /* 0x000fea0003800000 */
.L_x_92:
        /* <DEDUP_REMOVED lines=12> */
.L_x_95:
[----:B------:R-:W-:Y:S05]  /*188d0*/  BSYNC B1 ;  /* 0x0000000000017941 */ /* 0x000fea0003800000 */
.L_x_94:
        /* <DEDUP_REMOVED lines=12> */
.L_x_97:
[----:B------:R-:W-:Y:S05]  /*189a0*/  BSYNC B1 ;  /* 0x0000000000017941 */ /* 0x000fea0003800000 */
.L_x_96:
        /* <DEDUP_REMOVED lines=12> */
.L_x_99:
[----:B------:R-:W-:Y:S05]  /*18a70*/  BSYNC B1 ;  /* 0x0000000000017941 */ /* 0x000fea0003800000 */
.L_x_98:
        /* <DEDUP_REMOVED lines=12> */
.L_x_101:
[----:B------:R-:W-:Y:S05]  /*18b40*/  BSYNC B1 ;  /* 0x0000000000017941 */ /* 0x000fea0003800000 */
.L_x_100:
        /* <DEDUP_REMOVED lines=12> */
.L_x_103:
[----:B------:R-:W-:Y:S05]  /*18c10*/  BSYNC B1 ;  /* 0x0000000000017941 */ /* 0x000fea0003800000 */
.L_x_102:
        /* <DEDUP_REMOVED lines=12> */
.L_x_105:
[----:B------:R-:W-:Y:S05]  /*18ce0*/  BSYNC B1 ;  /* 0x0000000000017941 */ /* 0x000fea0003800000 */
.L_x_104:
        /* <DEDUP_REMOVED lines=12> */
.L_x_107:
[----:B------:R-:W-:Y:S05]  /*18db0*/  BSYNC B1 ;  /* 0x0000000000017941 */ /* 0x000fea0003800000 */
.L_x_106:
        /* <DEDUP_REMOVED lines=12> */
.L_x_109:
[----:B------:R-:W-:Y:S05]  /*18e80*/  BSYNC B1 ;  /* 0x0000000000017941 */ /* 0x000fea0003800000 */
.L_x_108:
        /* <DEDUP_REMOVED lines=12> */
.L_x_111:
[----:B------:R-:W-:Y:S05]  /*18f50*/  BSYNC B1 ;  /* 0x0000000000017941 */ /* 0x000fea0003800000 */
.L_x_110:
        /* <DEDUP_REMOVED lines=12> */
.L_x_113:
[----:B------:R-:W-:Y:S05]  /*19020*/  BSYNC B1 ;  /* 0x0000000000017941 */ /* 0x000fea0003800000 */
.L_x_112:
        /* <DEDUP_REMOVED lines=12> */
.L_x_115:
[----:B------:R-:W-:Y:S05]  /*190f0*/  BSYNC B1 ;  /* 0x0000000000017941 */ /* 0x000fea0003800000 */
.L_x_114:
        /* <DEDUP_REMOVED lines=12> */
.L_x_117:
[----:B------:R-:W-:Y:S05]  /*191c0*/  BSYNC B1 ;  /* 0x0000000000017941 */ /* 0x000fea0003800000 */
.L_x_116:
        /* <DEDUP_REMOVED lines=12> */
.L_x_119:
[----:B------:R-:W-:Y:S05]  /*19290*/  BSYNC B1 ;  /* 0x0000000000017941 */ /* 0x000fea0003800000 */
.L_x_118:
        /* <DEDUP_REMOVED lines=12> */
.L_x_121:
[----:B------:R-:W-:Y:S05]  /*19360*/  BSYNC B1 ;  /* 0x0000000000017941 */ /* 0x000fea0003800000 */
.L_x_120:
        /* <DEDUP_REMOVED lines=12> */
.L_x_123:
[----:B------:R-:W-:Y:S05]  /*19430*/  BSYNC B1 ;  /* 0x0000000000017941 */ /* 0x000fea0003800000 */
.L_x_122:
        /* <DEDUP_REMOVED lines=12> */
.L_x_125:
[----:B------:R-:W-:Y:S05]  /*19500*/  BSYNC B1 ;  /* 0x0000000000017941 */ /* 0x000fea0003800000 */
.L_x_124:
[----:B0-----:R-:W2:Y:S01]  /*19510*/  LDL.LU R7, [R1+0x300] ;  /* 0x0003000001077983 */ /* 0x001ea20000300800 */
[----:B-----5:R-:W-:Y:S01]  /*19520*/  LOP3.LUT R6, R6, 0xff, RZ, 0xc0, !PT ;  /* 0x000000ff06067812 */ /* 0x020fe200078ec0ff */
[----:B------:R-:W-:Y:S01]  /*19530*/  BSSY B1, `(.L_x_126) ;  /* 0x000000b000017945 */ /* 0x000fe20003800000 */
[----:B------:R-:W-:Y:S02]  /*19540*/  ISETP.LT.OR P1, PT, R0, 0x52, !P2 ;  /* 0x000000520000780c */ /* 0x000fe40005721670 */
[----:B------:R-:W-:-:S05]  /*19550*/  F2FP.F16.E4M3.UNPACK_B R6, R6 ;  /* 0x00000006ff06723e */ /* 0x000fca00020006ff */
[----:B------:R-:W-:-:S05]  /*19560*/  HADD2.F32 R6, -RZ, R6.H0_H0 ;  /* 0x20000006ff067230 */ /* 0x000fca0000004100 */
[----:B------:R-:W-:-:S04]  /*19570*/  FMUL R6, R6, UR24 ;  /* 0x0000001806067c20 */ /* 0x000fc80008400000 */
[----:B--2---:R-:W-:-:S05]  /*19580*/  FFMA R6, R7, UR21, R6 ;  /* 0x0000001507067c23 */ /* 0x004fca0008000006 */
[----:B------:R-:W-:Y:S02]  /*19590*/  F2FP.SATFINITE.E4M3.F32.PACK_AB_MERGE_C R7, RZ, R6, RZ ;  /* 0x00000006ff07723e */ /* 0x000fe400048070ff */
[----:B------:R-:W-:-:S03]  /*195a0*/  PRMT R6, RZ, 0x7610, R6 ;  /* 0x00007610ff067816 */ /* 0x000fc60000000006 */
[----:B------:R0:W-:Y:S01]  /*195b0*/  @!P0 STG.E.U8 desc[UR22][R24.64+0x50], R7 ;  /* 0x0000500718008986 */ /* 0x0001e2000c101116 */
[----:B------:R-:W-:Y:S05]  /*195c0*/  @P1 BRA `(.L_x_127) ;  /* 0x0000000000041947 */ /* 0x000fea0003800000 */
[----:B------:R2:W5:Y:S02]  /*195d0*/  LDG.E.U8 R6, desc[UR22][R4.64+0x51] ;  /* 0x0000511604067981 */ /* 0x000564000c1e1100 */
.L_x_127:
[----:B------:R-:W-:Y:S05]  /*195e0*/  BSYNC B1 ;  /* 0x0000000000017941 */ /* 0x000fea0003800000 */
.L_x_126:
[----:B0-----:R-:W3:Y:S01]  /*195f0*/  LDL.LU R7, [R1+0x304] ;  /* 0x0003040001077983 */ /* 0x001ee20000300800 */
[----:B-----5:R-:W-:Y:S01]  /*19600*/  LOP3.LUT R6, R6, 0xff, RZ, 0xc0, !PT ;  /* 0x000000ff06067812 */ /* 0x020fe200078ec0ff */
[----:B------:R-:W-:Y:S01]  /*19610*/  BSSY B1, `(.L_x_128) ;  /* 0x000000b000017945 */ /* 0x000fe20003800000 */
[----:B------:R-:W-:Y:S02]  /*19620*/  ISETP.LT.OR P0, PT, R0, 0x59, !P3 ;  /* 0x000000590000780c */ /* 0x000fe40005f01670 */
[----:B------:R-:W-:-:S05]  /*19630*/  F2FP.F16.E4M3.UNPACK_B R6, R6 ;  /* 0x00000006ff06723e */ /* 0x000fca00020006ff */
[----:B------:R-:W-:-:S05]  /*19640*/  HADD2.F32 R6, -RZ, R6.H0_H0 ;  /* 0x20000006ff067230 */ /* 0x000fca0000004100 */
[----:B------:R-:W-:-:S04]  /*19650*/  FMUL R6, R6, UR24 ;  /* 0x0000001806067c20 */ /* 0x000fc80008400000 */
[----:B---3--:R-:W-:-:S05]  /*19660*/  FFMA R6, R7, UR21, R6 ;  /* 0x0000001507067c23 */ /* 0x008fca0008000006 */
[----:B------:R-:W-:Y:S02]  /*19670*/  F2FP.SATFINITE.E4M3.F32.PACK_AB_MERGE_C R7, RZ, R6, RZ ;  /* 0x00000006ff07723e */ /* 0x000fe400048070ff */
[----:B------:R-:W-:-:S03]  /*19680*/  PRMT R6, RZ, 0x7610, R6 ;  /* 0x00007610ff067816 */ /* 0x000fc60000000006 */
[----:B------:R0:W-:Y:S01]  /*19690*/  @!P1 STG.E.U8 desc[UR22][R24.64+0x51], R7 ;  /* 0x0000510718009986 */ /* 0x0001e2000c101116 */
[----:B------:R-:W-:Y:S05]  /*196a0*/  @P0 BRA `(.L_x_129) ;  /* 0x0000000000040947 */ /* 0x000fea0003800000 */
[----:B------:R3:W5:Y:S02]  /*196b0*/  LDG.E.U8 R6, desc[UR22][R30.64+0x58] ;  /* 0x000058161e067981 */ /* 0x000764000c1e1100 */
.L_x_129:
[----:B------:R-:W-:Y:S05]  /*196c0*/  BSYNC B1 ;  /* 0x0000000000017941 */ /* 0x000fea0003800000 */
.L_x_128:
        /* <DEDUP_REMOVED lines=13> */
.L_x_131:
[----:B------:R-:W-:Y:S05]  /*197a0*/  BSYNC B1 ;  /* 0x0000000000017941 */ /* 0x000fea0003800000 */
.L_x_130:
        /* <DEDUP_REMOVED lines=13> */
.L_x_133:
[----:B------:R-:W-:Y:S05]  /*19880*/  BSYNC B1 ;  /* 0x0000000000017941 */ /* 0x000fea0003800000 */
.L_x_132:
        /* <DEDUP_REMOVED lines=13> */
.L_x_135:
[----:B------:R-:W-:Y:S05]  /*19960*/  BSYNC B1 ;  /* 0x0000000000017941 */ /* 0x000fea0003800000 */
.L_x_134:
        /* <DEDUP_REMOVED lines=13> */
.L_x_137:
[----:B------:R-:W-:Y:S05]  /*19a40*/  BSYNC B1 ;  /* 0x0000000000017941 */ /* 0x000fea0003800000 */
.L_x_136:
        /* <DEDUP_REMOVED lines=13> */
.L_x_139:
[----:B------:R-:W-:Y:S05]  /*19b20*/  BSYNC B1 ;  /* 0x0000000000017941 */ /* 0x000fea0003800000 */
.L_x_138:
        /* <DEDUP_REMOVED lines=13> */
.L_x_141:
[----:B------:R-:W-:Y:S05]  /*19c00*/  BSYNC B1 ;  /* 0x0000000000017941 */ /* 0x000fea0003800000 */
.L_x_140:
        /* <DEDUP_REMOVED lines=13> */
.L_x_143:
[----:B------:R-:W-:Y:S05]  /*19ce0*/  BSYNC B1 ;  /* 0x0000000000017941 */ /* 0x000fea0003800000 */
.L_x_142:
        /* <DEDUP_REMOVED lines=13> */
.L_x_145:
[----:B------:R-:W-:Y:S05]  /*19dc0*/  BSYNC B1 ;  /* 0x0000000000017941 */ /* 0x000fea0003800000 */
.L_x_144:
        /* <DEDUP_REMOVED lines=13> */
.L_x_147:
[----:B------:R-:W-:Y:S05]  /*19ea0*/  BSYNC B1 ;  /* 0x0000000000017941 */ /* 0x000fea0003800000 */
.L_x_146:
        /* <DEDUP_REMOVED lines=13> */
.L_x_149:
[----:B------:R-:W-:Y:S05]  /*19f80*/  BSYNC B1 ;  /* 0x0000000000017941 */ /* 0x000fea0003800000 */
.L_x_148:
        /* <DEDUP_REMOVED lines=13> */
.L_x_151:
[----:B------:R-:W-:Y:S05]  /*1a060*/  BSYNC B1 ;  /* 0x0000000000017941 */ /* 0x000fea0003800000 */
.L_x_150:
        /* <DEDUP_REMOVED lines=13> */
.L_x_153:
[----:B------:R-:W-:Y:S05]  /*1a140*/  BSYNC B1 ;  /* 0x0000000000017941 */ /* 0x000fea0003800000 */
.L_x_152:
        /* <DEDUP_REMOVED lines=13> */
.L_x_155:
[----:B------:R-:W-:Y:S05]  /*1a220*/  BSYNC B1 ;  /* 0x0000000000017941 */ /* 0x000fea0003800000 */
.L_x_154:
        /* <DEDUP_REMOVED lines=13> */
.L_x_157:
[----:B------:R-:W-:Y:S05]  /*1a300*/  BSYNC B1 ;  /* 0x0000000000017941 */ /* 0x000fea0003800000 */
.L_x_156:
        /* <DEDUP_REMOVED lines=13> */
.L_x_159:
[----:B------:R-:W-:Y:S05]  /*1a3e0*/  BSYNC B1 ;  /* 0x0000000000017941 */ /* 0x000fea0003800000 */
.L_x_158:
        /* <DEDUP_REMOVED lines=13> */
.L_x_161:
[----:B------:R-:W-:Y:S05]  /*1a4c0*/  BSYNC B1 ;  /* 0x0000000000017941 */ /* 0x000fea0003800000 */
.L_x_160:
        /* <DEDUP_REMOVED lines=13> */
.L_x_163:
[----:B------:R-:W-:Y:S05]  /*1a5a0*/  BSYNC B1 ;  /* 0x0000000000017941 */ /* 0x000fea0003800000 */
.L_x_162:
        /* <DEDUP_REMOVED lines=13> */
.L_x_165:
[----:B------:R-:W-:Y:S05]  /*1a680*/  BSYNC B1 ;  /* 0x0000000000017941 */ /* 0x000fea0003800000 */
.L_x_164:
        /* <DEDUP_REMOVED lines=13> */
.L_x_167:
[----:B------:R-:W-:Y:S05]  /*1a760*/  BSYNC B1 ;  /* 0x0000000000017941 */ /* 0x000fea0003800000 */
.L_x_166:
        /* <DEDUP_REMOVED lines=13> */
.L_x_169:
[----:B------:R-:W-:Y:S05]  /*1a840*/  BSYNC B1 ;  /* 0x0000000000017941 */ /* 0x000fea0003800000 */
.L_x_168:
        /* <DEDUP_REMOVED lines=13> */
.L_x_171:
[----:B------:R-:W-:Y:S05]  /*1a920*/  BSYNC B1 ;  /* 0x0000000000017941 */ /* 0x000fea0003800000 */
.L_x_170:
        /* <DEDUP_REMOVED lines=13> */
.L_x_173:
[----:B------:R-:W-:Y:S05]  /*1aa00*/  BSYNC B1 ;  /* 0x0000000000017941 */ /* 0x000fea0003800000 */
.L_x_172:
        /* <DEDUP_REMOVED lines=13> */
.L_x_175:
[----:B------:R-:W-:Y:S05]  /*1aae0*/  BSYNC B1 ;  /* 0x0000000000017941 */ /* 0x000fea0003800000 */
.L_x_174:
        /* <DEDUP_REMOVED lines=13> */
.L_x_177:
[----:B------:R-:W-:Y:S05]  /*1abc0*/  BSYNC B1 ;  /* 0x0000000000017941 */ /* 0x000fea0003800000 */
.L_x_176:
        /* <DEDUP_REMOVED lines=13> */
.L_x_179:
[----:B------:R-:W-:Y:S05]  /*1aca0*/  BSYNC B1 ;  /* 0x0000000000017941 */ /* 0x000fea0003800000 */
.L_x_178:
        /* <DEDUP_REMOVED lines=13> */
.L_x_181:
[----:B------:R-:W-:Y:S05]  /*1ad80*/  BSYNC B1 ;  /* 0x0000000000017941 */ /* 0x000fea0003800000 */
.L_x_180:
        /* <DEDUP_REMOVED lines=13> */
.L_x_183:
[----:B------:R-:W-:Y:S05]  /*1ae60*/  BSYNC B1 ;  /* 0x0000000000017941 */ /* 0x000fea0003800000 */
.L_x_182:
        /* <DEDUP_REMOVED lines=13> */
.L_x_185:
[----:B------:R-:W-:Y:S05]  /*1af40*/  BSYNC B1 ;  /* 0x0000000000017941 */ /* 0x000fea0003800000 */
.L_x_184:
        /* <DEDUP_REMOVED lines=13> */
.L_x_187:
[----:B------:R-:W-:Y:S05]  /*1b020*/  BSYNC B1 ;  /* 0x0000000000017941 */ /* 0x000fea0003800000 */
.L_x_186:
        /* <DEDUP_REMOVED lines=13> */
.L_x_189:
[----:B------:R-:W-:Y:S05]  /*1b100*/  BSYNC B1 ;  /* 0x0000000000017941 */ /* 0x000fea0003800000 */
.L_x_188:
        /* <DEDUP_REMOVED lines=13> */
.L_x_191:
[----:B------:R-:W-:Y:S05]  /*1b1e0*/  BSYNC B1 ;  /* 0x0000000000017941 */ /* 0x000fea0003800000 */
.L_x_190:
        /* <DEDUP_REMOVED lines=13> */
.L_x_193:
[----:B------:R-:W-:Y:S05]  /*1b2c0*/  BSYNC B1 ;  /* 0x0000000000017941 */ /* 0x000fea0003800000 */
.L_x_192:
        /* <DEDUP_REMOVED lines=13> */
.L_x_195:
[----:B------:R-:W-:Y:S05]  /*1b3a0*/  BSYNC B1 ;  /* 0x0000000000017941 */ /* 0x000fea0003800000 */
.L_x_194:
        /* <DEDUP_REMOVED lines=13> */
.L_x_197:
[----:B------:R-:W-:Y:S05]  /*1b480*/  BSYNC B1 ;  /* 0x0000000000017941 */ /* 0x000fea0003800000 */
.L_x_196:
        /* <DEDUP_REMOVED lines=13> */
.L_x_199:
[----:B------:R-:W-:Y:S05]  /*1b560*/  BSYNC B1 ;  /* 0x0000000000017941 */ /* 0x000fea0003800000 */
.L_x_198:
        /* <DEDUP_REMOVED lines=13> */
.L_x_201:
[----:B------:R-:W-:Y:S05]  /*1b640*/  BSYNC B1 ;  /* 0x0000000000017941 */ /* 0x000fea0003800000 */
.L_x_200:
        /* <DEDUP_REMOVED lines=13> */
.L_x_203:
[----:B------:R-:W-:Y:S05]  /*1b720*/  BSYNC B1 ;  /* 0x0000000000017941 */ /* 0x000fea0003800000 */
.L_x_202:
        /* <DEDUP_REMOVED lines=13> */
.L_x_205:
[----:B------:R-:W-:Y:S05]  /*1b800*/  BSYNC B1 ;  /* 0x0000000000017941 */ /* 0x000fea0003800000 */
.L_x_204:
        /* <DEDUP_REMOVED lines=13> */
.L_x_207:
[----:B------:R-:W-:Y:S05]  /*1b8e0*/  BSYNC B1 ;  /* 0x0000000000017941 */ /* 0x000fea0003800000 */
.L_x_206:
        /* <DEDUP_REMOVED lines=13> */
.L_x_209:
[----:B------:R-:W-:Y:S05]  /*1b9c0*/  BSYNC B1 ;  /* 0x0000000000017941 */ /* 0x000fea0003800000 */
.L_x_208:
        /* <DEDUP_REMOVED lines=13> */
.L_x_211:
[----:B------:R-:W-:Y:S05]  /*1baa0*/  BSYNC B1 ;  /* 0x0000000000017941 */ /* 0x000fea0003800000 */
.L_x_210:
        /* <DEDUP_REMOVED lines=13> */
.L_x_213:
[----:B------:R-:W-:Y:S05]  /*1bb80*/  BSYNC B1 ;  /* 0x0000000000017941 */ /* 0x000fea0003800000 */
.L_x_212:
        /* <DEDUP_REMOVED lines=13> */
.L_x_215:
[----:B------:R-:W-:Y:S05]  /*1bc60*/  BSYNC B1 ;  /* 0x0000000000017941 */ /* 0x000fea0003800000 */
.L_x_214:
        /* <DEDUP_REMOVED lines=13> */
.L_x_217:
[----:B------:R-:W-:Y:S05]  /*1bd40*/  BSYNC B1 ;  /* 0x0000000000017941 */ /* 0x000fea0003800000 */
.L_x_216:
        /* <DEDUP_REMOVED lines=13> */
.L_x_219:
[----:B------:R-:W-:Y:S05]  /*1be20*/  BSYNC B1 ;  /* 0x0000000000017941 */ /* 0x000fea0003800000 */
.L_x_218:
        /* <DEDUP_REMOVED lines=13> */
.L_x_221:
[----:B------:R-:W-:Y:S05]  /*1bf00*/  BSYNC B1 ;  /* 0x0000000000017941 */ /* 0x000fea0003800000 */
.L_x_220:
        /* <DEDUP_REMOVED lines=13> */
.L_x_223:
[----:B------:R-:W-:Y:S05]  /*1bfe0*/  BSYNC B1 ;  /* 0x0000000000017941 */ /* 0x000fea0003800000 */
.L_x_222:
        /* <DEDUP_REMOVED lines=13> */
.L_x_225:
[----:B------:R-:W-:Y:S05]  /*1c0c0*/  BSYNC B1 ;  /* 0x0000000000017941 */ /* 0x000fea0003800000 */
.L_x_224:
        /* <DEDUP_REMOVED lines=13> */
.L_x_227:
[----:B------:R-:W-:Y:S05]  /*1c1a0*/  BSYNC B1 ;  /* 0x0000000000017941 */ /* 0x000fea0003800000 */
.L_x_226:
        /* <DEDUP_REMOVED lines=13> */
.L_x_229:
[----:B------:R-:W-:Y:S05]  /*1c280*/  BSYNC B1 ;  /* 0x0000000000017941 */ /* 0x000fea0003800000 */
.L_x_228:
        /* <DEDUP_REMOVED lines=13> */
.L_x_231:
[----:B------:R-:W-:Y:S05]  /*1c360*/  BSYNC B1 ;  /* 0x0000000000017941 */ /* 0x000fea0003800000 */
.L_x_230:
[----:B------:R-:W3:Y:S01]  /*1c370*/  LDL.LU R11, [R1+0x3d4] ;  /* 0x0003d400010b7983 */ /* 0x000ee20000300800 */
[----:B-----5:R-:W-:Y:S01]  /*1c380*/  LOP3.LUT R6, R6, 0xff, RZ, 0xc0, !PT ;  /* 0x000000ff06067812 */ /* 0x020fe200078ec0ff */
[----:B------:R-:W-:Y:S01]  /*1c390*/  BSSY B1, `(.L_x_232) ;  /* 0x0000013000017945 */ /* 0x000fe20003800000 */
[----:B------:R-:W-:Y:S02]  /*1c3a0*/  IADD3 R8, P0, R32, 0x80, RZ ;  /* 0x0000008020087810 */ /* 0x000fe40007f1e0ff */
[----:B------:R-:W-:Y:S02]  /*1c3b0*/  F2FP.F16.E4M3.UNPACK_B R6, R6 ;  /* 0x00000006ff06723e */ /* 0x000fe400020006ff */
[----:B------:R-:W-:-:S03]  /*1c3c0*/  ISETP.GE.AND P1, PT, R34, 0x81, PT ;  /* 0x000000812200780c */ /* 0x000fc60003f26270 */
[----:B------:R-:W-:Y:S02]  /*1c3d0*/  HADD2.F32 R9, -RZ, R6.H0_H0 ;  /* 0x20000006ff097230 */ /* 0x000fe40000004100 */
[----:B------:R-:W-:Y:S01]  /*1c3e0*/  IMAD.X R6, RZ, RZ, R33, P0 ;  /* 0x000000ffff067224 */ /* 0x000fe200000e0621 */
[----:B------:R-:W-:Y:S02]  /*1c3f0*/  ISETP.LT.OR P0, PT, R0, 0x1, !P1 ;  /* 0x000000010000780c */ /* 0x000fe40004f01670 */
[----:B------:R-:W-:Y:S01]  /*1c400*/  FMUL R9, R9, UR24 ;  /* 0x0000001809097c20 */ /* 0x000fe20008400000 */
[----:B------:R-:W-:Y:S02]  /*1c410*/  IMAD R10, R6, UR6, RZ ;  /* 0x00000006060a7c24 */ /* 0x000fe4000f8e02ff */
[----:B0-----:R-:W-:-:S04]  /*1c420*/  IMAD.WIDE.U32 R6, R8, UR6, R36 ;  /* 0x0000000608067c25 */ /* 0x001fc8000f8e0024 */
[----:B------:R-:W-:Y:S01]  /*1c430*/  IMAD R8, R8, UR7, R10 ;  /* 0x0000000708087c24 */ /* 0x000fe2000f8e020a */
[----:B------:R-:W-:-:S04]  /*1c440*/  IADD3 R6, P6, R6, UR8, RZ ;  /* 0x0000000806067c10 */ /* 0x000fc8000ffde0ff */
[--C-:B------:R-:W-:Y:S02]  /*1c450*/  IADD3.X R7, R7, UR9, R8.reuse, P6, !PT ;  /* 0x0000000907077c10 */ /* 0x100fe4000b7fe408 */
[----:B------:R-:W-:Y:S01]  /*1c460*/  PRMT R8, RZ, 0x7610, R8 ;  /* 0x00007610ff087816 */ /* 0x000fe20000000008 */
[----:B---3--:R-:W-:-:S05]  /*1c470*/  FFMA R9, R11, UR21, R9 ;  /* 0x000000150b097c23 */ /* 0x008fca0008000009 */
[----:B------:R-:W-:-:S05]  /*1c480*/  F2FP.SATFINITE.E4M3.F32.PACK_AB_MERGE_C R9, RZ, R9, RZ ;  /* 0x00000009ff09723e */ /* 0x000fca00048070ff */
[----:B------:R0:W-:Y:S01]  /*1c490*/  @!P5 STG.E.U8 desc[UR22][R24.64+0xb9], R9 ;  /* 0x0000b9091800d986 */ /* 0x0001e2000c101116 */
[----:B------:R-:W-:Y:S05]  /*1c4a0*/  @P0 BRA `(.L_x_233) ;  /* 0x0000000000040947 */ /* 0x000fea0003800000 */
[----:B------:R3:W5:Y:S02]  /*1c4b0*/  LDG.E.U8 R8, desc[UR22][R6.64] ;  /* 0x0000001606087981 */ /* 0x000764000c1e1100 */
.L_x_233:
[----:B------:R-:W-:Y:S05]  /*1c4c0*/  BSYNC B1 ;  /* 0x0000000000017941 */ /* 0x000fea0003800000 */
.L_x_232:
        /* <DEDUP_REMOVED lines=13> */
.L_x_235:
[----:B------:R-:W-:Y:S05]  /*1c5a0*/  BSYNC B1 ;  /* 0x0000000000017941 */ /* 0x000fea0003800000 */
.L_x_234:
[----:B------:R-:W3:Y:S01]  /*1c5b0*/  LDL.LU R10, [R1+0x3dc] ;  /* 0x0003dc00010a7983 */ /* 0x000ee20000300800 */
[----:B-----5:R-:W-:Y:S01]  /*1c5c0*/  LOP3.LUT R8, R8, 0xff, RZ, 0xc0, !PT ;  /* 0x000000ff08087812 */ /* 0x020fe200078ec0ff */
[----:B------:R-:W-:Y:S03]  /*1c5d0*/  BSSY B1, `(.L_x_236) ;  /* 0x0000013000017945 */ /* 0x000fe60003800000 */
[----:B------:R-:W-:-:S05]  /*1c5e0*/  F2FP.F16.E4M3.UNPACK_B R8, R8 ;  /* 0x00000008ff08723e */ /* 0x000fca00020006ff */
[----:B0-----:R-:W-:Y:S01]  /*1c5f0*/  HADD2.F32 R9, -RZ, R8.H0_H0 ;  /* 0x20000008ff097230 */ /* 0x001fe20000004100 */
[----:B------:R-:W-:-:S04]  /*1c600*/  IADD3 R8, P0, R32, 0x88, RZ ;  /* 0x0000008820087810 */ /* 0x000fc80007f1e0ff */
[----:B------:R-:W-:Y:S01]  /*1c610*/  FMUL R9, R9, UR24 ;  /* 0x0000001809097c20 */ /* 0x000fe20008400000 */
[----:B------:R-:W-:Y:S01]  /*1c620*/  IMAD.X R32, RZ, RZ, R33, P0 ;  /* 0x000000ffff207224 */ /* 0x000fe200000e0621 */
[----:B------:R-:W-:Y:S01]  /*1c630*/  ISETP.GE.AND P0, PT, R34, 0x89, PT ;  /* 0x000000892200780c */ /* 0x000fe20003f06270 */
[----:B------:R-:W-:-:S04]  /*1c640*/  IMAD.WIDE.U32 R36, R8, UR6, R36 ;  /* 0x0000000608247c25 */ /* 0x000fc8000f8e0024 */
[----:B------:R-:W-:Y:S02]  /*1c650*/  IMAD R32, R32, UR6, RZ ;  /* 0x0000000620207c24 */ /* 0x000fe4000f8e02ff */
[----:B---3--:R-:W-:-:S05]  /*1c660*/  FFMA R9, R10, UR21, R9 ;  /* 0x000000150a097c23 */ /* 0x008fca0008000009 */
[----:B------:R-:W-:Y:S01]  /*1c670*/  F2FP.SATFINITE.E4M3.F32.PACK_AB_MERGE_C R10, RZ, R9, RZ ;  /* 0x00000009ff0a723e */ /* 0x000fe200048070ff */
[----:B------:R-:W-:Y:S01]  /*1c680*/  IMAD R9, R8, UR7, R32 ;  /* 0x0000000708097c24 */ /* 0x000fe2000f8e0220 */
[----:B------:R-:W-:-:S03]  /*1c690*/  IADD3 R8, P6, R36, UR8, RZ ;  /* 0x0000000824087c10 */ /* 0x000fc6000ffde0ff */
[----:B------:R0:W-:Y:S01]  /*1c6a0*/  @!P5 STG.E.U8 desc[UR22][R28.64+0x1], R10 ;  /* 0x0000010a1c00d986 */ /* 0x0001e2000c101116 */
[----:B------:R-:W-:Y:S02]  /*1c6b0*/  ISETP.LT.OR P5, PT, R0, 0x1, !P0 ;  /* 0x000000010000780c */ /* 0x000fe400047a1670 */
[----:B------:R-:W-:Y:S02]  /*1c6c0*/  IADD3.X R9, R37, UR9, R9, P6, !PT ;  /* 0x0000000925097c10 */ /* 0x000fe4000b7fe409 */
[----:B0-----:R-:W-:-:S09]  /*1c6d0*/  PRMT R10, RZ, 0x7610, R10 ;  /* 0x00007610ff0a7816 */ /* 0x001fd2000000000a */
[----:B------:R-:W-:Y:S05]  /*1c6e0*/  @P5 BRA `(.L_x_237) ;  /* 0x0000000000045947 */ /* 0x000fea0003800000 */
[----:B------:R0:W5:Y:S02]  /*1c6f0*/  LDG.E.U8 R10, desc[UR22][R8.64] ;  /* 0x00000016080a7981 */ /* 0x000164000c1e1100 */
.L_x_237:
[----:B------:R-:W-:Y:S05]  /*1c700*/  BSYNC B1 ;  /* 0x0000000000017941 */ /* 0x000fea0003800000 */
.L_x_236:
[----:B------:R-:W3:Y:S01]  /*1c710*/  LDL.LU R11, [R1+0x3e0] ;  /* 0x0003e000010b7983 */ /* 0x000ee20000300800 */
        /* <DEDUP_REMOVED lines=12> */
.L_x_239:
[----:B------:R-:W-:Y:S05]  /*1c7e0*/  BSYNC B1 ;  /* 0x0000000000017941 */ /* 0x000fea0003800000 */
.L_x_238:
[----:B---3--:R-:W3:Y:S01]  /*1c7f0*/  LDL.LU R11, [R1+0x3e4] ;  /* 0x0003e400010b7983 */ /* 0x008ee20000300800 */
        /* <DEDUP_REMOVED lines=12> */
.L_x_241:
[----:B------:R-:W-:Y:S05]  /*1c8c0*/  BSYNC B1 ;  /* 0x0000000000017941 */ /* 0x000fea0003800000 */
.L_x_240:
        /* <DEDUP_REMOVED lines=13> */
.L_x_243:
[----:B------:R-:W-:Y:S05]  /*1c9a0*/  BSYNC B1 ;  /* 0x0000000000017941 */ /* 0x000fea0003800000 */
.L_x_242:
        /* <DEDUP_REMOVED lines=13> */
.L_x_245:
[----:B------:R-:W-:Y:S05]  /*1ca80*/  BSYNC B1 ;  /* 0x0000000000017941 */ /* 0x000fea0003800000 */
.L_x_244:
        /* <DEDUP_REMOVED lines=13> */
.L_x_247:
[----:B------:R-:W-:Y:S05]  /*1cb60*/  BSYNC B1 ;  /* 0x0000000000017941 */ /* 0x000fea0003800000 */
.L_x_246:
        /* <DEDUP_REMOVED lines=13> */
.L_x_249:
[----:B------:R-:W-:Y:S05]  /*1cc40*/  BSYNC B1 ;  /* 0x0000000000017941 */ /* 0x000fea0003800000 */
.L_x_248:
        /* <DEDUP_REMOVED lines=13> */
.L_x_251:
[----:B------:R-:W-:Y:S05]  /*1cd20*/  BSYNC B1 ;  /* 0x0000000000017941 */ /* 0x000fea0003800000 */
.L_x_250:
        /* <DEDUP_REMOVED lines=13> */
.L_x_253:
[----:B------:R-:W-:Y:S05]  /*1ce00*/  BSYNC B1 ;  /* 0x0000000000017941 */ /* 0x000fea0003800000 */
.L_x_252:
        /* <DEDUP_REMOVED lines=13> */
.L_x_255:
[----:B------:R-:W-:Y:S05]  /*1cee0*/  BSYNC B1 ;  /* 0x0000000000017941 */ /* 0x000fea0003800000 */
.L_x_254:
        /* <DEDUP_REMOVED lines=13> */
.L_x_257:
[----:B------:R-:W-:Y:S05]  /*1cfc0*/  BSYNC B1 ;  /* 0x0000000000017941 */ /* 0x000fea0003800000 */
.L_x_256:
        /* <DEDUP_REMOVED lines=13> */
.L_x_259:
[----:B------:R-:W-:Y:S05]  /*1d0a0*/  BSYNC B1 ;  /* 0x0000000000017941 */ /* 0x000fea0003800000 */
.L_x_258:
        /* <DEDUP_REMOVED lines=13> */
.L_x_261:
[----:B------:R-:W-:Y:S05]  /*1d180*/  BSYNC B1 ;  /* 0x0000000000017941 */ /* 0x000fea0003800000 */
.L_x_260:
        /* <DEDUP_REMOVED lines=13> */
.L_x_263:
[----:B------:R-:W-:Y:S05]  /*1d260*/  BSYNC B1 ;  /* 0x0000000000017941 */ /* 0x000fea0003800000 */
.L_x_262:
        /* <DEDUP_REMOVED lines=13> */
.L_x_265:
[----:B------:R-:W-:Y:S05]  /*1d340*/  BSYNC B1 ;  /* 0x0000000000017941 */ /* 0x000fea0003800000 */
.L_x_264:
        /* <DEDUP_REMOVED lines=13> */
.L_x_267:
[----:B------:R-:W-:Y:S05]  /*1d420*/  BSYNC B1 ;  /* 0x0000000000017941 */ /* 0x000fea0003800000 */
.L_x_266:
        /* <DEDUP_REMOVED lines=13> */
.L_x_269:
[----:B------:R-:W-:Y:S05]  /*1d500*/  BSYNC B1 ;  /* 0x0000000000017941 */ /* 0x000fea0003800000 */
.L_x_268:
        /* <DEDUP_REMOVED lines=13> */
.L_x_271:
[----:B------:R-:W-:Y:S05]  /*1d5e0*/  BSYNC B1 ;  /* 0x0000000000017941 */ /* 0x000fea0003800000 */
.L_x_270:
        /* <DEDUP_REMOVED lines=13> */
.L_x_273:
[----:B------:R-:W-:Y:S05]  /*1d6c0*/  BSYNC B1 ;  /* 0x0000000000017941 */ /* 0x000fea0003800000 */
.L_x_272:
        /* <DEDUP_REMOVED lines=13> */
.L_x_275:
[----:B------:R-:W-:Y:S05]  /*1d7a0*/  BSYNC B1 ;  /* 0x0000000000017941 */ /* 0x000fea0003800000 */
.L_x_274:
        /* <DEDUP_REMOVED lines=13> */
.L_x_277:
[----:B------:R-:W-:Y:S05]  /*1d880*/  BSYNC B1 ;  /* 0x0000000000017941 */ /* 0x000fea0003800000 */
.L_x_276:
        /* <DEDUP_REMOVED lines=13> */
.L_x_279:
[----:B------:R-:W-:Y:S05]  /*1d960*/  BSYNC B1 ;  /* 0x0000000000017941 */ /* 0x000fea0003800000 */
.L_x_278:
        /* <DEDUP_REMOVED lines=13> */
.L_x_281:
[----:B------:R-:W-:Y:S05]  /*1da40*/  BSYNC B1 ;  /* 0x0000000000017941 */ /* 0x000fea0003800000 */
.L_x_280:
        /* <DEDUP_REMOVED lines=13> */
.L_x_283:
[----:B------:R-:W-:Y:S05]  /*1db20*/  BSYNC B1 ;  /* 0x0000000000017941 */ /* 0x000fea0003800000 */
.L_x_282:
        /* <DEDUP_REMOVED lines=13> */
.L_x_285:
[----:B------:R-:W-:Y:S05]  /*1dc00*/  BSYNC B1 ;  /* 0x0000000000017941 */ /* 0x000fea0003800000 */
.L_x_284:
        /* <DEDUP_REMOVED lines=13> */
.L_x_287:
[----:B------:R-:W-:Y:S05]  /*1dce0*/  BSYNC B1 ;  /* 0x0000000000017941 */ /* 0x000fea0003800000 */
.L_x_286:
        /* <DEDUP_REMOVED lines=13> */
.L_x_289:
[----:B------:R-:W-:Y:S05]  /*1ddc0*/  BSYNC B1 ;  /* 0x0000000000017941 */ /* 0x000fea0003800000 */
.L_x_288:
        /* <DEDUP_REMOVED lines=13> */
.L_x_291:
[----:B------:R-:W-:Y:S05]  /*1dea0*/  BSYNC B1 ;  /* 0x0000000000017941 */ /* 0x000fea0003800000 */
.L_x_290:
        /* <DEDUP_REMOVED lines=13> */
.L_x_293:
[----:B------:R-:W-:Y:S05]  /*1df80*/  BSYNC B1 ;  /* 0x0000000000017941 */ /* 0x000fea0003800000 */
.L_x_292:
        /* <DEDUP_REMOVED lines=13> */
.L_x_295:
[----:B------:R-:W-:Y:S05]  /*1e060*/  BSYNC B1 ;  /* 0x0000000000017941 */ /* 0x000fea0003800000 */
.L_x_294:
        /* <DEDUP_REMOVED lines=13> */
.L_x_297:
[----:B------:R-:W-:Y:S05]  /*1e140*/  BSYNC B1 ;  /* 0x0000000000017941 */ /* 0x000fea0003800000 */
.L_x_296:
        /* <DEDUP_REMOVED lines=13> */
.L_x_299:
[----:B------:R-:W-:Y:S05]  /*1e220*/  BSYNC B1 ;  /* 0x0000000000017941 */ /* 0x000fea0003800000 */
.L_x_298:
        /* <DEDUP_REMOVED lines=13> */
.L_x_301:
[----:B------:R-:W-:Y:S05]  /*1e300*/  BSYNC B1 ;  /* 0x0000000000017941 */ /* 0x000fea0003800000 */
.L_x_300:
        /* <DEDUP_REMOVED lines=13> */
.L_x_303:
[----:B------:R-:W-:Y:S05]  /*1e3e0*/  BSYNC B1 ;  /* 0x0000000000017941 */ /* 0x000fea0003800000 */
.L_x_302:
        /* <DEDUP_REMOVED lines=13> */
.L_x_305:
[----:B------:R-:W-:Y:S05]  /*1e4c0*/  BSYNC B1 ;  /* 0x0000000000017941 */ /* 0x000fea0003800000 */
.L_x_304:
        /* <DEDUP_REMOVED lines=13> */
.L_x_307:
[----:B------:R-:W-:Y:S05]  /*1e5a0*/  BSYNC B1 ;  /* 0x0000000000017941 */ /* 0x000fea0003800000 */
.L_x_306:
        /* <DEDUP_REMOVED lines=13> */
.L_x_309:
[----:B------:R-:W-:Y:S05]  /*1e680*/  BSYNC B1 ;  /* 0x0000000000017941 */ /* 0x000fea0003800000 */
.L_x_308:
        /* <DEDUP_REMOVED lines=13> */
.L_x_311:
[----:B------:R-:W-:Y:S05]  /*1e760*/  BSYNC B1 ;  /* 0x0000000000017941 */ /* 0x000fea0003800000 */
.L_x_310:
        /* <DEDUP_REMOVED lines=13> */
.L_x_313:
[----:B------:R-:W-:Y:S05]  /*1e840*/  BSYNC B1 ;  /* 0x0000000000017941 */ /* 0x000fea0003800000 */
.L_x_312:
        /* <DEDUP_REMOVED lines=13> */
.L_x_315:
[----:B------:R-:W-:Y:S05]  /*1e920*/  BSYNC B1 ;  /* 0x0000000000017941 */ /* 0x000fea0003800000 */
.L_x_314:
        /* <DEDUP_REMOVED lines=13> */
.L_x_317:
[----:B------:R-:W-:Y:S05]  /*1ea00*/  BSYNC B1 ;  /* 0x0000000000017941 */ /* 0x000fea0003800000 */
.L_x_316:
        /* <DEDUP_REMOVED lines=13> */
.L_x_319:
[----:B------:R-:W-:Y:S05]  /*1eae0*/  BSYNC B1 ;  /* 0x0000000000017941 */ /* 0x000fea0003800000 */
.L_x_318:
        /* <DEDUP_REMOVED lines=13> */
.L_x_321:
[----:B------:R-:W-:Y:S05]  /*1ebc0*/  BSYNC B1 ;  /* 0x0000000000017941 */ /* 0x000fea0003800000 */
.L_x_320:
        /* <DEDUP_REMOVED lines=13> */
.L_x_323:
[----:B------:R-:W-:Y:S05]  /*1eca0*/  BSYNC B1 ;  /* 0x0000000000017941 */ /* 0x000fea0003800000 */
.L_x_322:
        /* <DEDUP_REMOVED lines=13> */
.L_x_325:
[----:B------:R-:W-:Y:S05]  /*1ed80*/  BSYNC B1 ;  /* 0x0000000000017941 */ /* 0x000fea0003800000 */
.L_x_324:
        /* <DEDUP_REMOVED lines=13> */
.L_x_327:
[----:B------:R-:W-:Y:S05]  /*1ee60*/  BSYNC B1 ;  /* 0x0000000000017941 */ /* 0x000fea0003800000 */
.L_x_326:
        /* <DEDUP_REMOVED lines=13> */
.L_x_329:
[----:B------:R-:W-:Y:S05]  /*1ef40*/  BSYNC B1 ;  /* 0x0000000000017941 */ /* 0x000fea0003800000 */
.L_x_328:
        /* <DEDUP_REMOVED lines=13> */
.L_x_331:
[----:B------:R-:W-:Y:S05]  /*1f020*/  BSYNC B1 ;  /* 0x0000000000017941 */ /* 0x000fea0003800000 */
.L_x_330:
        /* <DEDUP_REMOVED lines=13> */
.L_x_333:
[----:B------:R-:W-:Y:S05]  /*1f100*/  BSYNC B1 ;  /* 0x0000000000017941 */ /* 0x000fea0003800000 */
.L_x_332:
        /* <DEDUP_REMOVED lines=13> */
.L_x_335:
[----:B------:R-:W-:Y:S05]  /*1f1e0*/  BSYNC B1 ;  /* 0x0000000000017941 */ /* 0x000fea0003800000 */
.L_x_334:
        /* <DEDUP_REMOVED lines=13> */
.L_x_337:
[----:B------:R-:W-:Y:S05]  /*1f2c0*/  BSYNC B1 ;  /* 0x0000000000017941 */ /* 0x000fea0003800000 */
.L_x_336:
        /* <DEDUP_REMOVED lines=13> */
.L_x_339:
[----:B------:R-:W-:Y:S05]  /*1f3a0*/  BSYNC B1 ;  /* 0x0000000000017941 */ /* 0x000fea0003800000 */
.L_x_338:
        /* <DEDUP_REMOVED lines=13> */
.L_x_341:
[----:B------:R-:W-:Y:S05]  /*1f480*/  BSYNC B1 ;  /* 0x0000000000017941 */ /* 0x000fea0003800000 */
.L_x_340:
        /* <DEDUP_REMOVED lines=13> */
.L_x_343:
[----:B------:R-:W-:Y:S05]  /*1f560*/  BSYNC B1 ;  /* 0x0000000000017941 */ /* 0x000fea0003800000 */
.L_x_342:
        /* <DEDUP_REMOVED lines=13> */
.L_x_345:
[----:B------:R-:W-:Y:S05]  /*1f640*/  BSYNC B1 ;  /* 0x0000000000017941 */ /* 0x000fea0003800000 */
.L_x_344:
        /* <DEDUP_REMOVED lines=13> */
.L_x_347:
[----:B------:R-:W-:Y:S05]  /*1f720*/  BSYNC B1 ;  /* 0x0000000000017941 */ /* 0x000fea0003800000 */
.L_x_346:
        /* <DEDUP_REMOVED lines=13> */
.L_x_349:
[----:B------:R-:W-:Y:S05]  /*1f800*/  BSYNC B1 ;  /* 0x0000000000017941 */ /* 0x000fea0003800000 */
.L_x_348:
        /* <DEDUP_REMOVED lines=13> */
.L_x_351:
[----:B------:R-:W-:Y:S05]  /*1f8e0*/  BSYNC B1 ;  /* 0x0000000000017941 */ /* 0x000fea0003800000 */
.L_x_350:
        /* <DEDUP_REMOVED lines=13> */
.L_x_353:
[----:B------:R-:W-:Y:S05]  /*1f9c0*/  BSYNC B1 ;  /* 0x0000000000017941 */ /* 0x000fea0003800000 */
.L_x_352:
        /* <DEDUP_REMOVED lines=13> */
.L_x_355:
[----:B------:R-:W-:Y:S05]  /*1faa0*/  BSYNC B1 ;  /* 0x0000000000017941 */ /* 0x000fea0003800000 */
.L_x_354:
        /* <DEDUP_REMOVED lines=13> */
.L_x_357:
[----:B------:R-:W-:Y:S05]  /*1fb80*/  BSYNC B1 ;  /* 0x0000000000017941 */ /* 0x000fea0003800000 */
.L_x_356:
        /* <DEDUP_REMOVED lines=13> */
.L_x_359:
[----:B------:R-:W-:Y:S05]  /*1fc60*/  BSYNC B1 ;  /* 0x0000000000017941 */ /* 0x000fea0003800000 */
.L_x_358:
        /* <DEDUP_REMOVED lines=13> */
.L_x_361:
[----:B------:R-:W-:Y:S05]  /*1fd40*/  BSYNC B1 ;  /* 0x0000000000017941 */ /* 0x000fea0003800000 */
.L_x_360:
        /* <DEDUP_REMOVED lines=13> */
.L_x_363:
[----:B------:R-:W-:Y:S05]  /*1fe20*/  BSYNC B1 ;  /* 0x0000000000017941 */ /* 0x000fea0003800000 */
.L_x_362:
        /* <DEDUP_REMOVED lines=13> */
.L_x_365:
[----:B------:R-:W-:Y:S05]  /*1ff00*/  BSYNC B1 ;  /* 0x0000000000017941 */ /* 0x000fea0003800000 */
.L_x_364:
        /* <DEDUP_REMOVED lines=13> */
.L_x_367:
[----:B------:R-:W-:Y:S05]  /*1ffe0*/  BSYNC B1 ;  /* 0x0000000000017941 */ /* 0x000fea0003800000 */
.L_x_366:
        /* <DEDUP_REMOVED lines=13> */
.L_x_369:
[----:B------:R-:W-:Y:S05]  /*200c0*/  BSYNC B1 ;  /* 0x0000000000017941 */ /* 0x000fea0003800000 */
.L_x_368:
        /* <DEDUP_REMOVED lines=13> */
.L_x_371:
[----:B------:R-:W-:Y:S05]  /*201a0*/  BSYNC B1 ;  /* 0x0000000000017941 */ /* 0x000fea0003800000 */
.L_x_370:
        /* <DEDUP_REMOVED lines=13> */
.L_x_373:
[----:B------:R-:W-:Y:S05]  /*20280*/  BSYNC B1 ;  /* 0x0000000000017941 */ /* 0x000fea0003800000 */
.L_x_372:
        /* <DEDUP_REMOVED lines=13> */
.L_x_375:
[----:B------:R-:W-:Y:S05]  /*20360*/  BSYNC B1 ;  /* 0x0000000000017941 */ /* 0x000fea0003800000 */
.L_x_374:
        /* <DEDUP_REMOVED lines=13> */
.L_x_377:
[----:B------:R-:W-:Y:S05]  /*20440*/  BSYNC B1 ;  /* 0x0000000000017941 */ /* 0x000fea0003800000 */
.L_x_376:
        /* <DEDUP_REMOVED lines=13> */
.L_x_379:
[----:B------:R-:W-:Y:S05]  /*20520*/  BSYNC B1 ;  /* 0x0000000000017941 */ /* 0x000fea0003800000 */
.L_x_378:
        /* <DEDUP_REMOVED lines=13> */
.L_x_381:
[----:B------:R-:W-:Y:S05]  /*20600*/  BSYNC B1 ;  /* 0x0000000000017941 */ /* 0x000fea0003800000 */
.L_x_380:
        /* <DEDUP_REMOVED lines=13> */
.L_x_383:
[----:B------:R-:W-:Y:S05]  /*206e0*/  BSYNC B1 ;  /* 0x0000000000017941 */ /* 0x000fea0003800000 */
.L_x_382:
        /* <DEDUP_REMOVED lines=13> */
.L_x_385:
[----:B------:R-:W-:Y:S05]  /*207c0*/  BSYNC B1 ;  /* 0x0000000000017941 */ /* 0x000fea0003800000 */
.L_x_384:
        /* <DEDUP_REMOVED lines=13> */
.L_x_387:
[----:B------:R-:W-:Y:S05]  /*208a0*/  BSYNC B1 ;  /* 0x0000000000017941 */ /* 0x000fea0003800000 */
.L_x_386:
        /* <DEDUP_REMOVED lines=13> */
.L_x_389:
[----:B------:R-:W-:Y:S05]  /*20980*/  BSYNC B1 ;  /* 0x0000000000017941 */ /* 0x000fea0003800000 */
.L_x_388:
        /* <DEDUP_REMOVED lines=13> */
.L_x_391:
[----:B------:R-:W-:Y:S05]  /*20a60*/  BSYNC B1 ;  /* 0x0000000000017941 */ /* 0x000fea0003800000 */
.L_x_390:
        /* <DEDUP_REMOVED lines=13> */
.L_x_393:
[----:B------:R-:W-:Y:S05]  /*20b40*/  BSYNC B1 ;  /* 0x0000000000017941 */ /* 0x000fea0003800000 */
.L_x_392:
        /* <DEDUP_REMOVED lines=13> */
.L_x_395:
[----:B------:R-:W-:Y:S05]  /*20c20*/  BSYNC B1 ;  /* 0x0000000000017941 */ /* 0x000fea0003800000 */
.L_x_394:
        /* <DEDUP_REMOVED lines=13> */
.L_x_397:
[----:B------:R-:W-:Y:S05]  /*20d00*/  BSYNC B1 ;  /* 0x0000000000017941 */ /* 0x000fea0003800000 */
.L_x_396:
        /* <DEDUP_REMOVED lines=13> */
.L_x_399:
[----:B------:R-:W-:Y:S05]  /*20de0*/  BSYNC B1 ;  /* 0x0000000000017941 */ /* 0x000fea0003800000 */
.L_x_398:
        /* <DEDUP_REMOVED lines=13> */
.L_x_401:
[----:B------:R-:W-:Y:S05]  /*20ec0*/  BSYNC B1 ;  /* 0x0000000000017941 */ /* 0x000fea0003800000 */
.L_x_400:
        /* <DEDUP_REMOVED lines=13> */
.L_x_403:
[----:B------:R-:W-:Y:S05]  /*20fa0*/  BSYNC B1 ;  /* 0x0000000000017941 */ /* 0x000fea0003800000 */
.L_x_402:
        /* <DEDUP_REMOVED lines=13> */
.L_x_405:
[----:B------:R-:W-:Y:S05]  /*21080*/  BSYNC B1 ;  /* 0x0000000000017941 */ /* 0x000fea0003800000 */
.L_x_404:
        /* <DEDUP_REMOVED lines=13> */
.L_x_407:
[----:B------:R-:W-:Y:S05]  /*21160*/  BSYNC B1 ;  /* 0x0000000000017941 */ /* 0x000fea0003800000 */
.L_x_406:
        /* <DEDUP_REMOVED lines=13> */
.L_x_409:
[----:B------:R-:W-:Y:S05]  /*21240*/  BSYNC B1 ;  /* 0x0000000000017941 */ /* 0x000fea0003800000 */
.L_x_408:
        /* <DEDUP_REMOVED lines=13> */
.L_x_411:
[----:B------:R-:W-:Y:S05]  /*21320*/  BSYNC B1 ;  /* 0x0000000000017941 */ /* 0x000fea0003800000 */
.L_x_410:
        /* <DEDUP_REMOVED lines=13> */
.L_x_413:
[----:B------:R-:W-:Y:S05]  /*21400*/  BSYNC B1 ;  /* 0x0000000000017941 */ /* 0x000fea0003800000 */
.L_x_412:
        /* <DEDUP_REMOVED lines=13> */
.L_x_415:
[----:B------:R-:W-:Y:S05]  /*214e0*/  BSYNC B1 ;  /* 0x0000000000017941 */ /* 0x000fea0003800000 */
.L_x_414:
        /* <DEDUP_REMOVED lines=13> */
.L_x_417:
[----:B------:R-:W-:Y:S05]  /*215c0*/  BSYNC B1 ;  /* 0x0000000000017941 */ /* 0x000fea0003800000 */
.L_x_416:
        /* <DEDUP_REMOVED lines=13> */
.L_x_419:
[----:B------:R-:W-:Y:S05]  /*216a0*/  BSYNC B1 ;  /* 0x0000000000017941 */ /* 0x000fea0003800000 */
.L_x_418:
        /* <DEDUP_REMOVED lines=13> */
.L_x_421:
[----:B------:R-:W-:Y:S05]  /*21780*/  BSYNC B1 ;  /* 0x0000000000017941 */ /* 0x000fea0003800000 */
.L_x_420:
        /* <DEDUP_REMOVED lines=13> */
.L_x_423:
[----:B------:R-:W-:Y:S05]  /*21860*/  BSYNC B1 ;  /* 0x0000000000017941 */ /* 0x000fea0003800000 */
.L_x_422:
        /* <DEDUP_REMOVED lines=13> */
.L_x_425:
[----:B------:R-:W-:Y:S05]  /*21940*/  BSYNC B1 ;  /* 0x0000000000017941 */ /* 0x000fea0003800000 */
.L_x_424:
        /* <DEDUP_REMOVED lines=13> */
.L_x_427:
[----:B------:R-:W-:Y:S05]  /*21a20*/  BSYNC B1 ;  /* 0x0000000000017941 */ /* 0x000fea0003800000 */
.L_x_426:
        /* <DEDUP_REMOVED lines=13> */
.L_x_429:
[----:B------:R-:W-:Y:S05]  /*21b00*/  BSYNC B1 ;  /* 0x0000000000017941 */ /* 0x000fea0003800000 */
.L_x_428:
        /* <DEDUP_REMOVED lines=13> */
.L_x_431:
[----:B------:R-:W-:Y:S05]  /*21be0*/  BSYNC B1 ;  /* 0x0000000000017941 */ /* 0x000fea0003800000 */
.L_x_430:
        /* <DEDUP_REMOVED lines=13> */
.L_x_433:
[----:B------:R-:W-:Y:S05]  /*21cc0*/  BSYNC B1 ;  /* 0x0000000000017941 */ /* 0x000fea0003800000 */
.L_x_432:
        /* <DEDUP_REMOVED lines=13> */
.L_x_435:
[----:B------:R-:W-:Y:S05]  /*21da0*/  BSYNC B1 ;  /* 0x0000000000017941 */ /* 0x000fea0003800000 */
.L_x_434:
        /* <DEDUP_REMOVED lines=13> */
.L_x_437:
[----:B------:R-:W-:Y:S05]  /*21e80*/  BSYNC B1 ;  /* 0x0000000000017941 */ /* 0x000fea0003800000 */
.L_x_436:
        /* <DEDUP_REMOVED lines=13> */
.L_x_439:
[----:B------:R-:W-:Y:S05]  /*21f60*/  BSYNC B1 ;  /* 0x0000000000017941 */ /* 0x000fea0003800000 */
.L_x_438:
        /* <DEDUP_REMOVED lines=13> */
.L_x_441:
[----:B------:R-:W-:Y:S05]  /*22040*/  BSYNC B1 ;  /* 0x0000000000017941 */ /* 0x000fea0003800000 */
.L_x_440:
        /* <DEDUP_REMOVED lines=13> */
.L_x_443:
[----:B------:R-:W-:Y:S05]  /*22120*/  BSYNC B1 ;  /* 0x0000000000017941 */ /* 0x000fea0003800000 */
.L_x_442:
        /* <DEDUP_REMOVED lines=13> */
.L_x_445:
[----:B------:R-:W-:Y:S05]  /*22200*/  BSYNC B1 ;  /* 0x0000000000017941 */ /* 0x000fea0003800000 */
.L_x_444:
        /* <DEDUP_REMOVED lines=13> */
.L_x_447:
[----:B------:R-:W-:Y:S05]  /*222e0*/  BSYNC B1 ;  /* 0x0000000000017941 */ /* 0x000fea0003800000 */
.L_x_446:
        /* <DEDUP_REMOVED lines=13> */
.L_x_449:
[----:B------:R-:W-:Y:S05]  /*223c0*/  BSYNC B1 ;  /* 0x0000000000017941 */ /* 0x000fea0003800000 */
.L_x_448:
        /* <DEDUP_REMOVED lines=13> */
.L_x_451:
[----:B------:R-:W-:Y:S05]  /*224a0*/  BSYNC B1 ;  /* 0x0000000000017941 */ /* 0x000fea0003800000 */
.L_x_450:
        /* <DEDUP_REMOVED lines=13> */
.L_x_453:
[----:B------:R-:W-:Y:S05]  /*22580*/  BSYNC B1 ;  /* 0x0000000000017941 */ /* 0x000fea0003800000 */
.L_x_452:
        /* <DEDUP_REMOVED lines=13> */
.L_x_455:
[----:B------:R-:W-:Y:S05]  /*22660*/  BSYNC B1 ;  /* 0x0000000000017941 */ /* 0x000fea0003800000 */
.L_x_454:
        /* <DEDUP_REMOVED lines=13> */
.L_x_457:
[----:B------:R-:W-:Y:S05]  /*22740*/  BSYNC B1 ;  /* 0x0000000000017941 */ /* 0x000fea0003800000 */
.L_x_456:
        /* <DEDUP_REMOVED lines=13> */
.L_x_459:
[----:B------:R-:W-:Y:S05]  /*22820*/  BSYNC B1 ;  /* 0x0000000000017941 */ /* 0x000fea0003800000 */
.L_x_458:
        /* <DEDUP_REMOVED lines=13> */
.L_x_461:
[----:B------:R-:W-:Y:S05]  /*22900*/  BSYNC B1 ;  /* 0x0000000000017941 */ /* 0x000fea0003800000 */
.L_x_460:
        /* <DEDUP_REMOVED lines=13> */
.L_x_463:
[----:B------:R-:W-:Y:S05]  /*229e0*/  BSYNC B1 ;  /* 0x0000000000017941 */ /* 0x000fea0003800000 */
.L_x_462:
        /* <DEDUP_REMOVED lines=13> */
.L_x_465:
[----:B------:R-:W-:Y:S05]  /*22ac0*/  BSYNC B1 ;  /* 0x0000000000017941 */ /* 0x000fea0003800000 */
.L_x_464:
        /* <DEDUP_REMOVED lines=13> */
.L_x_467:
[----:B------:R-:W-:Y:S05]  /*22ba0*/  BSYNC B1 ;  /* 0x0000000000017941 */ /* 0x000fea0003800000 */
.L_x_466:
        /* <DEDUP_REMOVED lines=13> */
.L_x_469:
[----:B------:R-:W-:Y:S05]  /*22c80*/  BSYNC B1 ;  /* 0x0000000000017941 */ /* 0x000fea0003800000 */
.L_x_468:
        /* <DEDUP_REMOVED lines=13> */
.L_x_471:
[----:B------:R-:W-:Y:S05]  /*22d60*/  BSYNC B1 ;  /* 0x0000000000017941 */ /* 0x000fea0003800000 */
.L_x_470:
        /* <DEDUP_REMOVED lines=13> */
.L_x_473:
[----:B------:R-:W-:Y:S05]  /*22e40*/  BSYNC B1 ;  /* 0x0000000000017941 */ /* 0x000fea0003800000 */
.L_x_472:
        /* <DEDUP_REMOVED lines=13> */
.L_x_475:
[----:B------:R-:W-:Y:S05]  /*22f20*/  BSYNC B1 ;  /* 0x0000000000017941 */ /* 0x000fea0003800000 */
.L_x_474:
        /* <DEDUP_REMOVED lines=13> */
.L_x_477:
[----:B------:R-:W-:Y:S05]  /*23000*/  BSYNC B1 ;  /* 0x0000000000017941 */ /* 0x000fea0003800000 */
.L_x_476:
        /* <DEDUP_REMOVED lines=13> */
.L_x_479:
[----:B------:R-:W-:Y:S05]  /*230e0*/  BSYNC B1 ;  /* 0x0000000000017941 */ /* 0x000fea0003800000 */
.L_x_478:
        /* <DEDUP_REMOVED lines=13> */
.L_x_481:
[----:B------:R-:W-:Y:S05]  /*231c0*/  BSYNC B1 ;  /* 0x0000000000017941 */ /* 0x000fea0003800000 */
.L_x_480:
        /* <DEDUP_REMOVED lines=13> */
.L_x_483:
[----:B------:R-:W-:Y:S05]  /*232a0*/  BSYNC B1 ;  /* 0x0000000000017941 */ /* 0x000fea0003800000 */
.L_x_482:
        /* <DEDUP_REMOVED lines=13> */
.L_x_485:
[----:B------:R-:W-:Y:S05]  /*23380*/  BSYNC B1 ;  /* 0x0000000000017941 */ /* 0x000fea0003800000 */
.L_x_484:
        /* <DEDUP_REMOVED lines=13> */
.L_x_487:
[----:B------:R-:W-:Y:S05]  /*23460*/  BSYNC B1 ;  /* 0x0000000000017941 */ /* 0x000fea0003800000 */
.L_x_486:
        /* <DEDUP_REMOVED lines=13> */
.L_x_489:
[----:B------:R-:W-:Y:S05]  /*23540*/  BSYNC B1 ;  /* 0x0000000000017941 */ /* 0x000fea0003800000 */
.L_x_488:
        /* <DEDUP_REMOVED lines=13> */
.L_x_491:
[----:B------:R-:W-:Y:S05]  /*23620*/  BSYNC B1 ;  /* 0x0000000000017941 */ /* 0x000fea0003800000 */
.L_x_490:
        /* <DEDUP_REMOVED lines=13> */
.L_x_493:
[----:B------:R-:W-:Y:S05]  /*23700*/  BSYNC B1 ;  /* 0x0000000000017941 */ /* 0x000fea0003800000 */
.L_x_492:
        /* <DEDUP_REMOVED lines=13> */
.L_x_495:
[----:B------:R-:W-:Y:S05]  /*237e0*/  BSYNC B1 ;  /* 0x0000000000017941 */ /* 0x000fea0003800000 */
.L_x_494:
        /* <DEDUP_REMOVED lines=13> */
.L_x_497:
[----:B------:R-:W-:Y:S05]  /*238c0*/  BSYNC B1 ;  /* 0x0000000000017941 */ /* 0x000fea0003800000 */
.L_x_496:
        /* <DEDUP_REMOVED lines=13> */
.L_x_499:
[----:B------:R-:W-:Y:S05]  /*239a0*/  BSYNC B1 ;  /* 0x0000000000017941 */ /* 0x000fea0003800000 */
.L_x_498:
        /* <DEDUP_REMOVED lines=13> */
.L_x_501:
[----:B------:R-:W-:Y:S05]  /*23a80*/  BSYNC B1 ;  /* 0x0000000000017941 */ /* 0x000fea0003800000 */
.L_x_500:
        /* <DEDUP_REMOVED lines=13> */
.L_x_503:
[----:B------:R-:W-:Y:S05]  /*23b60*/  BSYNC B1 ;  /* 0x0000000000017941 */ /* 0x000fea0003800000 */
.L_x_502:
        /* <DEDUP_REMOVED lines=13> */
.L_x_505:
[----:B------:R-:W-:Y:S05]  /*23c40*/  BSYNC B1 ;  /* 0x0000000000017941 */ /* 0x000fea0003800000 */
.L_x_504:
        /* <DEDUP_REMOVED lines=13> */
.L_x_507:
[----:B------:R-:W-:Y:S05]  /*23d20*/  BSYNC B1 ;  /* 0x0000000000017941 */ /* 0x000fea0003800000 */
.L_x_506:
        /* <DEDUP_REMOVED lines=13> */
.L_x_509:
[----:B------:R-:W-:Y:S05]  /*23e00*/  BSYNC B1 ;  /* 0x0000000000017941 */ /* 0x000fea0003800000 */
.L_x_508:
        /* <DEDUP_REMOVED lines=13> */
.L_x_511:
[----:B------:R-:W-:Y:S05]  /*23ee0*/  BSYNC B1 ;  /* 0x0000000000017941 */ /* 0x000fea0003800000 */
.L_x_510:
        /* <DEDUP_REMOVED lines=13> */
.L_x_513:
[----:B------:R-:W-:Y:S05]  /*23fc0*/  BSYNC B1 ;  /* 0x0000000000017941 */ /* 0x000fea0003800000 */
.L_x_512:
        /* <DEDUP_REMOVED lines=13> */
.L_x_515:
[----:B------:R-:W-:Y:S05]  /*240a0*/  BSYNC B1 ;  /* 0x0000000000017941 */ /* 0x000fea0003800000 */
.L_x_514:
        /* <DEDUP_REMOVED lines=13> */
.L_x_517:
[----:B------:R-:W-:Y:S05]  /*24180*/  BSYNC B1 ;  /* 0x0000000000017941 */ /* 0x000fea0003800000 */
.L_x_516:
        /* <DEDUP_REMOVED lines=13> */
.L_x_519:
[----:B------:R-:W-:Y:S05]  /*24260*/  BSYNC B1 ;  /* 0x0000000000017941 */ /* 0x000fea0003800000 */
.L_x_518:
        /* <DEDUP_REMOVED lines=13> */
.L_x_521:
[----:B------:R-:W-:Y:S05]  /*24340*/  BSYNC B1 ;  /* 0x0000000000017941 */ /* 0x000fea0003800000 */
.L_x_520:
        /* <DEDUP_REMOVED lines=13> */
.L_x_523:
[----:B------:R-:W-:Y:S05]  /*24420*/  BSYNC B1 ;  /* 0x0000000000017941 */ /* 0x000fea0003800000 */
.L_x_522:
        /* <DEDUP_REMOVED lines=13> */
.L_x_525:
[----:B------:R-:W-:Y:S05]  /*24500*/  BSYNC B1 ;  /* 0x0000000000017941 */ /* 0x000fea0003800000 */
.L_x_524:
        /* <DEDUP_REMOVED lines=13> */
.L_x_527:
[----:B------:R-:W-:Y:S05]  /*245e0*/  BSYNC B1 ;  /* 0x0000000000017941 */ /* 0x000fea0003800000 */
.L_x_526:
        /* <DEDUP_REMOVED lines=13> */
.L_x_529:
[----:B------:R-:W-:Y:S05]  /*246c0*/  BSYNC B1 ;  /* 0x0000000000017941 */ /* 0x000fea0003800000 */
.L_x_528:
        /* <DEDUP_REMOVED lines=13> */
.L_x_531:
[----:B------:R-:W-:Y:S05]  /*247a0*/  BSYNC B1 ;  /* 0x0000000000017941 */ /* 0x000fea0003800000 */
.L_x_530:
        /* <DEDUP_REMOVED lines=13> */
.L_x_533:
[----:B------:R-:W-:Y:S05]  /*24880*/  BSYNC B1 ;  /* 0x0000000000017941 */ /* 0x000fea0003800000 */
.L_x_532:
        /* <DEDUP_REMOVED lines=13> */
.L_x_535:
[----:B------:R-:W-:Y:S05]  /*24960*/  BSYNC B1 ;  /* 0x0000000000017941 */ /* 0x000fea0003800000 */
.L_x_534:
        /* <DEDUP_REMOVED lines=13> */
.L_x_537:
[----:B------:R-:W-:Y:S05]  /*24a40*/  BSYNC B1 ;  /* 0x0000000000017941 */ /* 0x000fea0003800000 */
.L_x_536:
        /* <DEDUP_REMOVED lines=13> */
.L_x_539:
[----:B------:R-:W-:Y:S05]  /*24b20*/  BSYNC B1 ;  /* 0x0000000000017941 */ /* 0x000fea0003800000 */
.L_x_538:
        /* <DEDUP_REMOVED lines=13> */
.L_x_541:
[----:B------:R-:W-:Y:S05]  /*24c00*/  BSYNC B1 ;  /* 0x0000000000017941 */ /* 0x000fea0003800000 */
.L_x_540:
        /* <DEDUP_REMOVED lines=13> */
.L_x_543:
[----:B------:R-:W-:Y:S05]  /*24ce0*/  BSYNC B1 ;  /* 0x0000000000017941 */ /* 0x000fea0003800000 */
.L_x_542:
        /* <DEDUP_REMOVED lines=13> */
.L_x_545:
[----:B------:R-:W-:Y:S05]  /*24dc0*/  BSYNC B1 ;  /* 0x0000000000017941 */ /* 0x000fea0003800000 */
.L_x_544:
        /* <DEDUP_REMOVED lines=13> */
.L_x_547:
[----:B------:R-:W-:Y:S05]  /*24ea0*/  BSYNC B1 ;  /* 0x0000000000017941 */ /* 0x000fea0003800000 */
.L_x_546:
        /* <DEDUP_REMOVED lines=13> */
.L_x_549:
[----:B------:R-:W-:Y:S05]  /*24f80*/  BSYNC B1 ;  /* 0x0000000000017941 */ /* 0x000fea0003800000 */
.L_x_548:
        /* <DEDUP_REMOVED lines=13> */
.L_x_551:
[----:B------:R-:W-:Y:S05]  /*25060*/  BSYNC B1 ;  /* 0x0000000000017941 */ /* 0x000fea0003800000 */
.L_x_550:
        /* <DEDUP_REMOVED lines=13> */
.L_x_553:
[----:B------:R-:W-:Y:S05]  /*25140*/  BSYNC B1 ;  /* 0x0000000000017941 */ /* 0x000fea0003800000 */
.L_x_552:
        /* <DEDUP_REMOVED lines=13> */
.L_x_555:
[----:B------:R-:W-:Y:S05]  /*25220*/  BSYNC B1 ;  /* 0x0000000000017941 */ /* 0x000fea0003800000 */
.L_x_554:
        /* <DEDUP_REMOVED lines=13> */
.L_x_557:
[----:B------:R-:W-:Y:S05]  /*25300*/  BSYNC B1 ;  /* 0x0000000000017941 */ /* 0x000fea0003800000 */
.L_x_556:
        /* <DEDUP_REMOVED lines=13> */
.L_x_559:
[----:B------:R-:W-:Y:S05]  /*253e0*/  BSYNC B1 ;  /* 0x0000000000017941 */ /* 0x000fea0003800000 */
.L_x_558:
        /* <DEDUP_REMOVED lines=13> */
.L_x_561:
[----:B------:R-:W-:Y:S05]  /*254c0*/  BSYNC B1 ;  /* 0x0000000000017941 */ /* 0x000fea0003800000 */
.L_x_560:
        /* <DEDUP_REMOVED lines=13> */
.L_x_563:
[----:B------:R-:W-:Y:S05]  /*255a0*/  BSYNC B1 ;  /* 0x0000000000017941 */ /* 0x000fea0003800000 */
.L_x_562:
        /* <DEDUP_REMOVED lines=13> */
.L_x_565:
[----:B------:R-:W-:Y:S05]  /*25680*/  BSYNC B1 ;  /* 0x0000000000017941 */ /* 0x000fea0003800000 */
.L_x_564:
        /* <DEDUP_REMOVED lines=13> */
.L_x_567:
[----:B------:R-:W-:Y:S05]  /*25760*/  BSYNC B1 ;  /* 0x0000000000017941 */ /* 0x000fea0003800000 */
.L_x_566:
        /* <DEDUP_REMOVED lines=13> */
.L_x_569:
[----:B------:R-:W-:Y:S05]  /*25840*/  BSYNC B1 ;  /* 0x0000000000017941 */ /* 0x000fea0003800000 */
.L_x_568:
        /* <DEDUP_REMOVED lines=13> */
.L_x_571:
[----:B------:R-:W-:Y:S05]  /*25920*/  BSYNC B1 ;  /* 0x0000000000017941 */ /* 0x000fea0003800000 */
.L_x_570:
        /* <DEDUP_REMOVED lines=13> */
.L_x_573:
[----:B------:R-:W-:Y:S05]  /*25a00*/  BSYNC B1 ;  /* 0x0000000000017941 */ /* 0x000fea0003800000 */
.L_x_572:
        /* <DEDUP_REMOVED lines=13> */
.L_x_575:
[----:B------:R-:W-:Y:S05]  /*25ae0*/  BSYNC B1 ;  /* 0x0000000000017941 */ /* 0x000fea0003800000 */
.L_x_574:
        /* <DEDUP_REMOVED lines=13> */
.L_x_577:
[----:B------:R-:W-:Y:S05]  /*25bc0*/  BSYNC B1 ;  /* 0x0000000000017941 */ /* 0x000fea0003800000 */
.L_x_576:
        /* <DEDUP_REMOVED lines=13> */
.L_x_579:
[----:B------:R-:W-:Y:S05]  /*25ca0*/  BSYNC B1 ;  /* 0x0000000000017941 */ /* 0x000fea0003800000 */
.L_x_578:
        /* <DEDUP_REMOVED lines=13> */
.L_x_581:
[----:B------:R-:W-:Y:S05]  /*25d80*/  BSYNC B1 ;  /* 0x0000000000017941 */ /* 0x000fea0003800000 */
.L_x_580:
        /* <DEDUP_REMOVED lines=13> */
.L_x_583:
[----:B------:R-:W-:Y:S05]  /*25e60*/  BSYNC B1 ;  /* 0x0000000000017941 */ /* 0x000fea0003800000 */
.L_x_582:
        /* <DEDUP_REMOVED lines=13> */
.L_x_585:
[----:B------:R-:W-:Y:S05]  /*25f40*/  BSYNC B1 ;  /* 0x0000000000017941 */ /* 0x000fea0003800000 */
.L_x_584:
        /* <DEDUP_REMOVED lines=13> */
.L_x_587:
[----:B------:R-:W-:Y:S05]  /*26020*/  BSYNC B1 ;  /* 0x0000000000017941 */ /* 0x000fea0003800000 */
.L_x_586:
        /* <DEDUP_REMOVED lines=13> */
.L_x_589:
[----:B------:R-:W-:Y:S05]  /*26100*/  BSYNC B1 ;  /* 0x0000000000017941 */ /* 0x000fea0003800000 */
.L_x_588:
        /* <DEDUP_REMOVED lines=13> */
.L_x_591:
[----:B------:R-:W-:Y:S05]  /*261e0*/  BSYNC B1 ;  /* 0x0000000000017941 */ /* 0x000fea0003800000 */
.L_x_590:
        /* <DEDUP_REMOVED lines=13> */
.L_x_593:
[----:B------:R-:W-:Y:S05]  /*262c0*/  BSYNC B1 ;  /* 0x0000000000017941 */ /* 0x000fea0003800000 */
.L_x_592:
        /* <DEDUP_REMOVED lines=13> */
.L_x_595:
[----:B------:R-:W-:Y:S05]  /*263a0*/  BSYNC B1 ;  /* 0x0000000000017941 */ /* 0x000fea0003800000 */
.L_x_594:
        /* <DEDUP_REMOVED lines=13> */
.L_x_597:
[----:B------:R-:W-:Y:S05]  /*26480*/  BSYNC B1 ;  /* 0x0000000000017941 */ /* 0x000fea0003800000 */
.L_x_596:
        /* <DEDUP_REMOVED lines=13> */
.L_x_599:
[----:B------:R-:W-:Y:S05]  /*26560*/  BSYNC B1 ;  /* 0x0000000000017941 */ /* 0x000fea0003800000 */
.L_x_598:
        /* <DEDUP_REMOVED lines=13> */
.L_x_601:
[----:B------:R-:W-:Y:S05]  /*26640*/  BSYNC B1 ;  /* 0x0000000000017941 */ /* 0x000fea0003800000 */
.L_x_600:
        /* <DEDUP_REMOVED lines=13> */
.L_x_603:
[----:B------:R-:W-:Y:S05]  /*26720*/  BSYNC B1 ;  /* 0x0000000000017941 */ /* 0x000fea0003800000 */
.L_x_602:
        /* <DEDUP_REMOVED lines=13> */
.L_x_605:
[----:B------:R-:W-:Y:S05]  /*26800*/  BSYNC B1 ;  /* 0x0000000000017941 */ /* 0x000fea0003800000 */
.L_x_604:
        /* <DEDUP_REMOVED lines=13> */
.L_x_607:
[----:B------:R-:W-:Y:S05]  /*268e0*/  BSYNC B1 ;  /* 0x0000000000017941 */ /* 0x000fea0003800000 */
.L_x_606:
        /* <DEDUP_REMOVED lines=13> */
.L_x_609:
[----:B------:R-:W-:Y:S05]  /*269c0*/  BSYNC B1 ;  /* 0x0000000000017941 */ /* 0x000fea0003800000 */
.L_x_608:
        /* <DEDUP_REMOVED lines=13> */
.L_x_611:
[----:B------:R-:W-:Y:S05]  /*26aa0*/  BSYNC B1 ;  /* 0x0000000000017941 */ /* 0x000fea0003800000 */
.L_x_610:
        /* <DEDUP_REMOVED lines=13> */
.L_x_613:
[----:B------:R-:W-:Y:S05]  /*26b80*/  BSYNC B1 ;  /* 0x0000000000017941 */ /* 0x000fea0003800000 */
.L_x_612:
[----:B---3--:R-:W3:Y:S01]  /*26b90*/  LDL.LU R3, [R1+0x6d0] ;  /* 0x0006d00001037983 */ /* 0x008ee20000300800 */
[----:B-----5:R-:W-:Y:S01]  /*26ba0*/  LOP3.LUT R10, R10, 0xff, RZ, 0xc0, !PT ;  /* 0x000000ff0a0a7812 */ /* 0x020fe200078ec0ff */
[----:B------:R-:W-:Y:S01]  /*26bb0*/  BSSY B1, `(.L_x_614) ;  /* 0x000000b000017945 */ /* 0x000fe20003800000 */
[----:B------:R-:W-:Y:S02]  /*26bc0*/  ISETP.LT.OR P2, PT, R0, 0x17a, !P2 ;  /* 0x0000017a0000780c */ /* 0x000fe40005741670 */
[----:B------:R-:W-:Y:S02]  /*26bd0*/  F2FP.F16.E4M3.UNPACK_B R10, R10 ;  /* 0x0000000aff0a723e */ /* 0x000fe400020006ff */
[----:B------:R-:W-:-:S03]  /*26be0*/  PRMT R2, RZ, 0x7610, R2 ;  /* 0x00007610ff027816 */ /* 0x000fc60000000002 */
[----:B------:R-:W-:-:S05]  /*26bf0*/  HADD2.F32 R10, -RZ, R10.H0_H0 ;  /* 0x2000000aff0a7230 */ /* 0x000fca0000004100 */
[----:B------:R-:W-:-:S04]  /*26c00*/  FMUL R10, R10, UR24 ;  /* 0x000000180a0a7c20 */ /* 0x000fc80008400000 */
[----:B---3--:R-:W-:-:S05]  /*26c10*/  FFMA R10, R3, UR21, R10 ;  /* 0x00000015030a7c23 */ /* 0x008fca000800000a */
[----:B------:R-:W-:-:S05]  /*26c20*/  F2FP.SATFINITE.E4M3.F32.PACK_AB_MERGE_C R3, RZ, R10, RZ ;  /* 0x0000000aff03723e */ /* 0x000fca00048070ff */
[----:B------:R3:W-:Y:S01]  /*26c30*/  @!P5 STG.E.U8 desc[UR22][R24.64+0x178], R3 ;  /* 0x000178031800d986 */ /* 0x0007e2000c101116 */
[----:B------:R-:W-:Y:S05]  /*26c40*/  @P2 BRA `(.L_x_615) ;  /* 0x0000000000042947 */ /* 0x000fea0003800000 */
[----:B------:R0:W5:Y:S02]  /*26c50*/  LDG.E.U8 R2, desc[UR22][R4.64+0x179] ;  /* 0x0001791604027981 */ /* 0x000164000c1e1100 */
.L_x_615:
[----:B------:R-:W-:Y:S05]  /*26c60*/  BSYNC B1 ;  /* 0x0000000000017941 */ /* 0x000fea0003800000 */
.L_x_614:
        /* <DEDUP_REMOVED lines=13> */
.L_x_617:
[----:B------:R-:W-:Y:S05]  /*26d40*/  BSYNC B1 ;  /* 0x0000000000017941 */ /* 0x000fea0003800000 */
.L_x_616:
        /* <DEDUP_REMOVED lines=13> */
.L_x_619:
[----:B------:R-:W-:Y:S05]  /*26e20*/  BSYNC B1 ;  /* 0x0000000000017941 */ /* 0x000fea0003800000 */
.L_x_618:
        /* <DEDUP_REMOVED lines=13> */
.L_x_621:
[----:B------:R-:W-:Y:S05]  /*26f00*/  BSYNC B1 ;  /* 0x0000000000017941 */ /* 0x000fea0003800000 */
.L_x_620:
        /* <DEDUP_REMOVED lines=13> */
.L_x_623:
[----:B------:R-:W-:Y:S05]  /*26fe0*/  BSYNC B1 ;  /* 0x0000000000017941 */ /* 0x000fea0003800000 */
.L_x_622:
        /* <DEDUP_REMOVED lines=13> */
.L_x_625:
[----:B------:R-:W-:Y:S05]  /*270c0*/  BSYNC B1 ;  /* 0x0000000000017941 */ /* 0x000fea0003800000 */
.L_x_624:
        /* <DEDUP_REMOVED lines=13> */
.L_x_627:
[----:B------:R-:W-:Y:S05]  /*271a0*/  BSYNC B1 ;  /* 0x0000000000017941 */ /* 0x000fea0003800000 */
.L_x_626:
        /* <DEDUP_REMOVED lines=13> */
.L_x_629:
[----:B------:R-:W-:Y:S05]  /*27280*/  BSYNC B1 ;  /* 0x0000000000017941 */ /* 0x000fea0003800000 */
.L_x_628:
        /* <DEDUP_REMOVED lines=13> */
.L_x_631:
[----:B------:R-:W-:Y:S05]  /*27360*/  BSYNC B1 ;  /* 0x0000000000017941 */ /* 0x000fea0003800000 */
.L_x_630:
        /* <DEDUP_REMOVED lines=13> */
.L_x_633:
[----:B------:R-:W-:Y:S05]  /*27440*/  BSYNC B1 ;  /* 0x0000000000017941 */ /* 0x000fea0003800000 */
.L_x_632:
        /* <DEDUP_REMOVED lines=13> */
.L_x_635:
[----:B------:R-:W-:Y:S05]  /*27520*/  BSYNC B1 ;  /* 0x0000000000017941 */ /* 0x000fea0003800000 */
.L_x_634:
        /* <DEDUP_REMOVED lines=13> */
.L_x_637:
[----:B------:R-:W-:Y:S05]  /*27600*/  BSYNC B1 ;  /* 0x0000000000017941 */ /* 0x000fea0003800000 */
.L_x_636:
        /* <DEDUP_REMOVED lines=13> */
.L_x_639:
[----:B------:R-:W-:Y:S05]  /*276e0*/  BSYNC B1 ;  /* 0x0000000000017941 */ /* 0x000fea0003800000 */
.L_x_638:
        /* <DEDUP_REMOVED lines=13> */
.L_x_641:
[----:B------:R-:W-:Y:S05]  /*277c0*/  BSYNC B1 ;  /* 0x0000000000017941 */ /* 0x000fea0003800000 */
.L_x_640:
        /* <DEDUP_REMOVED lines=13> */
.L_x_643:
[----:B------:R-:W-:Y:S05]  /*278a0*/  BSYNC B1 ;  /* 0x0000000000017941 */ /* 0x000fea0003800000 */
.L_x_642:
        /* <DEDUP_REMOVED lines=13> */
.L_x_645:
[----:B------:R-:W-:Y:S05]  /*27980*/  BSYNC B1 ;  /* 0x0000000000017941 */ /* 0x000fea0003800000 */
.L_x_644:
        /* <DEDUP_REMOVED lines=13> */
.L_x_647:
[----:B------:R-:W-:Y:S05]  /*27a60*/  BSYNC B1 ;  /* 0x0000000000017941 */ /* 0x000fea0003800000 */
.L_x_646:
        /* <DEDUP_REMOVED lines=13> */
.L_x_649:
[----:B------:R-:W-:Y:S05]  /*27b40*/  BSYNC B1 ;  /* 0x0000000000017941 */ /* 0x000fea0003800000 */
.L_x_648:
        /* <DEDUP_REMOVED lines=13> */
.L_x_651:
[----:B------:R-:W-:Y:S05]  /*27c20*/  BSYNC B1 ;  /* 0x0000000000017941 */ /* 0x000fea0003800000 */
.L_x_650:
        /* <DEDUP_REMOVED lines=13> */
.L_x_653:
[----:B------:R-:W-:Y:S05]  /*27d00*/  BSYNC B1 ;  /* 0x0000000000017941 */ /* 0x000fea0003800000 */
.L_x_652:
        /* <DEDUP_REMOVED lines=13> */
.L_x_655:
[----:B------:R-:W-:Y:S05]  /*27de0*/  BSYNC B1 ;  /* 0x0000000000017941 */ /* 0x000fea0003800000 */
.L_x_654:
        /* <DEDUP_REMOVED lines=13> */
.L_x_657:
[----:B------:R-:W-:Y:S05]  /*27ec0*/  BSYNC B1 ;  /* 0x0000000000017941 */ /* 0x000fea0003800000 */
.L_x_656:
        /* <DEDUP_REMOVED lines=13> */
.L_x_659:
[----:B------:R-:W-:Y:S05]  /*27fa0*/  BSYNC B1 ;  /* 0x0000000000017941 */ /* 0x000fea0003800000 */
.L_x_658:
        /* <DEDUP_REMOVED lines=13> */
.L_x_661:
[----:B------:R-:W-:Y:S05]  /*28080*/  BSYNC B1 ;  /* 0x0000000000017941 */ /* 0x000fea0003800000 */
.L_x_660:
        /* <DEDUP_REMOVED lines=13> */
.L_x_663:
[----:B------:R-:W-:Y:S05]  /*28160*/  BSYNC B1 ;  /* 0x0000000000017941 */ /* 0x000fea0003800000 */
.L_x_662:
        /* <DEDUP_REMOVED lines=13> */
.L_x_665:
[----:B------:R-:W-:Y:S05]  /*28240*/  BSYNC B1 ;  /* 0x0000000000017941 */ /* 0x000fea0003800000 */
.L_x_664:
        /* <DEDUP_REMOVED lines=13> */
.L_x_667:
[----:B------:R-:W-:Y:S05]  /*28320*/  BSYNC B1 ;  /* 0x0000000000017941 */ /* 0x000fea0003800000 */
.L_x_666:
        /* <DEDUP_REMOVED lines=13> */
.L_x_669:
[----:B------:R-:W-:Y:S05]  /*28400*/  BSYNC B1 ;  /* 0x0000000000017941 */ /* 0x000fea0003800000 */
.L_x_668:
        /* <DEDUP_REMOVED lines=13> */
.L_x_671:
[----:B------:R-:W-:Y:S05]  /*284e0*/  BSYNC B1 ;  /* 0x0000000000017941 */ /* 0x000fea0003800000 */
.L_x_670:
        /* <DEDUP_REMOVED lines=13> */
.L_x_673:
[----:B------:R-:W-:Y:S05]  /*285c0*/  BSYNC B1 ;  /* 0x0000000000017941 */ /* 0x000fea0003800000 */
.L_x_672:
        /* <DEDUP_REMOVED lines=13> */
.L_x_675:
[----:B------:R-:W-:Y:S05]  /*286a0*/  BSYNC B1 ;  /* 0x0000000000017941 */ /* 0x000fea0003800000 */
.L_x_674:
        /* <DEDUP_REMOVED lines=13> */
.L_x_677:
[----:B------:R-:W-:Y:S05]  /*28780*/  BSYNC B1 ;  /* 0x0000000000017941 */ /* 0x000fea0003800000 */
.L_x_676:
        /* <DEDUP_REMOVED lines=13> */
.L_x_679:
[----:B------:R-:W-:Y:S05]  /*28860*/  BSYNC B1 ;  /* 0x0000000000017941 */ /* 0x000fea0003800000 */
.L_x_678:
        /* <DEDUP_REMOVED lines=13> */
.L_x_681:
[----:B------:R-:W-:Y:S05]  /*28940*/  BSYNC B1 ;  /* 0x0000000000017941 */ /* 0x000fea0003800000 */
.L_x_680:
        /* <DEDUP_REMOVED lines=13> */
.L_x_683:
[----:B------:R-:W-:Y:S05]  /*28a20*/  BSYNC B1 ;  /* 0x0000000000017941 */ /* 0x000fea0003800000 */
.L_x_682:
        /* <DEDUP_REMOVED lines=13> */
.L_x_685:
[----:B------:R-:W-:Y:S05]  /*28b00*/  BSYNC B1 ;  /* 0x0000000000017941 */ /* 0x000fea0003800000 */
.L_x_684:
        /* <DEDUP_REMOVED lines=13> */
.L_x_687:
[----:B------:R-:W-:Y:S05]  /*28be0*/  BSYNC B1 ;  /* 0x0000000000017941 */ /* 0x000fea0003800000 */
.L_x_686:
        /* <DEDUP_REMOVED lines=13> */
.L_x_689:
[----:B------:R-:W-:Y:S05]  /*28cc0*/  BSYNC B1 ;  /* 0x0000000000017941 */ /* 0x000fea0003800000 */
.L_x_688:
        /* <DEDUP_REMOVED lines=13> */
.L_x_691:
[----:B------:R-:W-:Y:S05]  /*28da0*/  BSYNC B1 ;  /* 0x0000000000017941 */ /* 0x000fea0003800000 */
.L_x_690:
        /* <DEDUP_REMOVED lines=13> */
.L_x_693:
[----:B------:R-:W-:Y:S05]  /*28e80*/  BSYNC B1 ;  /* 0x0000000000017941 */ /* 0x000fea0003800000 */
.L_x_692:
        /* <DEDUP_REMOVED lines=13> */
.L_x_695:
[----:B------:R-:W-:Y:S05]  /*28f60*/  BSYNC B1 ;  /* 0x0000000000017941 */ /* 0x000fea0003800000 */
.L_x_694:
        /* <DEDUP_REMOVED lines=13> */
.L_x_697:
[----:B------:R-:W-:Y:S05]  /*29040*/  BSYNC B1 ;  /* 0x0000000000017941 */ /* 0x000fea0003800000 */
.L_x_696:
        /* <DEDUP_REMOVED lines=13> */
.L_x_699:
[----:B------:R-:W-:Y:S05]  /*29120*/  BSYNC B1 ;  /* 0x0000000000017941 */ /* 0x000fea0003800000 */
.L_x_698:
        /* <DEDUP_REMOVED lines=13> */
.L_x_701:
[----:B------:R-:W-:Y:S05]  /*29200*/  BSYNC B1 ;  /* 0x0000000000017941 */ /* 0x000fea0003800000 */
.L_x_700:
        /* <DEDUP_REMOVED lines=13> */
.L_x_703:
[----:B------:R-:W-:Y:S05]  /*292e0*/  BSYNC B1 ;  /* 0x0000000000017941 */ /* 0x000fea0003800000 */
.L_x_702:
        /* <DEDUP_REMOVED lines=13> */
.L_x_705:
[----:B------:R-:W-:Y:S05]  /*293c0*/  BSYNC B1 ;  /* 0x0000000000017941 */ /* 0x000fea0003800000 */
.L_x_704:
        /* <DEDUP_REMOVED lines=13> */
.L_x_707:
[----:B------:R-:W-:Y:S05]  /*294a0*/  BSYNC B1 ;  /* 0x0000000000017941 */ /* 0x000fea0003800000 */
.L_x_706:
        /* <DEDUP_REMOVED lines=13> */
.L_x_709:
[----:B------:R-:W-:Y:S05]  /*29580*/  BSYNC B1 ;  /* 0x0000000000017941 */ /* 0x000fea0003800000 */
.L_x_708:
        /* <DEDUP_REMOVED lines=13> */
.L_x_711:
[----:B------:R-:W-:Y:S05]  /*29660*/  BSYNC B1 ;  /* 0x0000000000017941 */ /* 0x000fea0003800000 */
.L_x_710:
        /* <DEDUP_REMOVED lines=13> */
.L_x_713:
[----:B------:R-:W-:Y:S05]  /*29740*/  BSYNC B1 ;  /* 0x0000000000017941 */ /* 0x000fea0003800000 */
.L_x_712:
        /* <DEDUP_REMOVED lines=13> */
.L_x_715:
[----:B------:R-:W-:Y:S05]  /*29820*/  BSYNC B1 ;  /* 0x0000000000017941 */ /* 0x000fea0003800000 */
.L_x_714:
        /* <DEDUP_REMOVED lines=13> */
.L_x_717:
[----:B------:R-:W-:Y:S05]  /*29900*/  BSYNC B1 ;  /* 0x0000000000017941 */ /* 0x000fea0003800000 */
.L_x_716:
        /* <DEDUP_REMOVED lines=13> */
.L_x_719:
[----:B------:R-:W-:Y:S05]  /*299e0*/  BSYNC B1 ;  /* 0x0000000000017941 */ /* 0x000fea0003800000 */
.L_x_718:
        /* <DEDUP_REMOVED lines=13> */
.L_x_721:
[----:B------:R-:W-:Y:S05]  /*29ac0*/  BSYNC B1 ;  /* 0x0000000000017941 */ /* 0x000fea0003800000 */
.L_x_720:
        /* <DEDUP_REMOVED lines=13> */
.L_x_723:
[----:B------:R-:W-:Y:S05]  /*29ba0*/  BSYNC B1 ;  /* 0x0000000000017941 */ /* 0x000fea0003800000 */
.L_x_722:
        /* <DEDUP_REMOVED lines=13> */
.L_x_725:
[----:B------:R-:W-:Y:S05]  /*29c80*/  BSYNC B1 ;  /* 0x0000000000017941 */ /* 0x000fea0003800000 */
.L_x_724:
        /* <DEDUP_REMOVED lines=13> */
.L_x_727:
[----:B------:R-:W-:Y:S05]  /*29d60*/  BSYNC B1 ;  /* 0x0000000000017941 */ /* 0x000fea0003800000 */
.L_x_726:
        /* <DEDUP_REMOVED lines=13> */
.L_x_729:
[----:B------:R-:W-:Y:S05]  /*29e40*/  BSYNC B1 ;  /* 0x0000000000017941 */ /* 0x000fea0003800000 */
.L_x_728:
        /* <DEDUP_REMOVED lines=13> */
.L_x_731:
[----:B------:R-:W-:Y:S05]  /*29f20*/  BSYNC B1 ;  /* 0x0000000000017941 */ /* 0x000fea0003800000 */
.L_x_730:
        /* <DEDUP_REMOVED lines=13> */
.L_x_733:
[----:B------:R-:W-:Y:S05]  /*2a000*/  BSYNC B1 ;  /* 0x0000000000017941 */ /* 0x000fea0003800000 */
.L_x_732:
        /* <DEDUP_REMOVED lines=13> */
.L_x_735:
[----:B------:R-:W-:Y:S05]  /*2a0e0*/  BSYNC B1 ;  /* 0x0000000000017941 */ /* 0x000fea0003800000 */
.L_x_734:
        /* <DEDUP_REMOVED lines=13> */
.L_x_737:
[----:B------:R-:W-:Y:S05]  /*2a1c0*/  BSYNC B1 ;  /* 0x0000000000017941 */ /* 0x000fea0003800000 */
.L_x_736:
        /* <DEDUP_REMOVED lines=13> */
.L_x_739:
[----:B------:R-:W-:Y:S05]  /*2a2a0*/  BSYNC B1 ;  /* 0x0000000000017941 */ /* 0x000fea0003800000 */
.L_x_738:
        /* <DEDUP_REMOVED lines=13> */
.L_x_741:
[----:B------:R-:W-:Y:S05]  /*2a380*/  BSYNC B1 ;  /* 0x0000000000017941 */ /* 0x000fea0003800000 */
.L_x_740:
        /* <DEDUP_REMOVED lines=13> */
.L_x_743:
[----:B------:R-:W-:Y:S05]  /*2a460*/  BSYNC B1 ;  /* 0x0000000000017941 */ /* 0x000fea0003800000 */
.L_x_742:
        /* <DEDUP_REMOVED lines=13> */
.L_x_745:
[----:B------:R-:W-:Y:S05]  /*2a540*/  BSYNC B1 ;  /* 0x0000000000017941 */ /* 0x000fea0003800000 */
.L_x_744:
        /* <DEDUP_REMOVED lines=13> */
.L_x_747:
[----:B------:R-:W-:Y:S05]  /*2a620*/  BSYNC B1 ;  /* 0x0000000000017941 */ /* 0x000fea0003800000 */
.L_x_746:
        /* <DEDUP_REMOVED lines=13> */
.L_x_749:
[----:B------:R-:W-:Y:S05]  /*2a700*/  BSYNC B1 ;  /* 0x0000000000017941 */ /* 0x000fea0003800000 */
.L_x_748:
        /* <DEDUP_REMOVED lines=13> */
.L_x_751:
[----:B------:R-:W-:Y:S05]  /*2a7e0*/  BSYNC B1 ;  /* 0x0000000000017941 */ /* 0x000fea0003800000 */
.L_x_750:
        /* <DEDUP_REMOVED lines=13> */
.L_x_753:
[----:B------:R-:W-:Y:S05]  /*2a8c0*/  BSYNC B1 ;  /* 0x0000000000017941 */ /* 0x000fea0003800000 */
.L_x_752:
        /* <DEDUP_REMOVED lines=13> */
.L_x_755:
[----:B------:R-:W-:Y:S05]  /*2a9a0*/  BSYNC B1 ;  /* 0x0000000000017941 */ /* 0x000fea0003800000 */
.L_x_754:
        /* <DEDUP_REMOVED lines=13> */
.L_x_757:
[----:B------:R-:W-:Y:S05]  /*2aa80*/  BSYNC B1 ;  /* 0x0000000000017941 */ /* 0x000fea0003800000 */
.L_x_756:
        /* <DEDUP_REMOVED lines=13> */
.L_x_759:
[----:B------:R-:W-:Y:S05]  /*2ab60*/  BSYNC B1 ;  /* 0x0000000000017941 */ /* 0x000fea0003800000 */
.L_x_758:
        /* <DEDUP_REMOVED lines=13> */
.L_x_761:
[----:B------:R-:W-:Y:S05]  /*2ac40*/  BSYNC B1 ;  /* 0x0000000000017941 */ /* 0x000fea0003800000 */
.L_x_760:
        /* <DEDUP_REMOVED lines=13> */
.L_x_763:
[----:B------:R-:W-:Y:S05]  /*2ad20*/  BSYNC B1 ;  /* 0x0000000000017941 */ /* 0x000fea0003800000 */
.L_x_762:
        /* <DEDUP_REMOVED lines=13> */
.L_x_765:
[----:B------:R-:W-:Y:S05]  /*2ae00*/  BSYNC B1 ;  /* 0x0000000000017941 */ /* 0x000fea0003800000 */
.L_x_764:
        /* <DEDUP_REMOVED lines=13> */
.L_x_767:
[----:B------:R-:W-:Y:S05]  /*2aee0*/  BSYNC B1 ;  /* 0x0000000000017941 */ /* 0x000fea0003800000 */
.L_x_766:
        /* <DEDUP_REMOVED lines=13> */
.L_x_769:
[----:B------:R-:W-:Y:S05]  /*2afc0*/  BSYNC B1 ;  /* 0x0000000000017941 */ /* 0x000fea0003800000 */
.L_x_768:
        /* <DEDUP_REMOVED lines=13> */
.L_x_771:
[----:B------:R-:W-:Y:S05]  /*2b0a0*/  BSYNC B1 ;  /* 0x0000000000017941 */ /* 0x000fea0003800000 */
.L_x_770:
        /* <DEDUP_REMOVED lines=13> */
.L_x_773:
[----:B------:R-:W-:Y:S05]  /*2b180*/  BSYNC B1 ;  /* 0x0000000000017941 */ /* 0x000fea0003800000 */
.L_x_772:
        /* <DEDUP_REMOVED lines=13> */
.L_x_775:
[----:B------:R-:W-:Y:S05]  /*2b260*/  BSYNC B1 ;  /* 0x0000000000017941 */ /* 0x000fea0003800000 */
.L_x_774:
        /* <DEDUP_REMOVED lines=13> */
.L_x_777:
[----:B------:R-:W-:Y:S05]  /*2b340*/  BSYNC B1 ;  /* 0x0000000000017941 */ /* 0x000fea0003800000 */
.L_x_776:
        /* <DEDUP_REMOVED lines=13> */
.L_x_779:
[----:B------:R-:W-:Y:S05]  /*2b420*/  BSYNC B1 ;  /* 0x0000000000017941 */ /* 0x000fea0003800000 */
.L_x_778:
        /* <DEDUP_REMOVED lines=13> */
.L_x_781:
[----:B------:R-:W-:Y:S05]  /*2b500*/  BSYNC B1 ;  /* 0x0000000000017941 */ /* 0x000fea0003800000 */
.L_x_780:
        /* <DEDUP_REMOVED lines=13> */
.L_x_783:
[----:B------:R-:W-:Y:S05]  /*2b5e0*/  BSYNC B1 ;  /* 0x0000000000017941 */ /* 0x000fea0003800000 */
.L_x_782:
        /* <DEDUP_REMOVED lines=13> */
.L_x_785:
[----:B------:R-:W-:Y:S05]  /*2b6c0*/  BSYNC B1 ;  /* 0x0000000000017941 */ /* 0x000fea0003800000 */
.L_x_784:
        /* <DEDUP_REMOVED lines=13> */
.L_x_787:
[----:B------:R-:W-:Y:S05]  /*2b7a0*/  BSYNC B1 ;  /* 0x0000000000017941 */ /* 0x000fea0003800000 */
.L_x_786:
        /* <DEDUP_REMOVED lines=13> */
.L_x_789:
[----:B------:R-:W-:Y:S05]  /*2b880*/  BSYNC B1 ;  /* 0x0000000000017941 */ /* 0x000fea0003800000 */
.L_x_788:
        /* <DEDUP_REMOVED lines=13> */
.L_x_791:
[----:B------:R-:W-:Y:S05]  /*2b960*/  BSYNC B1 ;  /* 0x0000000000017941 */ /* 0x000fea0003800000 */
.L_x_790:
        /* <DEDUP_REMOVED lines=13> */
.L_x_793:
[----:B------:R-:W-:Y:S05]  /*2ba40*/  BSYNC B1 ;  /* 0x0000000000017941 */ /* 0x000fea0003800000 */
.L_x_792:
        /* <DEDUP_REMOVED lines=13> */
.L_x_795:
[----:B------:R-:W-:Y:S05]  /*2bb20*/  BSYNC B1 ;  /* 0x0000000000017941 */ /* 0x000fea0003800000 */
.L_x_794:
        /* <DEDUP_REMOVED lines=13> */
.L_x_797:
[----:B------:R-:W-:Y:S05]  /*2bc00*/  BSYNC B1 ;  /* 0x0000000000017941 */ /* 0x000fea0003800000 */
.L_x_796:
        /* <DEDUP_REMOVED lines=13> */
.L_x_799:
[----:B------:R-:W-:Y:S05]  /*2bce0*/  BSYNC B1 ;  /* 0x0000000000017941 */ /* 0x000fea0003800000 */
.L_x_798:
        /* <DEDUP_REMOVED lines=13> */
.L_x_801:
[----:B------:R-:W-:Y:S05]  /*2bdc0*/  BSYNC B1 ;  /* 0x0000000000017941 */ /* 0x000fea0003800000 */
.L_x_800:
        /* <DEDUP_REMOVED lines=13> */
.L_x_803:
[----:B------:R-:W-:Y:S05]  /*2bea0*/  BSYNC B1 ;  /* 0x0000000000017941 */ /* 0x000fea0003800000 */
.L_x_802:
        /* <DEDUP_REMOVED lines=13> */
.L_x_805:
[----:B------:R-:W-:Y:S05]  /*2bf80*/  BSYNC B1 ;  /* 0x0000000000017941 */ /* 0x000fea0003800000 */
.L_x_804:
        /* <DEDUP_REMOVED lines=13> */
.L_x_807:
[----:B------:R-:W-:Y:S05]  /*2c060*/  BSYNC B1 ;  /* 0x0000000000017941 */ /* 0x000fea0003800000 */
.L_x_806:
[----:B------:R-:W-:Y:S05]  /*2c070*/  @P0 BRA `(.L_x_808) ;  /* 0x00000074008c0947 */ /* 0x000fea0003800000 */
[----:B------:R-:W2:Y:S01]  /*2c080*/  LDL.LU R2, [R1+0x854] ;  /* 0x0008540001027983 */ /* 0x000ea20000300800 */
[----:B-----5:R-:W-:-:S04]  /*2c090*/  LOP3.LUT R0, R0, 0xff, RZ, 0xc0, !PT ;  /* 0x000000ff00007812 */ /* 0x020fc800078ec0ff */
[----:B------:R-:W-:-:S05]  /*2c0a0*/  F2FP.F16.E4M3.UNPACK_B R0, R0 ;  /* 0x00000000ff00723e */ /* 0x000fca00020006ff */
[----:B------:R-:W-:-:S05]  /*2c0b0*/  HADD2.F32 R0, -RZ, R0.H0_H0 ;  /* 0x20000000ff007230 */ /* 0x000fca0000004100 */
[----:B------:R-:W-:-:S04]  /*2c0c0*/  FMUL R0, R0, UR24 ;  /* 0x0000001800007c20 */ /* 0x000fc80008400000 */
[----:B--2---:R-:W-:-:S05]  /*2c0d0*/  FFMA R0, R2, UR21, R0 ;  /* 0x0000001502007c23 */ /* 0x004fca0008000000 */
[----:B---3--:R-:W-:-:S05]  /*2c0e0*/  F2FP.SATFINITE.E4M3.F32.PACK_AB_MERGE_C R3, RZ, R0, RZ ;  /* 0x00000000ff03723e */ /* 0x008fca00048070ff */
[----:B------:R2:W-:Y:S01]  /*2c0f0*/  STG.E.U8 desc[UR22][R26.64+0x179], R3 ;  /* 0x000179031a007986 */ /* 0x0005e2000c101116 */
[----:B------:R-:W-:Y:S05]  /*2c100*/  BRA `(.L_x_808) ;  /* 0x0000007400687947 */ /* 0x000fea0003800000 */
.L_x_39:
[----:B------:R-:W2:Y:S01]  /*2c110*/  LDL.LU R30, [R1+0x300] ;  /* 0x00030000011e7983 */ /* 0x000ea20000300800 */
[----:B------:R-:W-:Y:S01]  /*2c120*/  ISETP.GE.AND P3, PT, R34, 0x1, PT ;  /* 0x000000012200780c */ /* 0x000fe20003f66270 */
[----:B------:R-:W-:Y:S01]  /*2c130*/  FMUL R4, R4, UR21 ;  /* 0x0000001504047c20 */ /* 0x000fe20008400000 */
[----:B------:R-:W-:Y:S01]  /*2c140*/  FMUL R5, R5, UR21 ;  /* 0x0000001505057c20 */ /* 0x000fe20008400000 */
[----:B------:R-:W3:Y:S01]  /*2c150*/  LDL.LU R37, [R1+0x304] ;  /* 0x0003040001257983 */ /* 0x000ee20000300800 */
[----:B------:R-:W-:Y:S02]  /*2c160*/  ISETP.LT.OR P0, PT, R0, 0x1, !P3 ;  /* 0x000000010000780c */ /* 0x000fe40005f01670 */
[----:B------:R-:W-:Y:S01]  /*2c170*/  F2FP.SATFINITE.E4M3.F32.PACK_AB_MERGE_C R4, RZ, R4, RZ ;  /* 0x00000004ff04723e */ /* 0x000fe200048070ff */
[----:B------:R-:W4:Y:S01]  /*2c180*/  LDL.LU R36, [R1+0x308] ;  /* 0x0003080001247983 */ /* 0x000f220000300800 */
[----:B------:R-:W-:Y:S02]  /*2c190*/  F2FP.SATFINITE.E4M3.F32.PACK_AB_MERGE_C R5, RZ, R5, RZ ;  /* 0x00000005ff05723e */ /* 0x000fe400048070ff */
[----:B------:R-:W-:Y:S01]  /*2c1a0*/  ISETP.GE.AND P2, PT, R34, 0x9, PT ;  /* 0x000000092200780c */ /* 0x000fe20003f46270 */
[----:B------:R-:W4:Y:S01]  /*2c1b0*/  LDL.LU R32, [R1+0x30c] ;  /* 0x00030c0001207983 */ /* 0x000f220000300800 */
[----:B------:R-:W-:-:S03]  /*2c1c0*/  FMUL R6, R6, UR21 ;  /* 0x0000001506067c20 */ /* 0x000fc60008400000 */
[----:B------:R-:W4:Y:S04]  /*2c1d0*/  LDL.LU R35, [R1+0x310] ;  /* 0x0003100001237983 */ /* 0x000f280000300800 */
[----:B------:R-:W-:Y:S01]  /*2c1e0*/  @!P0 STG.E.U8 desc[UR22][R2.64], R4 ;  /* 0x0000000402008986 */ /* 0x000fe2000c101116 */
[C---:B------:R-:W-:Y:S02]  /*2c1f0*/  ISETP.LT.OR P0, PT, R0.reuse, 0x2, !P3 ;  /* 0x000000020000780c */ /* 0x040fe40005f01670 */
[----:B------:R-:W-:Y:S01]  /*2c200*/  F2FP.SATFINITE.E4M3.F32.PACK_AB_MERGE_C R6, RZ, R6, RZ ;  /* 0x00000006ff06723e */ /* 0x000fe200048070ff */
[----:B------:R-:W4:Y:S04]  /*2c210*/  LDL.LU R33, [R1+0x314] ;  /* 0x0003140001217983 */ /* 0x000f280000300800 */
[----:B------:R-:W4:Y:S01]  /*2c220*/  LDL.LU R31, [R1+0x318] ;  /* 0x00031800011f7983 */ /* 0x000f220000300800 */
[C---:B------:R-:W-:Y:S01]  /*2c230*/  ISETP.LT.OR P1, PT, R0.reuse, 0x2, !P2 ;  /* 0x000000020000780c */ /* 0x040fe20005721670 */
[----:B------:R-:W-:Y:S01]  /*2c240*/  FMUL R7, R7, UR21 ;  /* 0x0000001507077c20 */ /* 0x000fe20008400000 */
[----:B------:R-:W-:Y:S01]  /*2c250*/  ISETP.LT.OR P5, PT, R0, 0x9, !P3 ;  /* 0x000000090000780c */ /* 0x000fe20005fa1670 */
[----:B------:R-:W-:Y:S01]  /*2c260*/  FMUL R8, R8, UR21 ;  /* 0x0000001508087c20 */ /* 0x000fe20008400000 */
[----:B------:R-:W-:Y:S01]  /*2c270*/  FMUL R9, R9, UR21 ;  /* 0x0000001509097c20 */ /* 0x000fe20008400000 */
[----:B------:R-:W-:Y:S01]  /*2c280*/  @!P0 STG.E.U8 desc[UR22][R2.64+0x1], R5 ;  /* 0x0000010502008986 */ /* 0x000fe2000c101116 */
[----:B------:R-:W-:Y:S01]  /*2c290*/  ISETP.LT.OR P0, PT, R0, 0x1, !P2 ;  /* 0x000000010000780c */ /* 0x000fe20005701670 */
[----:B------:R-:W-:Y:S01]  /*2c2a0*/  FMUL R10, R10, UR21 ;  /* 0x000000150a0a7c20 */ /* 0x000fe20008400000 */
[----:B------:R-:W-:Y:S01]  /*2c2b0*/  F2FP.SATFINITE.E4M3.F32.PACK_AB_MERGE_C R7, RZ, R7, RZ ;  /* 0x00000007ff07723e */ /* 0x000fe200048070ff */
[----:B------:R-:W-:Y:S01]  /*2c2c0*/  FMUL R11, R11, UR21 ;  /* 0x000000150b0b7c20 */ /* 0x000fe20008400000 */
[----:B------:R-:W-:Y:S01]  /*2c2d0*/  F2FP.SATFINITE.E4M3.F32.PACK_AB_MERGE_C R8, RZ, R8, RZ ;  /* 0x00000008ff08723e */ /* 0x000fe200048070ff */
[----:B------:R-:W-:Y:S01]  /*2c2e0*/  FMUL R12, R12, UR21 ;  /* 0x000000150c0c7c20 */ /* 0x000fe20008400000 */
[----:B------:R-:W-:Y:S01]  /*2c2f0*/  F2FP.SATFINITE.E4M3.F32.PACK_AB_MERGE_C R9, RZ, R9, RZ ;  /* 0x00000009ff09723e */ /* 0x000fe200048070ff */
[----:B------:R-:W-:Y:S01]  /*2c300*/  @!P1 STG.E.U8 desc[UR22][R24.64+0x1], R7 ;  /* 0x0000010718009986 */ /* 0x000fe2000c101116 */
[----:B------:R-:W-:Y:S01]  /*2c310*/  ISETP.LT.OR P1, PT, R0, 0x9, !P2 ;  /* 0x000000090000780c */ /* 0x000fe20005721670 */
[----:B------:R-:W-:Y:S01]  /*2c320*/  FMUL R13, R13, UR21 ;  /* 0x000000150d0d7c20 */ /* 0x000fe20008400000 */
[----:B------:R-:W-:Y:S01]  /*2c330*/  F2FP.SATFINITE.E4M3.F32.PACK_AB_MERGE_C R10, RZ, R10, RZ ;  /* 0x0000000aff0a723e */ /* 0x000fe200048070ff */
[----:B------:R-:W-:Y:S01]  /*2c340*/  FMUL R14, R14, UR21 ;  /* 0x000000150e0e7c20 */ /* 0x000fe20008400000 */
[----:B------:R-:W-:Y:S01]  /*2c350*/  F2FP.SATFINITE.E4M3.F32.PACK_AB_MERGE_C R11, RZ, R11, RZ ;  /* 0x0000000bff0b723e */ /* 0x000fe200048070ff */
[----:B------:R2:W-:Y:S01]  /*2c360*/  @!P0 STG.E.U8 desc[UR22][R24.64], R6 ;  /* 0x0000000618008986 */ /* 0x0005e2000c101116 */
[C---:B------:R-:W-:Y:S01]  /*2c370*/  ISETP.LT.OR P0, PT, R0.reuse, 0xa, !P3 ;  /* 0x0000000a0000780c */ /* 0x040fe20005f01670 */
        /* <DEDUP_REMOVED lines=16> */
[----:B------:R-:W-:Y:S01]  /*2c480*/  @!P1 STG.E.U8 desc[UR22][R24.64+0x8], R10 ;  /* 0x0000080a18009986 */ /* 0x000fe2000c101116 */
        /* <DEDUP_REMOVED lines=44> */
[C---:B------:R-:W-:Y:S01]  /*2c750*/  ISETP.LT.OR P6, PT, R0.reuse, 0x3a, !P3 ;  /* 0x0000003a0000780c */ /* 0x040fe20005fc1670 */
        /* <DEDUP_REMOVED lines=43> */
[----:B------:R-:W-:-:S02]  /*2ca10*/  ISETP.LT.OR P5, PT, R0, 0x39, !P3 ;  /* 0x000000390000780c */ /* 0x000fc40005fa1670 */
[----:B------:R-:W-:Y:S02]  /*2ca20*/  F2FP.SATFINITE.E4M3.F32.PACK_AB_MERGE_C R234, RZ, R234, RZ ;  /* 0x000000eaffea723e */ /* 0x000fe400048070ff */
[----:B------:R-:W-:Y:S01]  /*2ca30*/  F2FP.SATFINITE.E4M3.F32.PACK_AB_MERGE_C R235, RZ, R235, RZ ;  /* 0x000000ebffeb723e */ /* 0x000fe200048070ff */
[----:B------:R-:W-:Y:S01]  /*2ca40*/  @!P0 STG.E.U8 desc[UR22][R24.64+0x30], R222 ;  /* 0x000030de18008986 */ /* 0x000fe2000c101116 */
[C---:B------:R-:W-:Y:S02]  /*2ca50*/  ISETP.LT.OR P0, PT, R0.reuse, 0x39, !P2 ;  /* 0x000000390000780c */ /* 0x040fe40005701670 */
[----:B------:R-:W-:Y:S01]  /*2ca60*/  F2FP.SATFINITE.E4M3.F32.PACK_AB_MERGE_C R236, RZ, R236, RZ ;  /* 0x000000ecffec723e */ /* 0x000fe200048070ff */
[----:B------:R-:W-:Y:S01]  /*2ca70*/  @!P1 STG.E.U8 desc[UR22][R24.64+0x31], R223 ;  /* 0x000031df18009986 */ /* 0x000fe2000c101116 */
[----:B------:R-:W-:-:S03]  /*2ca80*/  ISETP.LT.OR P1, PT, R0, 0x3a, !P2 ;  /* 0x0000003a0000780c */ /* 0x000fc60005721670 */
        /* <DEDUP_REMOVED lines=21> */
[----:B--2---:R-:W-:-:S03]  /*2cbe0*/  FMUL R6, R30, UR21 ;  /* 0x000000151e067c20 */ /* 0x004fc60008400000 */
[----:B------:R-:W-:Y:S04]  /*2cbf0*/  @!P1 STG.E.U8 desc[UR22][R24.64+0x49], R235 ;  /* 0x000049eb18009986 */ /* 0x000fe8000c101116 */
[----:B------:R-:W2:Y:S01]  /*2cc00*/  LDL.LU R30, [R1+0x31c] ;  /* 0x00031c00011e7983 */ /* 0x000ea20000300800 */
[C---:B------:R-:W-:Y:S02]  /*2cc10*/  ISETP.LT.OR P0, PT, R0.reuse, 0x51, !P2 ;  /* 0x000000510000780c */ /* 0x040fe40005701670 */
[C---:B------:R-:W-:Y:S01]  /*2cc20*/  ISETP.LT.OR P1, PT, R0.reuse, 0x52, !P2 ;  /* 0x000000520000780c */ /* 0x040fe20005721670 */
[----:B------:R-:W-:Y:S01]  /*2cc30*/  @!P5 STG.E.U8 desc[UR22][R2.64+0x50], R236 ;  /* 0x000050ec0200d986 */ /* 0x000fe2000c101116 */
[----:B------:R-:W-:Y:S02]  /*2cc40*/  F2FP.SATFINITE.E4M3.F32.PACK_AB_MERGE_C R237, RZ, R237, RZ ;  /* 0x000000edffed723e */ /* 0x000fe400048070ff */
[----:B------:R-:W-:Y:S01]  /*2cc50*/  ISETP.LT.OR P5, PT, R0, 0x59, !P3 ;  /* 0x000000590000780c */ /* 0x000fe20005fa1670 */
[----:B---3--:R-:W-:Y:S01]  /*2cc60*/  FMUL R5, R37, UR21 ;  /* 0x0000001525057c20 */ /* 0x008fe20008400000 */
[----:B----4-:R-:W-:Y:S01]  /*2cc70*/  FMUL R4, R36, UR21 ;  /* 0x0000001524047c20 */ /* 0x010fe20008400000 */
[----:B------:R-:W-:Y:S01]  /*2cc80*/  @!P6 STG.E.U8 desc[UR22][R2.64+0x51], R237 ;  /* 0x000051ed0200e986 */ /* 0x000fe2000c101116 */
[----:B------:R-:W-:-:S02]  /*2cc90*/  F2FP.SATFINITE.E4M3.F32.PACK_AB_MERGE_C R7, RZ, R6, RZ ;  /* 0x00000006ff07723e */ /* 0x000fc400048070ff */
[----:B------:R-:W-:Y:S01]  /*2cca0*/  ISETP.LT.OR P6, PT, R0, 0x5a, !P3 ;  /* 0x0000005a0000780c */ /* 0x000fe20005fc1670 */
[----:B------:R-:W3:Y:S01]  /*2ccb0*/  LDL.LU R39, [R1+0x320] ;  /* 0x0003200001277983 */ /* 0x000ee20000300800 */
[----:B------:R-:W-:Y:S02]  /*2ccc0*/  F2FP.SATFINITE.E4M3.F32.PACK_AB_MERGE_C R6, RZ, R5, RZ ;  /* 0x00000005ff06723e */ /* 0x000fe400048070ff */
[----:B------:R-:W-:Y:S01]  /*2ccd0*/  F2FP.SATFINITE.E4M3.F32.PACK_AB_MERGE_C R5, RZ, R4, RZ ;  /* 0x00000004ff05723e */ /* 0x000fe200048070ff */
[----:B------:R-:W-:Y:S01]  /*2cce0*/  FMUL R4, R32, UR21 ;  /* 0x0000001520047c20 */ /* 0x000fe20008400000 */
[----:B------:R-:W-:Y:S04]  /*2ccf0*/  @!P0 STG.E.U8 desc[UR22][R24.64+0x50], R7 ;  /* 0x0000500718008986 */ /* 0x000fe8000c101116 */
[----:B------:R-:W-:Y:S04]  /*2cd00*/  @!P1 STG.E.U8 desc[UR22][R24.64+0x51], R6 ;  /* 0x0000510618009986 */ /* 0x000fe8000c101116 */
[----:B------:R-:W4:Y:S04]  /*2cd10*/  LDL.LU R37, [R1+0x324] ;  /* 0x0003240001257983 */ /* 0x000f280000300800 */
[----:B------:R0:W-:Y:S04]  /*2cd20*/  @!P5 STG.E.U8 desc[UR22][R2.64+0x58], R5 ;  /* 0x000058050200d986 */ /* 0x0001e8000c101116 */
[----:B------:R-:W4:Y:S04]  /*2cd30*/  LDL.LU R36, [R1+0x328] ;  /* 0x0003280001247983 */ /* 0x000f280000300800 */
[----:B------:R-:W4:Y:S01]  /*2cd40*/  LDL.LU R32, [R1+0x32c] ;  /* 0x00032c0001207983 */ /* 0x000f220000300800 */
[----:B0-----:R-:W-:Y:S01]  /*2cd50*/  F2FP.SATFINITE.E4M3.F32.PACK_AB_MERGE_C R5, RZ, R4, RZ ;  /* 0x00000004ff05723e */ /* 0x001fe200048070ff */
[----:B------:R-:W-:Y:S01]  /*2cd60*/  FMUL R6, R35, UR21 ;  /* 0x0000001523067c20 */ /* 0x000fe20008400000 */
[----:B------:R-:W-:-:S03]  /*2cd70*/  FMUL R4, R33, UR21 ;  /* 0x0000001521047c20 */ /* 0x000fc60008400000 */
[----:B------:R0:W-:Y:S01]  /*2cd80*/  @!P6 STG.E.U8 desc[UR22][R2.64+0x59], R5 ;  /* 0x000059050200e986 */ /* 0x0001e2000c101116 */
[----:B------:R-:W-:Y:S02]  /*2cd90*/  F2FP.SATFINITE.E4M3.F32.PACK_AB_MERGE_C R7, RZ, R6, RZ ;  /* 0x00000006ff07723e */ /* 0x000fe400048070ff */
[----:B------:R-:W-:Y:S01]  /*2cda0*/  F2FP.SATFINITE.E4M3.F32.PACK_AB_MERGE_C R6, RZ, R4, RZ ;  /* 0x00000004ff06723e */ /* 0x000fe200048070ff */
[----:B0-----:R-:W-:Y:S02]  /*2cdb0*/  FMUL R5, R31, UR21 ;  /* 0x000000151f057c20 */ /* 0x001fe40008400000 */
[----:B------:R-:W4:Y:S04]  /*2cdc0*/  LDL.LU R31, [R1+0x330] ;  /* 0x00033000011f7983 */ /* 0x000f280000300800 */
[----:B------:R-:W4:Y:S01]  /*2cdd0*/  LDL.LU R35, [R1+0x334] ;  /* 0x0003340001237983 */ /* 0x000f220000300800 */
[----:B--2---:R-:W-:-:S03]  /*2cde0*/  FMUL R4, R30, UR21 ;  /* 0x000000151e047c20 */ /* 0x004fc60008400000 */
[----:B------:R-:W2:Y:S01]  /*2cdf0*/  LDL.LU R30, [R1+0x338] ;  /* 0x00033800011e7983 */ /* 0x000ea20000300800 */
[C---:B------:R-:W-:Y:S02]  /*2ce00*/  ISETP.LT.OR P0, PT, R0.reuse, 0x59, !P2 ;  /* 0x000000590000780c */ /* 0x040fe40005701670 */
[C---:B------:R-:W-:Y:S01]  /*2ce10*/  ISETP.LT.OR P1, PT, R0.reuse, 0x5a, !P2 ;  /* 0x0000005a0000780c */ /* 0x040fe20005721670 */
[----:B------:R-:W2:Y:S01]  /*2ce20*/  LDL.LU R33, [R1+0x33c] ;  /* 0x00033c0001217983 */ /* 0x000ea20000300800 */
[C---:B------:R-:W-:Y:S02]  /*2ce30*/  ISETP.LT.OR P5, PT, R0.reuse, 0x61, !P3 ;  /* 0x000000610000780c */ /* 0x040fe40005fa1670 */
[----:B------:R-:W-:Y:S02]  /*2ce40*/  ISETP.LT.OR P6, PT, R0, 0x62, !P3 ;  /* 0x000000620000780c */ /* 0x000fe40005fc1670 */
[----:B------:R-:W-:Y:S02]  /*2ce50*/  F2FP.SATFINITE.E4M3.F32.PACK_AB_MERGE_C R5, RZ, R5, RZ ;  /* 0x00000005ff05723e */ /* 0x000fe400048070ff */
[----:B------:R-:W-:-:S03]  /*2ce60*/  F2FP.SATFINITE.E4M3.F32.PACK_AB_MERGE_C R4, RZ, R4, RZ ;  /* 0x00000004ff04723e */ /* 0x000fc600048070ff */
[----:B------:R3:W-:Y:S01]  /*2ce70*/  @!P0 STG.E.U8 desc[UR22][R24.64+0x58], R7 ;  /* 0x0000580718008986 */ /* 0x0007e2000c101116 */
[----:B------:R-:W-:-:S03]  /*2ce80*/  ISETP.LT.OR P0, PT, R0, 0x61, !P2 ;  /* 0x000000610000780c */ /* 0x000fc60005701670 */
[----:B------:R4:W-:Y:S01]  /*2ce90*/  @!P1 STG.E.U8 desc[UR22][R24.64+0x59], R6 ;  /* 0x0000590618009986 */ /* 0x0009e2000c101116 */
[----:B------:R-:W-:-:S03]  /*2cea0*/  ISETP.LT.OR P1, PT, R0, 0x62, !P2 ;  /* 0x000000620000780c */ /* 0x000fc60005721670 */
[----:B------:R0:W-:Y:S01]  /*2ceb0*/  @!P5 STG.E.U8 desc[UR22][R2.64+0x60], R5 ;  /* 0x000060050200d986 */ /* 0x0001e2000c101116 */
[----:B------:R-:W-:Y:S01]  /*2cec0*/  ISETP.LT.OR P5, PT, R0, 0x69, !P3 ;  /* 0x000000690000780c */ /* 0x000fe20005fa1670 */
[----:B---3--:R-:W-:Y:S02]  /*2ced0*/  FMUL R7, R39, UR21 ;  /* 0x0000001527077c20 */ /* 0x008fe40008400000 */
[----:B------:R3:W-:Y:S01]  /*2cee0*/  @!P6 STG.E.U8 desc[UR22][R2.64+0x61], R4 ;  /* 0x000061040200e986 */ /* 0x0007e2000c101116 */
[----:B----4-:R-:W-:-:S03]  /*2cef0*/  FMUL R6, R37, UR21 ;  /* 0x0000001525067c20 */ /* 0x010fc60008400000 */
[----:B------:R-:W4:Y:S01]  /*2cf00*/  LDL.LU R39, [R1+0x340] ;  /* 0x0003400001277983 */ /* 0x000f220000300800 */
[----:B------:R-:W-:Y:S01]  /*2cf10*/  F2FP.SATFINITE.E4M3.F32.PACK_AB_MERGE_C R7, RZ, R7, RZ ;  /* 0x00000007ff07723e */ /* 0x000fe200048070ff */
[----:B0-----:R-:W-:Y:S02]  /*2cf20*/  FMUL R5, R36, UR21 ;  /* 0x0000001524057c20 */ /* 0x001fe40008400000 */
[----:B------:R-:W4:Y:S01]  /*2cf30*/  LDL.LU R36, [R1+0x344] ;  /* 0x0003440001247983 */ /* 0x000f220000300800 */
[----:B---3--:R-:W-:-:S03]  /*2cf40*/  FMUL R4, R32, UR21 ;  /* 0x0000001520047c20 */ /* 0x008fc60008400000 */
[----:B------:R-:W3:Y:S01]  /*2cf50*/  LDL.LU R32, [R1+0x348] ;  /* 0x0003480001207983 */ /* 0x000ee20000300800 */
[----:B------:R-:W-:Y:S02]  /*2cf60*/  F2FP.SATFINITE.E4M3.F32.PACK_AB_MERGE_C R6, RZ, R6, RZ ;  /* 0x00000006ff06723e */ /* 0x000fe400048070ff */
[----:B------:R-:W-:Y:S01]  /*2cf70*/  F2FP.SATFINITE.E4M3.F32.PACK_AB_MERGE_C R5, RZ, R5, RZ ;  /* 0x00000005ff05723e */ /* 0x000fe200048070ff */
[----:B------:R0:W-:Y:S04]  /*2cf80*/  @!P0 STG.E.U8 desc[UR22][R24.64+0x60], R7 ;  /* 0x0000600718008986 */ /* 0x0001e8000c101116 */
[----:B------:R-:W-:Y:S04]  /*2cf90*/  @!P1 STG.E.U8 desc[UR22][R24.64+0x61], R6 ;  /* 0x0000610618009986 */ /* 0x000fe8000c101116 */
[----:B------:R2:W-:Y:S01]  /*2cfa0*/  @!P5 STG.E.U8 desc[UR22][R2.64+0x68], R5 ;  /* 0x000068050200d986 */ /* 0x0005e2000c101116 */
[----:B0-----:R-:W-:-:S03]  /*2cfb0*/  FMUL R7, R31, UR21 ;  /* 0x000000151f077c20 */ /* 0x001fc60008400000 */
[----:B------:R-:W4:Y:S01]  /*2cfc0*/  LDL.LU R31, [R1+0x34c] ;  /* 0x00034c00011f7983 */ /* 0x000f220000300800 */
[----:B--2---:R-:W-:-:S03]  /*2cfd0*/  FMUL R5, R30, UR21 ;  /* 0x000000151e057c20 */ /* 0x004fc60008400000 */
[----:B------:R-:W2:Y:S01]  /*2cfe0*/  LDL.LU R30, [R1+0x350] ;  /* 0x00035000011e7983 */ /* 0x000ea20000300800 */
[C---:B------:R-:W-:Y:S02]  /*2cff0*/  ISETP.LT.OR P6, PT, R0.reuse, 0x6a, !P3 ;  /* 0x0000006a0000780c */ /* 0x040fe40005fc1670 */
[----:B------:R-:W-:Y:S02]  /*2d000*/  F2FP.SATFINITE.E4M3.F32.PACK_AB_MERGE_C R4, RZ, R4, RZ ;  /* 0x00000004ff04723e */ /* 0x000fe400048070ff */
[C---:B------:R-:W-:Y:S01]  /*2d010*/  ISETP.LT.OR P0, PT, R0.reuse, 0x69, !P2 ;  /* 0x000000690000780c */ /* 0x040fe20005701670 */
[----:B------:R-:W-:Y:S01]  /*2d020*/  FMUL R6, R35, UR21 ;  /* 0x0000001523067c20 */ /* 0x000fe20008400000 */
[C---:B------:R-:W-:Y:S01]  /*2d030*/  ISETP.LT.OR P1, PT, R0.reuse, 0x6a, !P2 ;  /* 0x0000006a0000780c */ /* 0x040fe20005721670 */
[----:B------:R-:W2:Y:S01]  /*2d040*/  LDL.LU R37, [R1+0x354] ;  /* 0x0003540001257983 */ /* 0x000ea20000300800 */
[----:B------:R-:W-:-:S03]  /*2d050*/  ISETP.LT.OR P5, PT, R0, 0x71, !P3 ;  /* 0x000000710000780c */ /* 0x000fc60005fa1670 */
[----:B------:R-:W2:Y:S01]  /*2d060*/  LDL.LU R35, [R1+0x358] ;  /* 0x0003580001237983 */ /* 0x000ea20000300800 */
[----:B------:R-:W-:-:S03]  /*2d070*/  F2FP.SATFINITE.E4M3.F32.PACK_AB_MERGE_C R7, RZ, R7, RZ ;  /* 0x00000007ff07723e */ /* 0x000fc600048070ff */
[----:B------:R0:W-:Y:S01]  /*2d080*/  @!P6 STG.E.U8 desc[UR22][R2.64+0x69], R4 ;  /* 0x000069040200e986 */ /* 0x0001e2000c101116 */
[----:B------:R-:W-:Y:S02]  /*2d090*/  ISETP.LT.OR P6, PT, R0, 0x72, !P3 ;  /* 0x000000720000780c */ /* 0x000fe40005fc1670 */
[----:B------:R-:W-:Y:S02]  /*2d0a0*/  F2FP.SATFINITE.E4M3.F32.PACK_AB_MERGE_C R6, RZ, R6, RZ ;  /* 0x00000006ff06723e */ /* 0x000fe400048070ff */
[----:B------:R-:W-:Y:S01]  /*2d0b0*/  F2FP.SATFINITE.E4M3.F32.PACK_AB_MERGE_C R5, RZ, R5, RZ ;  /* 0x00000005ff05723e */ /* 0x000fe200048070ff */
[----:B------:R1:W-:Y:S01]  /*2d0c0*/  @!P0 STG.E.U8 desc[UR22][R24.64+0x68], R7 ;  /* 0x0000680718008986 */ /* 0x0003e2000c101116 */
[----:B0-----:R-:W-:-:S03]  /*2d0d0*/  FMUL R4, R33, UR21 ;  /* 0x0000001521047c20 */ /* 0x001fc60008400000 */
[----:B------:R4:W-:Y:S01]  /*2d0e0*/  @!P1 STG.E.U8 desc[UR22][R24.64+0x69], R6 ;  /* 0x0000690618009986 */ /* 0x0009e2000c101116 */
[----:B------:R-:W-:-:S03]  /*2d0f0*/  ISETP.LT.OR P1, PT, R0, 0x72, !P2 ;  /* 0x000000720000780c */ /* 0x000fc60005721670 */
[----:B------:R-:W2:Y:S01]  /*2d100*/  LDL.LU R33, [R1+0x35c] ;  /* 0x00035c0001217983 */ /* 0x000ea20000300800 */
[----:B-1----:R-:W-:-:S03]  /*2d110*/  F2FP.SATFINITE.E4M3.F32.PACK_AB_MERGE_C R7, RZ, R4, RZ ;  /* 0x00000004ff07723e */ /* 0x002fc600048070ff */
[----:B------:R0:W-:Y:S01]  /*2d120*/  @!P5 STG.E.U8 desc[UR22][R2.64+0x70], R5 ;  /* 0x000070050200d986 */ /* 0x0001e2000c101116 */
[----:B---3--:R-:W-:Y:S01]  /*2d130*/  FMUL R4, R32, UR21 ;  /* 0x0000001520047c20 */ /* 0x008fe20008400000 */
[----:B----4-:R-:W-:Y:S02]  /*2d140*/  FMUL R6, R39, UR21 ;  /* 0x0000001527067c20 */ /* 0x010fe40008400000 */
[----:B------:R1:W-:Y:S01]  /*2d150*/  @!P6 STG.E.U8 desc[UR22][R2.64+0x71], R7 ;  /* 0x000071070200e986 */ /* 0x0003e2000c101116 */
[----:B0-----:R-:W-:-:S03]  /*2d160*/  FMUL R5, R36, UR21 ;  /* 0x0000001524057c20 */ /* 0x001fc60008400000 */
[----:B------:R-:W3:Y:S01]  /*2d170*/  LDL.LU R36, [R1+0x360] ;  /* 0x0003600001247983 */ /* 0x000ee20000300800 */
[----:B-1----:R-:W-:-:S03]  /*2d180*/  F2FP.SATFINITE.E4M3.F32.PACK_AB_MERGE_C R7, RZ, R6, RZ ;  /* 0x00000006ff07723e */ /* 0x002fc600048070ff */
[----:B------:R-:W4:Y:S01]  /*2d190*/  LDL.LU R32, [R1+0x364] ;  /* 0x0003640001207983 */ /* 0x000f220000300800 */
[----:B------:R-:W-:Y:S02]  /*2d1a0*/  F2FP.SATFINITE.E4M3.F32.PACK_AB_MERGE_C R6, RZ, R5, RZ ;  /* 0x00000005ff06723e */ /* 0x000fe400048070ff */
[----:B------:R-:W-:Y:S01]  /*2d1b0*/  F2FP.SATFINITE.E4M3.F32.PACK_AB_MERGE_C R5, RZ, R4, RZ ;  /* 0x00000004ff05723e */ /* 0x000fe200048070ff */
[----:B------:R-:W-:Y:S02]  /*2d1c0*/  FMUL R4, R31, UR21 ;  /* 0x000000151f047c20 */ /* 0x000fe40008400000 */
[----:B------:R-:W3:Y:S04]  /*2d1d0*/  LDL.LU R31, [R1+0x368] ;  /* 0x00036800011f7983 */ /* 0x000ee80000300800 */
[----:B------:R2:W-:Y:S02]  /*2d1e0*/  @!P1 STG.E.U8 desc[UR22][R24.64+0x71], R6 ;  /* 0x0000710618009986 */ /* 0x0005e4000c101116 */
[----:B--2---:R-:W-:-:S02]  /*2d1f0*/  FMUL R6, R30, UR21 ;  /* 0x000000151e067c20 */ /* 0x004fc40008400000 */
[----:B------:R-:W2:Y:S01]  /*2d200*/  LDL.LU R30, [R1+0x36c] ;  /* 0x00036c00011e7983 */ /* 0x000ea20000300800 */
[C---:B------:R-:W-:Y:S02]  /*2d210*/  ISETP.LT.OR P0, PT, R0.reuse, 0x71, !P2 ;  /* 0x000000710000780c */ /* 0x040fe40005701670 */
[C---:B------:R-:W-:Y:S01]  /*2d220*/  ISETP.LT.OR P5, PT, R0.reuse, 0x79, !P3 ;  /* 0x000000790000780c */ /* 0x040fe20005fa1670 */
[----:B------:R-:W2:Y:S01]  /*2d230*/  LDL.LU R39, [R1+0x370] ;  /* 0x0003700001277983 */ /* 0x000ea20000300800 */
[C---:B------:R-:W-:Y:S02]  /*2d240*/  ISETP.LT.OR P6, PT, R0.reuse, 0x7a, !P3 ;  /* 0x0000007a0000780c */ /* 0x040fe40005fc1670 */
[----:B------:R-:W-:-:S07]  /*2d250*/  ISETP.LT.OR P1, PT, R0, 0x7a, !P2 ;  /* 0x0000007a0000780c */ /* 0x000fce0005721670 */
[----:B------:R0:W-:Y:S01]  /*2d260*/  @!P0 STG.E.U8 desc[UR22][R24.64+0x70], R7 ;  /* 0x0000700718008986 */ /* 0x0001e2000c101116 */
[----:B------:R-:W-:-:S03]  /*2d270*/  ISETP.LT.OR P0, PT, R0, 0x79, !P2 ;  /* 0x000000790000780c */ /* 0x000fc60005701670 */
[----:B------:R1:W-:Y:S01]  /*2d280*/  @!P5 STG.E.U8 desc[UR22][R2.64+0x78], R5 ;  /* 0x000078050200d986 */ /* 0x0003e2000c101116 */
[C---:B------:R-:W-:Y:S02]  /*2d290*/  ISETP.LT.OR P5, PT, R0.reuse, 0x81, !P3 ;  /* 0x000000810000780c */ /* 0x040fe40005fa1670 */
[----:B0-----:R-:W-:Y:S01]  /*2d2a0*/  F2FP.SATFINITE.E4M3.F32.PACK_AB_MERGE_C R7, RZ, R4, RZ ;  /* 0x00000004ff07723e */ /* 0x001fe200048070ff */
[----:B------:R-:W-:Y:S01]  /*2d2b0*/  FMUL R4, R35, UR21 ;  /* 0x0000001523047c20 */ /* 0x000fe20008400000 */
[----:B-1----:R-:W-:Y:S02]  /*2d2c0*/  FMUL R5, R37, UR21 ;  /* 0x0000001525057c20 */ /* 0x002fe40008400000 */
[----:B------:R-:W2:Y:S04]  /*2d2d0*/  LDL.LU R37, [R1+0x374] ;  /* 0x0003740001257983 */ /* 0x000ea80000300800 */
[----:B------:R-:W2:Y:S04]  /*2d2e0*/  LDL.LU R35, [R1+0x378] ;  /* 0x0003780001237983 */ /* 0x000ea80000300800 */
[----:B------:R0:W-:Y:S01]  /*2d2f0*/  @!P6 STG.E.U8 desc[UR22][R2.64+0x79], R7 ;  /* 0x000079070200e986 */ /* 0x0001e2000c101116 */
[----:B------:R-:W-:-:S02]  /*2d300*/  ISETP.LT.OR P6, PT, R0, 0x82, !P3 ;  /* 0x000000820000780c */ /* 0x000fc40005fc1670 */
[----:B0-----:R-:W-:Y:S02]  /*2d310*/  F2FP.SATFINITE.E4M3.F32.PACK_AB_MERGE_C R7, RZ, R6, RZ ;  /* 0x00000006ff07723e */ /* 0x001fe400048070ff */
[----:B------:R-:W-:Y:S02]  /*2d320*/  F2FP.SATFINITE.E4M3.F32.PACK_AB_MERGE_C R6, RZ, R5, RZ ;  /* 0x00000005ff06723e */ /* 0x000fe400048070ff */
[----:B------:R-:W-:Y:S01]  /*2d330*/  F2FP.SATFINITE.E4M3.F32.PACK_AB_MERGE_C R5, RZ, R4, RZ ;  /* 0x00000004ff05723e */ /* 0x000fe200048070ff */
[----:B------:R-:W-:Y:S02]  /*2d340*/  FMUL R4, R33, UR21 ;  /* 0x0000001521047c20 */ /* 0x000fe40008400000 */
[----:B------:R-:W2:Y:S04]  /*2d350*/  LDL.LU R33, [R1+0x37c] ;  /* 0x00037c0001217983 */ /* 0x000ea80000300800 */
[----:B------:R-:W-:Y:S04]  /*2d360*/  @!P0 STG.E.U8 desc[UR22][R24.64+0x78], R7 ;  /* 0x0000780718008986 */ /* 0x000fe8000c101116 */
[----:B------:R-:W-:Y:S04]  /*2d370*/  @!P1 STG.E.U8 desc[UR22][R24.64+0x79], R6 ;  /* 0x0000790618009986 */ /* 0x000fe8000c101116 */
[----:B------:R0:W-:Y:S02]  /*2d380*/  @!P5 STG.E.U8 desc[UR22][R2.64+0x80], R5 ;  /* 0x000080050200d986 */ /* 0x0001e4000c101116 */
[----:B0-----:R-:W-:Y:S01]  /*2d390*/  F2FP.SATFINITE.E4M3.F32.PACK_AB_MERGE_C R5, RZ, R4, RZ ;  /* 0x00000004ff05723e */ /* 0x001fe200048070ff */
[----:B----4-:R-:W-:-:S02]  /*2d3a0*/  FMUL R4, R32, UR21 ;  /* 0x0000001520047c20 */ /* 0x010fc40008400000 */
[----:B------:R-:W4:Y:S01]  /*2d3b0*/  LDL.LU R32, [R1+0x380] ;  /* 0x0003800001207983 */ /* 0x000f220000300800 */
[----:B---3--:R-:W-:-:S03]  /*2d3c0*/  FMUL R6, R36, UR21 ;  /* 0x0000001524067c20 */ /* 0x008fc60008400000 */
[----:B------:R0:W-:Y:S04]  /*2d3d0*/  @!P6 STG.E.U8 desc[UR22][R2.64+0x81], R5 ;  /* 0x000081050200e986 */ /* 0x0001e8000c101116 */
[----:B------:R-:W3:Y:S01]  /*2d3e0*/  LDL.LU R36, [R1+0x384] ;  /* 0x0003840001247983 */ /* 0x000ee20000300800 */
[----:B------:R-:W-:Y:S02]  /*2d3f0*/  F2FP.SATFINITE.E4M3.F32.PACK_AB_MERGE_C R7, RZ, R6, RZ ;  /* 0x00000006ff07723e */ /* 0x000fe400048070ff */
[----:B------:R-:W-:Y:S01]  /*2d400*/  F2FP.SATFINITE.E4M3.F32.PACK_AB_MERGE_C R6, RZ, R4, RZ ;  /* 0x00000004ff06723e */ /* 0x000fe200048070ff */
[----:B0-----:R-:W-:Y:S02]  /*2d410*/  FMUL R5, R31, UR21 ;  /* 0x000000151f057c20 */ /* 0x001fe40008400000 */
[----:B------:R-:W3:Y:S01]  /*2d420*/  LDL.LU R31, [R1+0x388] ;  /* 0x00038800011f7983 */ /* 0x000ee20000300800 */
[----:B--2---:R-:W-:-:S03]  /*2d430*/  FMUL R4, R30, UR21 ;  /* 0x000000151e047c20 */ /* 0x004fc60008400000 */
[----:B------:R-:W2:Y:S01]  /*2d440*/  LDL.LU R30, [R1+0x38c] ;  /* 0x00038c00011e7983 */ /* 0x000ea20000300800 */
[C---:B------:R-:W-:Y:S02]  /*2d450*/  ISETP.LT.OR P0, PT, R0.reuse, 0x81, !P2 ;  /* 0x000000810000780c */ /* 0x040fe40005701670 */
[C---:B------:R-:W-:Y:S02]  /*2d460*/  ISETP.LT.OR P1, PT, R0.reuse, 0x82, !P2 ;  /* 0x000000820000780c */ /* 0x040fe40005721670 */
[C---:B------:R-:W-:Y:S02]  /*2d470*/  ISETP.LT.OR P5, PT, R0.reuse, 0x89, !P3 ;  /* 0x000000890000780c */ /* 0x040fe40005fa1670 */
[----:B------:R-:W-:Y:S02]  /*2d480*/  ISETP.LT.OR P6, PT, R0, 0x8a, !P3 ;  /* 0x0000008a0000780c */ /* 0x000fe40005fc1670 */
[----:B------:R-:W-:-:S05]  /*2d490*/  F2FP.SATFINITE.E4M3.F32.PACK_AB_MERGE_C R5, RZ, R5, RZ ;  /* 0x00000005ff05723e */ /* 0x000fca00048070ff */
[----:B------:R0:W-:Y:S01]  /*2d4a0*/  @!P0 STG.E.U8 desc[UR22][R24.64+0x80], R7 ;  /* 0x0000800718008986 */ /* 0x0001e2000c101116 */
[----:B------:R-:W-:-:S03]  /*2d4b0*/  ISETP.LT.OR P0, PT, R0, 0x89, !P2 ;  /* 0x000000890000780c */ /* 0x000fc60005701670 */
[----:B------:R-:W-:Y:S01]  /*2d4c0*/  @!P1 STG.E.U8 desc[UR22][R24.64+0x81], R6 ;  /* 0x0000810618009986 */ /* 0x000fe2000c101116 */
[----:B------:R-:W-:-:S03]  /*2d4d0*/  F2FP.SATFINITE.E4M3.F32.PACK_AB_MERGE_C R4, RZ, R4, RZ ;  /* 0x00000004ff04723e */ /* 0x000fc600048070ff */
[----:B------:R1:W-:Y:S01]  /*2d4e0*/  @!P5 STG.E.U8 desc[UR22][R2.64+0x88], R5 ;  /* 0x000088050200d986 */ /* 0x0003e2000c101116 */
[----:B0-----:R-:W-:-:S03]  /*2d4f0*/  FMUL R7, R39, UR21 ;  /* 0x0000001527077c20 */ /* 0x001fc60008400000 */
[----:B------:R-:W2:Y:S01]  /*2d500*/  LDL.LU R39, [R1+0x390] ;  /* 0x0003900001277983 */ /* 0x000ea20000300800 */
[C---:B------:R-:W-:Y:S01]  /*2d510*/  ISETP.LT.OR P1, PT, R0.reuse, 0x8a, !P2 ;  /* 0x0000008a0000780c */ /* 0x040fe20005721670 */
[----:B-1----:R-:W-:Y:S02]  /*2d520*/  FMUL R5, R35, UR21 ;  /* 0x0000001523057c20 */ /* 0x002fe40008400000 */
[----:B------:R-:W2:Y:S01]  /*2d530*/  LDL.LU R35, [R1+0x394] ;  /* 0x0003940001237983 */ /* 0x000ea20000300800 */
[C---:B------:R-:W-:Y:S01]  /*2d540*/  ISETP.LT.OR P5, PT, R0.reuse, 0x91, !P3 ;  /* 0x000000910000780c */ /* 0x040fe20005fa1670 */
[----:B------:R-:W-:Y:S01]  /*2d550*/  FMUL R6, R37, UR21 ;  /* 0x0000001525067c20 */ /* 0x000fe20008400000 */
[----:B------:R-:W-:Y:S01]  /*2d560*/  F2FP.SATFINITE.E4M3.F32.PACK_AB_MERGE_C R7, RZ, R7, RZ ;  /* 0x00000007ff07723e */ /* 0x000fe200048070ff */
[----:B------:R0:W-:Y:S01]  /*2d570*/  @!P6 STG.E.U8 desc[UR22][R2.64+0x89], R4 ;  /* 0x000089040200e986 */ /* 0x0001e2000c101116 */
[----:B------:R-:W-:Y:S02]  /*2d580*/  ISETP.LT.OR P6, PT, R0, 0x92, !P3 ;  /* 0x000000920000780c */ /* 0x000fe40005fc1670 */
[----:B------:R-:W-:Y:S01]  /*2d590*/  F2FP.SATFINITE.E4M3.F32.PACK_AB_MERGE_C R6, RZ, R6, RZ ;  /* 0x00000006ff06723e */ /* 0x000fe200048070ff */
[----:B------:R4:W-:Y:S01]  /*2d5a0*/  @!P0 STG.E.U8 desc[UR22][R24.64+0x88], R7 ;  /* 0x0000880718008986 */ /* 0x0009e2000c101116 */
[----:B------:R-:W-:-:S03]  /*2d5b0*/  F2FP.SATFINITE.E4M3.F32.PACK_AB_MERGE_C R5, RZ, R5, RZ ;  /* 0x00000005ff05723e */ /* 0x000fc600048070ff */
[----:B------:R-:W-:Y:S01]  /*2d5c0*/  @!P1 STG.E.U8 desc[UR22][R24.64+0x89], R6 ;  /* 0x0000890618009986 */ /* 0x000fe2000c101116 */
[----:B0-----:R-:W-:-:S03]  /*2d5d0*/  FMUL R4, R33, UR21 ;  /* 0x0000001521047c20 */ /* 0x001fc60008400000 */
[----:B------:R-:W2:Y:S02]  /*2d5e0*/  LDL.LU R33, [R1+0x398] ;  /* 0x0003980001217983 */ /* 0x000ea40000300800 */
[----:B------:R-:W-:Y:S02]  /*2d5f0*/  F2FP.SATFINITE.E4M3.F32.PACK_AB_MERGE_C R4, RZ, R4, RZ ;  /* 0x00000004ff04723e */ /* 0x000fe400048070ff */
[----:B------:R3:W-:Y:S04]  /*2d600*/  @!P5 STG.E.U8 desc[UR22][R2.64+0x90], R5 ;  /* 0x000090050200d986 */ /* 0x0007e8000c101116 */
[----:B------:R2:W-:Y:S01]  /*2d610*/  @!P6 STG.E.U8 desc[UR22][R2.64+0x91], R4 ;  /* 0x000091040200e986 */ /* 0x0005e2000c101116 */
[----:B----4-:R-:W-:-:S03]  /*2d620*/  FMUL R7, R32, UR21 ;  /* 0x0000001520077c20 */ /* 0x010fc60008400000 */
[----:B------:R-:W4:Y:S01]  /*2d630*/  LDL.LU R32, [R1+0x39c] ;  /* 0x00039c0001207983 */ /* 0x000f220000300800 */
[----:B---3--:R-:W-:-:S03]  /*2d640*/  FMUL R5, R31, UR21 ;  /* 0x000000151f057c20 */ /* 0x008fc60008400000 */
[----:B------:R-:W3:Y:S04]  /*2d650*/  LDL.LU R31, [R1+0x3a0] ;  /* 0x0003a000011f7983 */ /* 0x000ee80000300800 */
[----:B------:R-:W3:Y:S01]  /*2d660*/  LDL.LU R37, [R1+0x3a4] ;  /* 0x0003a40001257983 */ /* 0x000ee20000300800 */
[----:B--2---:R-:W-:-:S03]  /*2d670*/  FMUL R4, R30, UR21 ;  /* 0x000000151e047c20 */ /* 0x004fc60008400000 */
[----:B------:R-:W2:Y:S01]  /*2d680*/  LDL.LU R30, [R1+0x3a8] ;  /* 0x0003a800011e7983 */ /* 0x000ea20000300800 */
[C---:B------:R-:W-:Y:S02]  /*2d690*/  ISETP.LT.OR P0, PT, R0.reuse, 0x91, !P2 ;  /* 0x000000910000780c */ /* 0x040fe40005701670 */
[C---:B------:R-:W-:Y:S02]  /*2d6a0*/  ISETP.LT.OR P1, PT, R0.reuse, 0x92, !P2 ;  /* 0x000000920000780c */ /* 0x040fe40005721670 */
[----:B------:R-:W-:Y:S01]  /*2d6b0*/  ISETP.LT.OR P5, PT, R0, 0x99, !P3 ;  /* 0x000000990000780c */ /* 0x000fe20005fa1670 */
[----:B------:R-:W-:Y:S01]  /*2d6c0*/  FMUL R6, R36, UR21 ;  /* 0x0000001524067c20 */ /* 0x000fe20008400000 */
[----:B------:R-:W-:Y:S01]  /*2d6d0*/  F2FP.SATFINITE.E4M3.F32.PACK_AB_MERGE_C R7, RZ, R7, RZ ;  /* 0x00000007ff07723e */ /* 0x000fe200048070ff */
[----:B------:R-:W2:Y:S01]  /*2d6e0*/  LDL.LU R36, [R1+0x3ac] ;  /* 0x0003ac0001247983 */ /* 0x000ea20000300800 */
[----:B------:R-:W-:Y:S02]  /*2d6f0*/  F2FP.SATFINITE.E4M3.F32.PACK_AB_MERGE_C R5, RZ, R5, RZ ;  /* 0x00000005ff05723e */ /* 0x000fe400048070ff */
[----:B------:R-:W-:-:S02]  /*2d700*/  F2FP.SATFINITE.E4M3.F32.PACK_AB_MERGE_C R6, RZ, R6, RZ ;  /* 0x00000006ff06723e */ /* 0x000fc400048070ff */
[C---:B------:R-:W-:Y:S01]  /*2d710*/  ISETP.LT.OR P6, PT, R0.reuse, 0x9a, !P3 ;  /* 0x0000009a0000780c */ /* 0x040fe20005fc1670 */
[----:B------:R0:W-:Y:S04]  /*2d720*/  @!P0 STG.E.U8 desc[UR22][R24.64+0x90], R7 ;  /* 0x0000900718008986 */ /* 0x0001e8000c101116 */
[----:B------:R-:W-:Y:S04]  /*2d730*/  @!P1 STG.E.U8 desc[UR22][R24.64+0x91], R6 ;  /* 0x0000910618009986 */ /* 0x000fe8000c101116 */
[----:B------:R1:W-:Y:S01]  /*2d740*/  @!P5 STG.E.U8 desc[UR22][R2.64+0x98], R5 ;  /* 0x000098050200d986 */ /* 0x0003e2000c101116 */
[----:B------:R-:W-:-:S02]  /*2d750*/  ISETP.LT.OR P1, PT, R0, 0x9a, !P2 ;  /* 0x0000009a0000780c */ /* 0x000fc40005721670 */
[----:B0-----:R-:W-:Y:S01]  /*2d760*/  F2FP.SATFINITE.E4M3.F32.PACK_AB_MERGE_C R7, RZ, R4, RZ ;  /* 0x00000004ff07723e */ /* 0x001fe200048070ff */
[----:B-1----:R-:W-:Y:S02]  /*2d770*/  FMUL R5, R35, UR21 ;  /* 0x0000001523057c20 */ /* 0x002fe40008400000 */
[----:B------:R-:W2:Y:S01]  /*2d780*/  LDL.LU R35, [R1+0x3b0] ;  /* 0x0003b00001237983 */ /* 0x000ea20000300800 */
[----:B------:R-:W-:Y:S01]  /*2d790*/  FMUL R6, R39, UR21 ;  /* 0x0000001527067c20 */ /* 0x000fe20008400000 */
[C---:B------:R-:W-:Y:S02]  /*2d7a0*/  ISETP.LT.OR P0, PT, R0.reuse, 0x99, !P2 ;  /* 0x000000990000780c */ /* 0x040fe40005701670 */
[----:B------:R-:W-:Y:S01]  /*2d7b0*/  ISETP.LT.OR P5, PT, R0, 0xa1, !P3 ;  /* 0x000000a10000780c */ /* 0x000fe20005fa1670 */
[----:B------:R0:W-:Y:S02]  /*2d7c0*/  @!P6 STG.E.U8 desc[UR22][R2.64+0x99], R7 ;  /* 0x000099070200e986 */ /* 0x0001e4000c101116 */
[----:B0-----:R-:W-:Y:S01]  /*2d7d0*/  F2FP.SATFINITE.E4M3.F32.PACK_AB_MERGE_C R7, RZ, R6, RZ ;  /* 0x00000006ff07723e */ /* 0x001fe200048070ff */
[----:B------:R-:W-:-:S02]  /*2d7e0*/  FMUL R4, R33, UR21 ;  /* 0x0000001521047c20 */ /* 0x000fc40008400000 */
[----:B------:R-:W2:Y:S01]  /*2d7f0*/  LDL.LU R33, [R1+0x3b4] ;  /* 0x0003b40001217983 */ /* 0x000ea20000300800 */
[----:B------:R-:W-:Y:S02]  /*2d800*/  F2FP.SATFINITE.E4M3.F32.PACK_AB_MERGE_C R6, RZ, R5, RZ ;  /* 0x00000005ff06723e */ /* 0x000fe400048070ff */
[----:B------:R-:W-:-:S03]  /*2d810*/  F2FP.SATFINITE.E4M3.F32.PACK_AB_MERGE_C R5, RZ, R4, RZ ;  /* 0x00000004ff05723e */ /* 0x000fc600048070ff */
[----:B------:R-:W-:Y:S04]  /*2d820*/  @!P1 STG.E.U8 desc[UR22][R24.64+0x99], R6 ;  /* 0x0000990618009986 */ /* 0x000fe8000c101116 */
[----:B------:R0:W-:Y:S04]  /*2d830*/  @!P0 STG.E.U8 desc[UR22][R24.64+0x98], R7 ;  /* 0x0000980718008986 */ /* 0x0001e8000c101116 */
[----:B------:R1:W-:Y:S01]  /*2d840*/  @!P5 STG.E.U8 desc[UR22][R2.64+0xa0], R5 ;  /* 0x0000a0050200d986 */ /* 0x0003e2000c101116 */
[----:B----4-:R-:W-:-:S03]  /*2d850*/  FMUL R4, R32, UR21 ;  /* 0x0000001520047c20 */ /* 0x010fc60008400000 */
[----:B------:R-:W4:Y:S02]  /*2d860*/  LDL.LU R32, [R1+0x3b8] ;  /* 0x0003b80001207983 */ /* 0x000f240000300800 */
[----:B0-----:R-:W-:Y:S01]  /*2d870*/  F2FP.SATFINITE.E4M3.F32.PACK_AB_MERGE_C R7, RZ, R4, RZ ;  /* 0x00000004ff07723e */ /* 0x001fe200048070ff */
[----:B---3--:R-:W-:Y:S02]  /*2d880*/  FMUL R6, R31, UR21 ;  /* 0x000000151f067c20 */ /* 0x008fe40008400000 */
[----:B------:R-:W3:Y:S01]  /*2d890*/  LDL.LU R31, [R1+0x3bc] ;  /* 0x0003bc00011f7983 */ /* 0x000ee20000300800 */
[----:B-1----:R-:W-:-:S03]  /*2d8a0*/  FMUL R5, R37, UR21 ;  /* 0x0000001525057c20 */ /* 0x002fc60008400000 */
[----:B------:R-:W3:Y:S01]  /*2d8b0*/  LDL.LU R37, [R1+0x3c0] ;  /* 0x0003c00001257983 */ /* 0x000ee20000300800 */
[----:B--2---:R-:W-:-:S03]  /*2d8c0*/  FMUL R4, R30, UR21 ;  /* 0x000000151e047c20 */ /* 0x004fc60008400000 */
[----:B------:R-:W2:Y:S01]  /*2d8d0*/  LDL.LU R30, [R1+0x3c4] ;  /* 0x0003c400011e7983 */ /* 0x000ea20000300800 */
[C---:B------:R-:W-:Y:S02]  /*2d8e0*/  ISETP.LT.OR P6, PT, R0.reuse, 0xa2, !P3 ;  /* 0x000000a20000780c */ /* 0x040fe40005fc1670 */
[C---:B------:R-:W-:Y:S02]  /*2d8f0*/  ISETP.LT.OR P1, PT, R0.reuse, 0xa2, !P2 ;  /* 0x000000a20000780c */ /* 0x040fe40005721670 */
[C---:B------:R-:W-:Y:S02]  /*2d900*/  ISETP.LT.OR P0, PT, R0.reuse, 0xa1, !P2 ;  /* 0x000000a10000780c */ /* 0x040fe40005701670 */
[----:B------:R-:W-:-:S07]  /*2d910*/  ISETP.LT.OR P5, PT, R0, 0xa9, !P3 ;  /* 0x000000a90000780c */ /* 0x000fce0005fa1670 */
[----:B------:R0:W-:Y:S01]  /*2d920*/  @!P6 STG.E.U8 desc[UR22][R2.64+0xa1], R7 ;  /* 0x0000a1070200e986 */ /* 0x0001e2000c101116 */
[----:B------:R-:W-:Y:S02]  /*2d930*/  ISETP.LT.OR P6, PT, R0, 0xaa, !P3 ;  /* 0x000000aa0000780c */ /* 0x000fe40005fc1670 */
[----:B0-----:R-:W-:Y:S02]  /*2d940*/  F2FP.SATFINITE.E4M3.F32.PACK_AB_MERGE_C R7, RZ, R6, RZ ;  /* 0x00000006ff07723e */ /* 0x001fe400048070ff */
[----:B------:R-:W-:Y:S02]  /*2d950*/  F2FP.SATFINITE.E4M3.F32.PACK_AB_MERGE_C R6, RZ, R5, RZ ;  /* 0x00000005ff06723e */ /* 0x000fe400048070ff */
[----:B------:R-:W-:Y:S01]  /*2d960*/  F2FP.SATFINITE.E4M3.F32.PACK_AB_MERGE_C R5, RZ, R4, RZ ;  /* 0x00000004ff05723e */ /* 0x000fe200048070ff */
[----:B------:R-:W-:Y:S02]  /*2d970*/  FMUL R4, R36, UR21 ;  /* 0x0000001524047c20 */ /* 0x000fe40008400000 */
[----:B------:R-:W2:Y:S04]  /*2d980*/  LDL.LU R36, [R1+0x3c8] ;  /* 0x0003c80001247983 */ /* 0x000ea80000300800 */
[----:B------:R0:W-:Y:S04]  /*2d990*/  @!P1 STG.E.U8 desc[UR22][R24.64+0xa1], R6 ;  /* 0x0000a10618009986 */ /* 0x0001e8000c101116 */
[----:B------:R-:W-:Y:S01]  /*2d9a0*/  @!P0 STG.E.U8 desc[UR22][R24.64+0xa0], R7 ;  /* 0x0000a00718008986 */ /* 0x000fe2000c101116 */
[----:B0-----:R-:W-:-:S03]  /*2d9b0*/  FMUL R6, R35, UR21 ;  /* 0x0000001523067c20 */ /* 0x001fc60008400000 */
[----:B------:R-:W2:Y:S04]  /*2d9c0*/  LDL.LU R35, [R1+0x3cc] ;  /* 0x0003cc0001237983 */ /* 0x000ea80000300800 */
[----:B------:R0:W-:Y:S01]  /*2d9d0*/  @!P5 STG.E.U8 desc[UR22][R2.64+0xa8], R5 ;  /* 0x0000a8050200d986 */ /* 0x0001e2000c101116 */
[----:B------:R-:W-:Y:S02]  /*2d9e0*/  ISETP.LT.OR P0, PT, R0, 0xa9, !P2 ;  /* 0x000000a90000780c */ /* 0x000fe40005701670 */
[----:B0-----:R-:W-:Y:S01]  /*2d9f0*/  F2FP.SATFINITE.E4M3.F32.PACK_AB_MERGE_C R5, RZ, R4, RZ ;  /* 0x00000004ff05723e */ /* 0x001fe200048070ff */
[----:B------:R-:W-:Y:S02]  /*2da00*/  FMUL R4, R33, UR21 ;  /* 0x0000001521047c20 */ /* 0x000fe40008400000 */
[----:B------:R-:W2:Y:S04]  /*2da10*/  LDL.LU R33, [R1+0x3d0] ;  /* 0x0003d00001217983 */ /* 0x000ea80000300800 */
[----:B------:R4:W-:Y:S01]  /*2da20*/  @!P6 STG.E.U8 desc[UR22][R2.64+0xa9], R5 ;  /* 0x0000a9050200e986 */ /* 0x0009e2000c101116 */
[----:B------:R-:W-:-:S02]  /*2da30*/  F2FP.SATFINITE.E4M3.F32.PACK_AB_MERGE_C R7, RZ, R6, RZ ;  /* 0x00000006ff07723e */ /* 0x000fc400048070ff */
[----:B------:R-:W-:Y:S01]  /*2da40*/  F2FP.SATFINITE.E4M3.F32.PACK_AB_MERGE_C R6, RZ, R4, RZ ;  /* 0x00000004ff06723e */ /* 0x000fe200048070ff */
[----:B----4-:R-:W-:Y:S02]  /*2da50*/  FMUL R5, R32, UR21 ;  /* 0x0000001520057c20 */ /* 0x010fe40008400000 */
[----:B------:R-:W4:Y:S04]  /*2da60*/  LDL.LU R32, [R1+0x3d4] ;  /* 0x0003d40001207983 */ /* 0x000f280000300800 */
[----:B------:R0:W-:Y:S01]  /*2da70*/  @!P0 STG.E.U8 desc[UR22][R24.64+0xa8], R7 ;  /* 0x0000a80718008986 */ /* 0x0001e2000c101116 */
[----:B---3--:R-:W-:-:S03]  /*2da80*/  FMUL R4, R31, UR21 ;  /* 0x000000151f047c20 */ /* 0x008fc60008400000 */
[----:B------:R-:W3:Y:S02]  /*2da90*/  LDL.LU R31, [R1+0x3d8] ;  /* 0x0003d800011f7983 */ /* 0x000ee40000300800 */
[----:B0-----:R-:W-:Y:S01]  /*2daa0*/  F2FP.SATFINITE.E4M3.F32.PACK_AB_MERGE_C R7, RZ, R4, RZ ;  /* 0x00000004ff07723e */ /* 0x001fe200048070ff */
[----:B--2---:R-:W-:Y:S02]  /*2dab0*/  FMUL R4, R30, UR21 ;  /* 0x000000151e047c20 */ /* 0x004fe40008400000 */
[----:B------:R-:W2:Y:S01]  /*2dac0*/  LDL.LU R30, [R1+0x3dc] ;  /* 0x0003dc00011e7983 */ /* 0x000ea20000300800 */
[C---:B------:R-:W-:Y:S02]  /*2dad0*/  ISETP.LT.OR P1, PT, R0.reuse, 0xaa, !P2 ;  /* 0x000000aa0000780c */ /* 0x040fe40005721670 */
[C---:B------:R-:W-:Y:S02]  /*2dae0*/  ISETP.LT.OR P5, PT, R0.reuse, 0xb1, !P3 ;  /* 0x000000b10000780c */ /* 0x040fe40005fa1670 */
[----:B------:R-:W-:-:S02]  /*2daf0*/  ISETP.LT.OR P6, PT, R0, 0xb2, !P3 ;  /* 0x000000b20000780c */ /* 0x000fc40005fc1670 */
[----:B------:R-:W-:-:S07]  /*2db00*/  F2FP.SATFINITE.E4M3.F32.PACK_AB_MERGE_C R5, RZ, R5, RZ ;  /* 0x00000005ff05723e */ /* 0x000fce00048070ff */
[----:B------:R-:W-:Y:S04]  /*2db10*/  @!P1 STG.E.U8 desc[UR22][R24.64+0xa9], R6 ;  /* 0x0000a90618009986 */ /* 0x000fe8000c101116 */
[----:B------:R0:W-:Y:S01]  /*2db20*/  @!P5 STG.E.U8 desc[UR22][R2.64+0xb0], R5 ;  /* 0x0000b0050200d986 */ /* 0x0001e2000c101116 */
[C---:B------:R-:W-:Y:S02]  /*2db30*/  ISETP.LT.OR P1, PT, R0.reuse, 0xb1, !P2 ;  /* 0x000000b10000780c */ /* 0x040fe40005721670 */
[C---:B------:R-:W-:Y:S01]  /*2db40*/  ISETP.LT.OR P5, PT, R0.reuse, 0xb2, !P2 ;  /* 0x000000b20000780c */ /* 0x040fe200057a1670 */
[----:B------:R1:W-:Y:S01]  /*2db50*/  @!P6 STG.E.U8 desc[UR22][R2.64+0xb1], R7 ;  /* 0x0000b1070200e986 */ /* 0x0003e2000c101116 */
[----:B------:R-:W-:Y:S01]  /*2db60*/  ISETP.LT.OR P6, PT, R0, 0xba, !P3 ;  /* 0x000000ba0000780c */ /* 0x000fe20005fc1670 */
[----:B0-----:R-:W-:-:S02]  /*2db70*/  FMUL R5, R36, UR21 ;  /* 0x0000001524057c20 */ /* 0x001fc40008400000 */
[----:B------:R-:W2:Y:S01]  /*2db80*/  LDL.LU R36, [R1+0x3e0] ;  /* 0x0003e00001247983 */ /* 0x000ea20000300800 */
[----:B-1----:R-:W-:Y:S01]  /*2db90*/  F2FP.SATFINITE.E4M3.F32.PACK_AB_MERGE_C R7, RZ, R4, RZ ;  /* 0x00000004ff07723e */ /* 0x002fe200048070ff */
[----:B------:R-:W-:Y:S01]  /*2dba0*/  FMUL R6, R37, UR21 ;  /* 0x0000001525067c20 */ /* 0x000fe20008400000 */
[----:B------:R-:W-:-:S04]  /*2dbb0*/  ISETP.LT.OR P0, PT, R0, 0xb9, !P3 ;  /* 0x000000b90000780c */ /* 0x000fc80005f01670 */
[----:B------:R-:W-:Y:S02]  /*2dbc0*/  F2FP.SATFINITE.E4M3.F32.PACK_AB_MERGE_C R8, RZ, R6, RZ ;  /* 0x00000006ff08723e */ /* 0x000fe400048070ff */
[----:B------:R-:W-:Y:S01]  /*2dbd0*/  F2FP.SATFINITE.E4M3.F32.PACK_AB_MERGE_C R6, RZ, R5, RZ ;  /* 0x00000005ff06723e */ /* 0x000fe200048070ff */
[----:B------:R-:W-:Y:S02]  /*2dbe0*/  FMUL R4, R35, UR21 ;  /* 0x0000001523047c20 */ /* 0x000fe40008400000 */
[----:B------:R-:W2:Y:S03]  /*2dbf0*/  LDL.LU R35, [R1+0x3e4] ;  /* 0x0003e40001237983 */ /* 0x000ea60000300800 */
[----:B------:R-:W-:Y:S01]  /*2dc00*/  F2FP.SATFINITE.E4M3.F32.PACK_AB_MERGE_C R5, RZ, R4, RZ ;  /* 0x00000004ff05723e */ /* 0x000fe200048070ff */
[----:B------:R-:W-:Y:S04]  /*2dc10*/  @!P1 STG.E.U8 desc[UR22][R24.64+0xb0], R8 ;  /* 0x0000b00818009986 */ /* 0x000fe8000c101116 */
[----:B------:R0:W-:Y:S04]  /*2dc20*/  @!P5 STG.E.U8 desc[UR22][R24.64+0xb1], R7 ;  /* 0x0000b1071800d986 */ /* 0x0001e8000c101116 */
[----:B------:R4:W-:Y:S01]  /*2dc30*/  @!P6 STG.E.U8 desc[UR22][R2.64+0xb9], R5 ;  /* 0x0000b9050200e986 */ /* 0x0009e2000c101116 */
[----:B------:R-:W-:-:S03]  /*2dc40*/  FMUL R4, R33, UR21 ;  /* 0x0000001521047c20 */ /* 0x000fc60008400000 */
[----:B------:R-:W2:Y:S02]  /*2dc50*/  LDL.LU R33, [R1+0x3e8] ;  /* 0x0003e80001217983 */ /* 0x000ea40000300800 */
[----:B0-----:R-:W-:Y:S02]  /*2dc60*/  F2FP.SATFINITE.E4M3.F32.PACK_AB_MERGE_C R7, RZ, R4, RZ ;  /* 0x00000004ff07723e */ /* 0x001fe400048070ff */
[----:B------:R0:W-:Y:S01]  /*2dc70*/  @!P0 STG.E.U8 desc[UR22][R2.64+0xb8], R6 ;  /* 0x0000b80602008986 */ /* 0x0001e2000c101116 */
[----:B----4-:R-:W-:-:S03]  /*2dc80*/  FMUL R5, R32, UR21 ;  /* 0x0000001520057c20 */ /* 0x010fc60008400000 */
[----:B------:R-:W4:Y:S02]  /*2dc90*/  LDL.LU R32, [R1+0x3ec] ;  /* 0x0003ec0001207983 */ /* 0x000f240000300800 */
[----:B0-----:R-:W-:Y:S01]  /*2dca0*/  F2FP.SATFINITE.E4M3.F32.PACK_AB_MERGE_C R6, RZ, R5, RZ ;  /* 0x00000005ff06723e */ /* 0x001fe200048070ff */
[----:B---3--:R-:W-:Y:S02]  /*2dcb0*/  FMUL R4, R31, UR21 ;  /* 0x000000151f047c20 */ /* 0x008fe40008400000 */
[----:B------:R-:W3:Y:S03]  /*2dcc0*/  LDL.LU R31, [R1+0x3f0] ;  /* 0x0003f000011f7983 */ /* 0x000ee60000300800 */
[----:B------:R-:W-:Y:S01]  /*2dcd0*/  F2FP.SATFINITE.E4M3.F32.PACK_AB_MERGE_C R5, RZ, R4, RZ ;  /* 0x00000004ff05723e */ /* 0x000fe200048070ff */
[----:B--2---:R-:W-:Y:S02]  /*2dce0*/  FMUL R4, R30, UR21 ;  /* 0x000000151e047c20 */ /* 0x004fe40008400000 */
[----:B------:R-:W2:Y:S01]  /*2dcf0*/  LDL.LU R30, [R1+0x3f4] ;  /* 0x0003f400011e7983 */ /* 0x000ea20000300800 */
[----:B------:R-:W-:-:S02]  /*2dd00*/  ISETP.LT.OR P5, PT, R0, 0xb9, !P2 ;  /* 0x000000b90000780c */ /* 0x000fc400057a1670 */
[----:B------:R-:W-:Y:S01]  /*2dd10*/  ISETP.GE.AND P1, PT, R34, 0x81, PT ;  /* 0x000000812200780c */ /* 0x000fe20003f26270 */
[----:B------:R-:W2:Y:S01]  /*2dd20*/  LDL.LU R37, [R1+0x3f8] ;  /* 0x0003f80001257983 */ /* 0x000ea20000300800 */
[C---:B------:R-:W-:Y:S02]  /*2dd30*/  ISETP.LT.OR P0, PT, R0.reuse, 0xba, !P2 ;  /* 0x000000ba0000780c */ /* 0x040fe40005701670 */
[----:B------:R-:W-:-:S07]  /*2dd40*/  ISETP.LT.OR P6, PT, R0, 0x1, !P1 ;  /* 0x000000010000780c */ /* 0x000fce0004fc1670 */
[----:B------:R-:W-:Y:S01]  /*2dd50*/  @!P5 STG.E.U8 desc[UR22][R24.64+0xb8], R7 ;  /* 0x0000b8071800d986 */ /* 0x000fe2000c101116 */
[----:B------:R-:W-:-:S03]  /*2dd60*/  ISETP.LT.OR P5, PT, R0, 0x2, !P1 ;  /* 0x000000020000780c */ /* 0x000fc60004fa1670 */
[----:B------:R-:W-:Y:S01]  /*2dd70*/  @!P0 STG.E.U8 desc[UR22][R24.64+0xb9], R6 ;  /* 0x0000b90618008986 */ /* 0x000fe2000c101116 */
[----:B------:R-:W-:Y:S02]  /*2dd80*/  ISETP.GE.AND P0, PT, R34, 0x89, PT ;  /* 0x000000892200780c */ /* 0x000fe40003f06270 */
[----:B------:R-:W-:Y:S01]  /*2dd90*/  F2FP.SATFINITE.E4M3.F32.PACK_AB_MERGE_C R4, RZ, R4, RZ ;  /* 0x00000004ff04723e */ /* 0x000fe200048070ff */
[----:B------:R0:W-:Y:S01]  /*2dda0*/  @!P6 STG.E.U8 desc[UR22][R28.64], R5 ;  /* 0x000000051c00e986 */ /* 0x0001e2000c101116 */
[----:B------:R-:W-:-:S05]  /*2ddb0*/  ISETP.LT.OR P6, PT, R0, 0x1, !P0 ;  /* 0x000000010000780c */ /* 0x000fca00047c1670 */
[----:B------:R1:W-:Y:S01]  /*2ddc0*/  @!P5 STG.E.U8 desc[UR22][R28.64+0x1], R4 ;  /* 0x000001041c00d986 */ /* 0x0003e2000c101116 */
[----:B------:R-:W-:Y:S01]  /*2ddd0*/  ISETP.LT.OR P5, PT, R0, 0x2, !P0 ;  /* 0x000000020000780c */ /* 0x000fe200047a1670 */
[----:B0-----:R-:W-:Y:S02]  /*2dde0*/  FMUL R5, R36, UR21 ;  /* 0x0000001524057c20 */ /* 0x001fe40008400000 */
[----:B------:R-:W2:Y:S03]  /*2ddf0*/  LDL.LU R36, [R1+0x3fc] ;  /* 0x0003fc0001247983 */ /* 0x000ea60000300800 */
[----:B------:R-:W-:-:S05]  /*2de00*/  F2FP.SATFINITE.E4M3.F32.PACK_AB_MERGE_C R5, RZ, R5, RZ ;  /* 0x00000005ff05723e */ /* 0x000fca00048070ff */
[----:B------:R0:W-:Y:S01]  /*2de10*/  @!P6 STG.E.U8 desc[UR22][R26.64], R5 ;  /* 0x000000051a00e986 */ /* 0x0001e2000c101116 */
[----:B-1----:R-:W-:-:S03]  /*2de20*/  FMUL R4, R35, UR21 ;  /* 0x0000001523047c20 */ /* 0x002fc60008400000 */
[----:B------:R-:W2:Y:S01]  /*2de30*/  LDL.LU R35, [R1+0x400] ;  /* 0x0004000001237983 */ /* 0x000ea20000300800 */
[----:B------:R-:W-:Y:S02]  /*2de40*/  ISETP.LT.OR P6, PT, R0, 0x9, !P1 ;  /* 0x000000090000780c */ /* 0x000fe40004fc1670 */
[----:B------:R-:W-:-:S05]  /*2de50*/  F2FP.SATFINITE.E4M3.F32.PACK_AB_MERGE_C R4, RZ, R4, RZ ;  /* 0x00000004ff04723e */ /* 0x000fca00048070ff */
[----:B------:R4:W-:Y:S01]  /*2de60*/  @!P5 STG.E.U8 desc[UR22][R26.64+0x1], R4 ;  /* 0x000001041a00d986 */ /* 0x0009e2000c101116 */
[----:B------:R-:W-:Y:S01]  /*2de70*/  ISETP.LT.OR P5, PT, R0, 0xa, !P1 ;  /* 0x0000000a0000780c */ /* 0x000fe20004fa1670 */
[----:B0-----:R-:W-:Y:S02]  /*2de80*/  FMUL R5, R33, UR21 ;  /* 0x0000001521057c20 */ /* 0x001fe40008400000 */
[----:B------:R-:W2:Y:S03]  /*2de90*/  LDL.LU R33, [R1+0x404] ;  /* 0x0004040001217983 */ /* 0x000ea60000300800 */
[----:B------:R-:W-:-:S05]  /*2dea0*/  F2FP.SATFINITE.E4M3.F32.PACK_AB_MERGE_C R5, RZ, R5, RZ ;  /* 0x00000005ff05723e */ /* 0x000fca00048070ff */
[----:B------:R3:W-:Y:S01]  /*2deb0*/  @!P6 STG.E.U8 desc[UR22][R28.64+0x8], R5 ;  /* 0x000008051c00e986 */ /* 0x0007e2000c101116 */
[----:B----4-:R-:W-:-:S03]  /*2dec0*/  FMUL R4, R32, UR21 ;  /* 0x0000001520047c20 */ /* 0x010fc60008400000 */
[----:B------:R-:W4:Y:S02]  /*2ded0*/  LDL.LU R32, [R1+0x408] ;  /* 0x0004080001207983 */ /* 0x000f240000300800 */
[----:B------:R-:W-:-:S05]  /*2dee0*/  F2FP.SATFINITE.E4M3.F32.PACK_AB_MERGE_C R4, RZ, R4, RZ ;  /* 0x00000004ff04723e */ /* 0x000fca00048070ff */
[----:B------:R2:W-:Y:S01]  /*2def0*/  @!P5 STG.E.U8 desc[UR22][R28.64+0x9], R4 ;  /* 0x000009041c00d986 */ /* 0x0005e2000c101116 */
[----:B---3--:R-:W-:-:S03]  /*2df00*/  FMUL R5, R31, UR21 ;  /* 0x000000151f057c20 */ /* 0x008fc60008400000 */
[----:B------:R-:W3:Y:S01]  /*2df10*/  LDL.LU R31, [R1+0x40c] ;  /* 0x00040c00011f7983 */ /* 0x000ee20000300800 */
[----:B--2---:R-:W-:-:S03]  /*2df20*/  FMUL R4, R30, UR21 ;  /* 0x000000151e047c20 */ /* 0x004fc60008400000 */
[----:B------:R-:W2:Y:S01]  /*2df30*/  LDL.LU R30, [R1+0x410] ;  /* 0x00041000011e7983 */ /* 0x000ea20000300800 */
[C---:B------:R-:W-:Y:S02]  /*2df40*/  ISETP.LT.OR P6, PT, R0.reuse, 0x9, !P0 ;  /* 0x000000090000780c */ /* 0x040fe400047c1670 */
[----:B------:R-:W-:Y:S02]  /*2df50*/  ISETP.LT.OR P5, PT, R0, 0xa, !P0 ;  /* 0x0000000a0000780c */ /* 0x000fe400047a1670 */
[----:B------:R-:W-:Y:S02]  /*2df60*/  F2FP.SATFINITE.E4M3.F32.PACK_AB_MERGE_C R5, RZ, R5, RZ ;  /* 0x00000005ff05723e */ /* 0x000fe400048070ff */
[----:B------:R-:W-:-:S07]  /*2df70*/  F2FP.SATFINITE.E4M3.F32.PACK_AB_MERGE_C R4, RZ, R4, RZ ;  /* 0x00000004ff04723e */ /* 0x000fce00048070ff */
[----:B------:R0:W-:Y:S01]  /*2df80*/  @!P6 STG.E.U8 desc[UR22][R26.64+0x8], R5 ;  /* 0x000008051a00e986 */ /* 0x0001e2000c101116 */
[----:B------:R-:W-:-:S03]  /*2df90*/  ISETP.LT.OR P6, PT, R0, 0x11, !P1 ;  /* 0x000000110000780c */ /* 0x000fc60004fc1670 */
[----:B------:R1:W-:Y:S01]  /*2dfa0*/  @!P5 STG.E.U8 desc[UR22][R26.64+0x9], R4 ;  /* 0x000009041a00d986 */ /* 0x0003e2000c101116 */
[----:B------:R-:W-:Y:S01]  /*2dfb0*/  ISETP.LT.OR P5, PT, R0, 0x12, !P1 ;  /* 0x000000120000780c */ /* 0x000fe20004fa1670 */
[----:B0-----:R-:W-:Y:S02]  /*2dfc0*/  FMUL R5, R37, UR21 ;  /* 0x0000001525057c20 */ /* 0x001fe40008400000 */
[----:B------:R-:W2:Y:S03]  /*2dfd0*/  LDL.LU R37, [R1+0x414] ;  /* 0x0004140001257983 */ /* 0x000ea60000300800 */
[----:B------:R-:W-:Y:S01]  /*2dfe0*/  F2FP.SATFINITE.E4M3.F32.PACK_AB_MERGE_C R5, RZ, R5, RZ ;  /* 0x00000005ff05723e */ /* 0x000fe200048070ff */
[----:B-1----:R-:W-:Y:S02]  /*2dff0*/  FMUL R4, R36, UR21 ;  /* 0x0000001524047c20 */ /* 0x002fe40008400000 */
[----:B------:R-:W2:Y:S04]  /*2e000*/  LDL.LU R36, [R1+0x418] ;  /* 0x0004180001247983 */ /* 0x000ea80000300800 */
[----:B------:R0:W-:Y:S01]  /*2e010*/  @!P6 STG.E.U8 desc[UR22][R28.64+0x10], R5 ;  /* 0x000010051c00e986 */ /* 0x0001e2000c101116 */
[----:B------:R-:W-:-:S02]  /*2e020*/  ISETP.LT.OR P6, PT, R0, 0x11, !P0 ;  /* 0x000000110000780c */ /* 0x000fc400047c1670 */
[----:B------:R-:W-:-:S05]  /*2e030*/  F2FP.SATFINITE.E4M3.F32.PACK_AB_MERGE_C R4, RZ, R4, RZ ;  /* 0x00000004ff04723e */ /* 0x000fca00048070ff */
[----:B------:R1:W-:Y:S01]  /*2e040*/  @!P5 STG.E.U8 desc[UR22][R28.64+0x11], R4 ;  /* 0x000011041c00d986 */ /* 0x0003e2000c101116 */
[----:B0-----:R-:W-:-:S03]  /*2e050*/  FMUL R5, R35, UR21 ;  /* 0x0000001523057c20 */ /* 0x001fc60008400000 */
[----:B------:R-:W2:Y:S01]  /*2e060*/  LDL.LU R35, [R1+0x41c] ;  /* 0x00041c0001237983 */ /* 0x000ea20000300800 */
[----:B------:R-:W-:Y:S02]  /*2e070*/  ISETP.LT.OR P5, PT, R0, 0x12, !P0 ;  /* 0x000000120000780c */ /* 0x000fe400047a1670 */
[----:B------:R-:W-:-:S05]  /*2e080*/  F2FP.SATFINITE.E4M3.F32.PACK_AB_MERGE_C R5, RZ, R5, RZ ;  /* 0x00000005ff05723e */ /* 0x000fca00048070ff */
[----:B------:R4:W-:Y:S01]  /*2e090*/  @!P6 STG.E.U8 desc[UR22][R26.64+0x10], R5 ;  /* 0x000010051a00e986 */ /* 0x0009e2000c101116 */
[----:B------:R-:W-:Y:S01]  /*2e0a0*/  ISETP.LT.OR P6, PT, R0, 0x19, !P1 ;  /* 0x000000190000780c */ /* 0x000fe20004fc1670 */
[----:B-1----:R-:W-:Y:S02]  /*2e0b0*/  FMUL R4, R33, UR21 ;  /* 0x0000001521047c20 */ /* 0x002fe40008400000 */
        /* <DEDUP_REMOVED lines=12> */
[----:B------:R-:W-:Y:S02]  /*2e180*/  F2FP.SATFINITE.E4M3.F32.PACK_AB_MERGE_C R4, RZ, R4, RZ ;  /* 0x00000004ff04723e */ /* 0x000fe400048070ff */
[----:B------:R-:W-:Y:S02]  /*2e190*/  ISETP.LT.OR P6, PT, R0, 0x19, !P0 ;  /* 0x000000190000780c */ /* 0x000fe400047c1670 */
        /* <DEDUP_REMOVED lines=218> */
[----:B-1----:R-:W-:-:S04]  /*2ef40*/  FMUL R5, R36, UR21 ;  /* 0x0000001524057c20 */ /* 0x002fc80008400000 */
[----:B------:R0:W-:Y:S01]  /*2ef50*/  @!P5 STG.E.U8 desc[UR22][R28.64+0x71], R4 ;  /* 0x000071041c00d986 */ /* 0x0001e2000c101116 */
[C---:B------:R-:W-:Y:S02]  /*2ef60*/  ISETP.LT.OR P5, PT, R0.reuse, 0x72, !P0 ;  /* 0x000000720000780c */ /* 0x040fe400047a1670 */
[----:B------:R-:W-:Y:S01]  /*2ef70*/  F2FP.SATFINITE.E4M3.F32.PACK_AB_MERGE_C R5, RZ, R5, RZ ;  /* 0x00000005ff05723e */ /* 0x000fe200048070ff */
[----:B------:R-:W2:Y:S04]  /*2ef80*/  LDL.LU R36, [R1+0x4dc] ;  /* 0x0004dc0001247983 */ /* 0x000ea80000300800 */
[----:B------:R1:W-:Y:S01]  /*2ef90*/  @!P6 STG.E.U8 desc[UR22][R26.64+0x70], R5 ;  /* 0x000070051a00e986 */ /* 0x0003e2000c101116 */
[----:B------:R-:W-:Y:S01]  /*2efa0*/  ISETP.LT.OR P6, PT, R0, 0x79, !P1 ;  /* 0x000000790000780c */ /* 0x000fe20004fc1670 */
[----:B0-----:R-:W-:-:S02]  /*2efb0*/  FMUL R4, R35, UR21 ;  /* 0x0000001523047c20 */ /* 0x001fc40008400000 */
[----:B------:R-:W2:Y:S03]  /*2efc0*/  LDL.LU R35, [R1+0x4e0] ;  /* 0x0004e00001237983 */ /* 0x000ea60000300800 */
        /* <DEDUP_REMOVED lines=19> */
[----:B------:R-:W-:Y:S01]  /*2f100*/  @!P6 STG.E.U8 desc[UR22][R26.64+0x78], R6 ;  /* 0x000078061a00e986 */ /* 0x000fe2000c101116 */
[----:B------:R-:W-:Y:S01]  /*2f110*/  ISETP.LT.OR P6, PT, R0, 0x81, !P1 ;  /* 0x000000810000780c */ /* 0x000fe20004fc1670 */
[----:B------:R-:W-:Y:S02]  /*2f120*/  FMUL R4, R37, UR21 ;  /* 0x0000001525047c20 */ /* 0x000fe40008400000 */
[----:B------:R-:W2:Y:S03]  /*2f130*/  LDL.LU R37, [R1+0x4f4] ;  /* 0x0004f40001257983 */ /* 0x000ea60000300800 */
[----:B------:R-:W-:Y:S01]  /*2f140*/  F2FP.SATFINITE.E4M3.F32.PACK_AB_MERGE_C R4, RZ, R4, RZ ;  /* 0x00000004ff04723e */ /* 0x000fe200048070ff */
[----:B------:R0:W-:Y:S06]  /*2f150*/  @!P5 STG.E.U8 desc[UR22][R26.64+0x79], R5 ;  /* 0x000079051a00d986 */ /* 0x0001ec000c101116 */
[----:B------:R1:W-:Y:S01]  /*2f160*/  @!P6 STG.E.U8 desc[UR22][R28.64+0x80], R4 ;  /* 0x000080041c00e986 */ /* 0x0003e2000c101116 */
[----:B0-----:R-:W-:-:S03]  /*2f170*/  FMUL R5, R36, UR21 ;  /* 0x0000001524057c20 */ /* 0x001fc60008400000 */
[----:B------:R-:W2:Y:S01]  /*2f180*/  LDL.LU R36, [R1+0x4f8] ;  /* 0x0004f80001247983 */ /* 0x000ea20000300800 */
[----:B-1----:R-:W-:-:S03]  /*2f190*/  FMUL R4, R35, UR21 ;  /* 0x0000001523047c20 */ /* 0x002fc60008400000 */
[----:B------:R-:W2:Y:S02]  /*2f1a0*/  LDL.LU R35, [R1+0x4fc] ;  /* 0x0004fc0001237983 */ /* 0x000ea40000300800 */
[----:B------:R-:W-:Y:S01]  /*2f1b0*/  F2FP.SATFINITE.E4M3.F32.PACK_AB_MERGE_C R7, RZ, R4, RZ ;  /* 0x00000004ff07723e */ /* 0x000fe200048070ff */
[----:B------:R-:W-:Y:S02]  /*2f1c0*/  FMUL R6, R33, UR21 ;  /* 0x0000001521067c20 */ /* 0x000fe40008400000 */
[----:B------:R-:W2:Y:S03]  /*2f1d0*/  LDL.LU R33, [R1+0x500] ;  /* 0x0005000001217983 */ /* 0x000ea60000300800 */
[----:B------:R-:W-:Y:S01]  /*2f1e0*/  F2FP.SATFINITE.E4M3.F32.PACK_AB_MERGE_C R9, RZ, R6, RZ ;  /* 0x00000006ff09723e */ /* 0x000fe200048070ff */
[----:B----4-:R-:W-:Y:S02]  /*2f1f0*/  FMUL R6, R32, UR21 ;  /* 0x0000001520067c20 */ /* 0x010fe40008400000 */
[----:B------:R-:W4:Y:S01]  /*2f200*/  LDL.LU R32, [R1+0x504] ;  /* 0x0005040001207983 */ /* 0x000f220000300800 */
[----:B---3--:R-:W-:-:S03]  /*2f210*/  FMUL R4, R31, UR21 ;  /* 0x000000151f047c20 */ /* 0x008fc60008400000 */
[----:B------:R-:W3:Y:S02]  /*2f220*/  LDL.LU R31, [R1+0x508] ;  /* 0x00050800011f7983 */ /* 0x000ee40000300800 */
[----:B------:R-:W-:Y:S01]  /*2f230*/  F2FP.SATFINITE.E4M3.F32.PACK_AB_MERGE_C R13, RZ, R4, RZ ;  /* 0x00000004ff0d723e */ /* 0x000fe200048070ff */
[----:B--2---:R-:W-:Y:S02]  /*2f240*/  FMUL R4, R30, UR21 ;  /* 0x000000151e047c20 */ /* 0x004fe40008400000 */
[----:B------:R-:W2:Y:S01]  /*2f250*/  LDL.LU R30, [R1+0x50c] ;  /* 0x00050c00011e7983 */ /* 0x000ea20000300800 */
[C---:B------:R-:W-:Y:S02]  /*2f260*/  ISETP.LT.OR P5, PT, R0.reuse, 0x82, !P1 ;  /* 0x000000820000780c */ /* 0x040fe40004fa1670 */
[----:B------:R-:W-:Y:S02]  /*2f270*/  F2FP.SATFINITE.E4M3.F32.PACK_AB_MERGE_C R5, RZ, R5, RZ ;  /* 0x00000005ff05723e */ /* 0x000fe400048070ff */
[----:B------:R-:W-:-:S09]  /*2f280*/  ISETP.LT.OR P6, PT, R0, 0x81, !P0 ;  /* 0x000000810000780c */ /* 0x000fd200047c1670 */
[----:B------:R0:W-:Y:S01]  /*2f290*/  @!P5 STG.E.U8 desc[UR22][R28.64+0x81], R5 ;  /* 0x000081051c00d986 */ /* 0x0001e2000c101116 */
[----:B------:R-:W-:-:S03]  /*2f2a0*/  ISETP.LT.OR P5, PT, R0, 0x82, !P0 ;  /* 0x000000820000780c */ /* 0x000fc600047a1670 */
[----:B------:R1:W-:Y:S01]  /*2f2b0*/  @!P6 STG.E.U8 desc[UR22][R26.64+0x80], R7 ;  /* 0x000080071a00e986 */ /* 0x0003e2000c101116 */
[----:B------:R-:W-:-:S09]  /*2f2c0*/  ISETP.LT.OR P6, PT, R0, 0x89, !P1 ;  /* 0x000000890000780c */ /* 0x000fd20004fc1670 */
[----:B------:R1:W-:Y:S01]  /*2f2d0*/  @!P5 STG.E.U8 desc[UR22][R26.64+0x81], R9 ;  /* 0x000081091a00d986 */ /* 0x0003e2000c101116 */
[----:B------:R-:W-:Y:S02]  /*2f2e0*/  ISETP.LT.OR P5, PT, R0, 0x8a, !P1 ;  /* 0x0000008a0000780c */ /* 0x000fe40004fa1670 */
[----:B------:R-:W-:Y:S01]  /*2f2f0*/  F2FP.SATFINITE.E4M3.F32.PACK_AB_MERGE_C R11, RZ, R6, RZ ;  /* 0x00000006ff0b723e */ /* 0x000fe200048070ff */
[----:B0-----:R-:W-:Y:S02]  /*2f300*/  FMUL R5, R37, UR21 ;  /* 0x0000001525057c20 */ /* 0x001fe40008400000 */
[----:B------:R-:W2:Y:S01]  /*2f310*/  LDL.LU R37, [R1+0x510] ;  /* 0x0005100001257983 */ /* 0x000ea20000300800 */
[----:B-1----:R-:W-:-:S03]  /*2f320*/  F2FP.SATFINITE.E4M3.F32.PACK_AB_MERGE_C R7, RZ, R4, RZ ;  /* 0x00000004ff07723e */ /* 0x002fc600048070ff */
[----:B------:R0:W-:Y:S01]  /*2f330*/  @!P6 STG.E.U8 desc[UR22][R28.64+0x88], R11 ;  /* 0x0000880b1c00e986 */ /* 0x0001e2000c101116 */
[----:B------:R-:W-:-:S03]  /*2f340*/  ISETP.LT.OR P6, PT, R0, 0x89, !P0 ;  /* 0x000000890000780c */ /* 0x000fc600047c1670 */
[----:B------:R1:W-:Y:S01]  /*2f350*/  @!P5 STG.E.U8 desc[UR22][R28.64+0x89], R13 ;  /* 0x0000890d1c00d986 */ /* 0x0003e2000c101116 */
[----:B------:R-:W-:Y:S01]  /*2f360*/  ISETP.LT.OR P5, PT, R0, 0x8a, !P0 ;  /* 0x0000008a0000780c */ /* 0x000fe200047a1670 */
[----:B------:R-:W-:Y:S01]  /*2f370*/  FMUL R4, R36, UR21 ;  /* 0x0000001524047c20 */ /* 0x000fe20008400000 */
[----:B------:R-:W-:Y:S01]  /*2f380*/  F2FP.SATFINITE.E4M3.F32.PACK_AB_MERGE_C R9, RZ, R5, RZ ;  /* 0x00000005ff09723e */ /* 0x000fe200048070ff */
[----:B------:R-:W2:Y:S01]  /*2f390*/  LDL.LU R36, [R1+0x514] ;  /* 0x0005140001247983 */ /* 0x000ea20000300800 */
[----:B------:R-:W-:-:S03]  /*2f3a0*/  FMUL R5, R35, UR21 ;  /* 0x0000001523057c20 */ /* 0x000fc60008400000 */
[----:B------:R-:W2:Y:S01]  /*2f3b0*/  LDL.LU R35, [R1+0x518] ;  /* 0x0005180001237983 */ /* 0x000ea20000300800 */
[----:B0-----:R-:W-:Y:S02]  /*2f3c0*/  F2FP.SATFINITE.E4M3.F32.PACK_AB_MERGE_C R11, RZ, R4, RZ ;  /* 0x00000004ff0b723e */ /* 0x001fe400048070ff */
[----:B-1----:R-:W-:Y:S01]  /*2f3d0*/  F2FP.SATFINITE.E4M3.F32.PACK_AB_MERGE_C R13, RZ, R5, RZ ;  /* 0x00000005ff0d723e */ /* 0x002fe200048070ff */
[----:B------:R0:W-:Y:S04]  /*2f3e0*/  @!P6 STG.E.U8 desc[UR22][R26.64+0x88], R7 ;  /* 0x000088071a00e986 */ /* 0x0001e8000c101116 */
[----:B------:R1:W-:Y:S01]  /*2f3f0*/  @!P5 STG.E.U8 desc[UR22][R26.64+0x89], R9 ;  /* 0x000089091a00d986 */ /* 0x0003e2000c101116 */
[----:B------:R-:W-:-:S03]  /*2f400*/  FMUL R4, R33, UR21 ;  /* 0x0000001521047c20 */ /* 0x000fc60008400000 */
[----:B------:R-:W2:Y:S02]  /*2f410*/  LDL.LU R33, [R1+0x51c] ;  /* 0x00051c0001217983 */ /* 0x000ea40000300800 */
[----:B0-----:R-:W-:Y:S01]  /*2f420*/  F2FP.SATFINITE.E4M3.F32.PACK_AB_MERGE_C R7, RZ, R4, RZ ;  /* 0x00000004ff07723e */ /* 0x001fe200048070ff */
[----:B----4-:R-:W-:Y:S02]  /*2f430*/  FMUL R5, R32, UR21 ;  /* 0x0000001520057c20 */ /* 0x010fe40008400000 */
[----:B------:R-:W4:Y:S03]  /*2f440*/  LDL.LU R32, [R1+0x520] ;  /* 0x0005200001207983 */ /* 0x000f260000300800 */
[----:B-1----:R-:W-:Y:S01]  /*2f450*/  F2FP.SATFINITE.E4M3.F32.PACK_AB_MERGE_C R9, RZ, R5, RZ ;  /* 0x00000005ff09723e */ /* 0x002fe200048070ff */
[----:B---3--:R-:W-:Y:S02]  /*2f460*/  FMUL R4, R31, UR21 ;  /* 0x000000151f047c20 */ /* 0x008fe40008400000 */
[----:B------:R-:W3:Y:S01]  /*2f470*/  LDL.LU R31, [R1+0x524] ;  /* 0x00052400011f7983 */ /* 0x000ee20000300800 */
[----:B--2---:R-:W-:-:S03]  /*2f480*/  FMUL R5, R30, UR21 ;  /* 0x000000151e057c20 */ /* 0x004fc60008400000 */
[----:B------:R-:W2:Y:S01]  /*2f490*/  LDL.LU R30, [R1+0x528] ;  /* 0x00052800011e7983 */ /* 0x000ea20000300800 */
[C---:B------:R-:W-:Y:S02]  /*2f4a0*/  ISETP.LT.OR P6, PT, R0.reuse, 0x91, !P1 ;  /* 0x000000910000780c */ /* 0x040fe40004fc1670 */
[----:B------:R-:W-:-:S11]  /*2f4b0*/  ISETP.LT.OR P5, PT, R0, 0x92, !P1 ;  /* 0x000000920000780c */ /* 0x000fd60004fa1670 */
[----:B------:R0:W-:Y:S01]  /*2f4c0*/  @!P6 STG.E.U8 desc[UR22][R28.64+0x90], R11 ;  /* 0x0000900b1c00e986 */ /* 0x0001e2000c101116 */
[----:B------:R-:W-:-:S03]  /*2f4d0*/  ISETP.LT.OR P6, PT, R0, 0x91, !P0 ;  /* 0x000000910000780c */ /* 0x000fc600047c1670 */
[----:B------:R1:W-:Y:S01]  /*2f4e0*/  @!P5 STG.E.U8 desc[UR22][R28.64+0x91], R13 ;  /* 0x0000910d1c00d986 */ /* 0x0003e2000c101116 */
[----:B------:R-:W-:-:S09]  /*2f4f0*/  ISETP.LT.OR P5, PT, R0, 0x92, !P0 ;  /* 0x000000920000780c */ /* 0x000fd200047a1670 */
[----:B------:R1:W-:Y:S01]  /*2f500*/  @!P6 STG.E.U8 desc[UR22][R26.64+0x90], R7 ;  /* 0x000090071a00e986 */ /* 0x0003e2000c101116 */
[C---:B------:R-:W-:Y:S02]  /*2f510*/  ISETP.LT.OR P6, PT, R0.reuse, 0x99, !P1 ;  /* 0x000000990000780c */ /* 0x040fe40004fc1670 */
[----:B0-----:R-:W-:Y:S01]  /*2f520*/  F2FP.SATFINITE.E4M3.F32.PACK_AB_MERGE_C R11, RZ, R4, RZ ;  /* 0x00000004ff0b723e */ /* 0x001fe200048070ff */
[----:B------:R-:W-:Y:S01]  /*2f530*/  FMUL R4, R37, UR21 ;  /* 0x0000001525047c20 */ /* 0x000fe20008400000 */
[----:B------:R0:W-:Y:S01]  /*2f540*/  @!P5 STG.E.U8 desc[UR22][R26.64+0x91], R9 ;  /* 0x000091091a00d986 */ /* 0x0001e2000c101116 */
[----:B------:R-:W-:-:S03]  /*2f550*/  ISETP.LT.OR P5, PT, R0, 0x9a, !P1 ;  /* 0x0000009a0000780c */ /* 0x000fc60004fa1670 */
[----:B------:R-:W2:Y:S01]  /*2f560*/  LDL.LU R37, [R1+0x52c] ;  /* 0x00052c0001257983 */ /* 0x000ea20000300800 */
[----:B-1----:R-:W-:Y:S02]  /*2f570*/  F2FP.SATFINITE.E4M3.F32.PACK_AB_MERGE_C R13, RZ, R5, RZ ;  /* 0x00000005ff0d723e */ /* 0x002fe400048070ff */
[----:B------:R-:W-:Y:S02]  /*2f580*/  F2FP.SATFINITE.E4M3.F32.PACK_AB_MERGE_C R7, RZ, R4, RZ ;  /* 0x00000004ff07723e */ /* 0x000fe400048070ff */
[----:B------:R1:W-:Y:S01]  /*2f590*/  @!P6 STG.E.U8 desc[UR22][R28.64+0x98], R11 ;  /* 0x0000980b1c00e986 */ /* 0x0003e2000c101116 */
[----:B------:R-:W-:Y:S01]  /*2f5a0*/  ISETP.LT.OR P6, PT, R0, 0x99, !P0 ;  /* 0x000000990000780c */ /* 0x000fe200047c1670 */
[----:B------:R-:W-:Y:S02]  /*2f5b0*/  FMUL R5, R36, UR21 ;  /* 0x0000001524057c20 */ /* 0x000fe40008400000 */
        /* <DEDUP_REMOVED lines=24> */
[----:B------:R-:W-:Y:S02]  /*2f740*/  ISETP.LT.OR P5, PT, R0, 0xa2, !P0 ;  /* 0x000000a20000780c */ /* 0x000fe400047a1670 */
[----:B0-----:R-:W-:Y:S01]  /*2f750*/  F2FP.SATFINITE.E4M3.F32.PACK_AB_MERGE_C R9, RZ, R5, RZ ;  /* 0x00000005ff09723e */ /* 0x001fe200048070ff */
[----:B------:R0:W-:Y:S01]  /*2f760*/  @!P6 STG.E.U8 desc[UR22][R26.64+0xa0], R7 ;  /* 0x0000a0071a00e986 */ /* 0x0001e2000c101116 */
[----:B------:R-:W-:-:S03]  /*2f770*/  FMUL R5, R37, UR21 ;  /* 0x0000001525057c20 */ /* 0x000fc60008400000 */
[----:B------:R-:W2:Y:S01]  /*2f780*/  LDL.LU R37, [R1+0x548] ;  /* 0x0005480001257983 */ /* 0x000ea20000300800 */
[----:B------:R-:W-:Y:S02]  /*2f790*/  ISETP.LT.OR P6, PT, R0, 0xa9, !P1 ;  /* 0x000000a90000780c */ /* 0x000fe40004fc1670 */
[----:B-1----:R-:W-:-:S03]  /*2f7a0*/  F2FP.SATFINITE.E4M3.F32.PACK_AB_MERGE_C R11, RZ, R4, RZ ;  /* 0x00000004ff0b723e */ /* 0x002fc600048070ff */
        /* <DEDUP_REMOVED lines=442> */
[C---:B------:R-:W-:Y:S01]  /*31350*/  ISETP.LT.OR P5, PT, R0.reuse, 0x152, !P2 ;  /* 0x000001520000780c */ /* 0x040fe200057a1670 */
[----:B------:R-:W2:Y:S10]  /*31360*/  LDL.LU R39, [R1+0x6b4] ;  /* 0x0006b40001277983 */ /* 0x000eb40000300800 */
        /* <DEDUP_REMOVED lines=42> */
[----:B------:R0:W-:Y:S01]  /*31610*/  @!P6 STG.E.U8 desc[UR22][R2.64+0x168], R11 ;  /* 0x0001680b0200e986 */ /* 0x0001e2000c101116 */
[----:B------:R-:W-:Y:S01]  /*31620*/  ISETP.LT.OR P6, PT, R0, 0x169, !P2 ;  /* 0x000001690000780c */ /* 0x000fe200057c1670 */
[----:B------:R-:W-:Y:S01]  /*31630*/  FMUL R5, R39, UR21 ;  /* 0x0000001527057c20 */ /* 0x000fe20008400000 */
[----:B-1----:R-:W-:Y:S01]  /*31640*/  F2FP.SATFINITE.E4M3.F32.PACK_AB_MERGE_C R7, RZ, R4, RZ ;  /* 0x00000004ff07723e */ /* 0x002fe200048070ff */
[----:B------:R-:W-:Y:S01]  /*31650*/  FMUL R4, R37, UR21 ;  /* 0x0000001525047c20 */ /* 0x000fe20008400000 */
[----:B------:R-:W2:Y:S04]  /*31660*/  LDL.LU R39, [R1+0x6d4] ;  /* 0x0006d40001277983 */ /* 0x000ea80000300800 */
[----:B------:R-:W2:Y:S01]  /*31670*/  LDL.LU R37, [R1+0x6d8] ;  /* 0x0006d80001257983 */ /* 0x000ea20000300800 */
[----:B------:R-:W-:-:S03]  /*31680*/  F2FP.SATFINITE.E4M3.F32.PACK_AB_MERGE_C R9, RZ, R5, RZ ;  /* 0x00000005ff09723e */ /* 0x000fc600048070ff */
[----:B------:R1:W-:Y:S01]  /*31690*/  @!P5 STG.E.U8 desc[UR22][R2.64+0x169], R13 ;  /* 0x0001690d0200d986 */ /* 0x0003e2000c101116 */
[----:B------:R-:W-:Y:S01]  /*316a0*/  ISETP.LT.OR P5, PT, R0, 0x16a, !P2 ;  /* 0x0000016a0000780c */ /* 0x000fe200057a1670 */
[----:B------:R-:W-:Y:S01]  /*316b0*/  FMUL R5, R36, UR21 ;  /* 0x0000001524057c20 */ /* 0x000fe20008400000 */
[----:B0-----:R-:W-:Y:S01]  /*316c0*/  F2FP.SATFINITE.E4M3.F32.PACK_AB_MERGE_C R11, RZ, R4, RZ ;  /* 0x00000004ff0b723e */ /* 0x001fe200048070ff */
[----:B------:R-:W2:Y:S01]  /*316d0*/  LDL.LU R36, [R1+0x6dc] ;  /* 0x0006dc0001247983 */ /* 0x000ea20000300800 */
[----:B------:R-:W-:-:S03]  /*316e0*/  FMUL R4, R35, UR21 ;  /* 0x0000001523047c20 */ /* 0x000fc60008400000 */
[----:B------:R-:W2:Y:S01]  /*316f0*/  LDL.LU R35, [R1+0x6e0] ;  /* 0x0006e00001237983 */ /* 0x000ea20000300800 */
[----:B-1----:R-:W-:-:S03]  /*31700*/  F2FP.SATFINITE.E4M3.F32.PACK_AB_MERGE_C R13, RZ, R5, RZ ;  /* 0x00000005ff0d723e */ /* 0x002fc600048070ff */
[----:B------:R0:W-:Y:S04]  /*31710*/  @!P6 STG.E.U8 desc[UR22][R24.64+0x168], R7 ;  /* 0x000168071800e986 */ /* 0x0001e8000c101116 */
[----:B------:R1:W-:Y:S01]  /*31720*/  @!P5 STG.E.U8 desc[UR22][R24.64+0x169], R9 ;  /* 0x000169091800d986 */ /* 0x0003e2000c101116 */
[----:B------:R-:W-:Y:S01]  /*31730*/  FMUL R5, R33, UR21 ;  /* 0x0000001521057c20 */ /* 0x000fe20008400000 */
[----:B0-----:R-:W-:Y:S02]  /*31740*/  F2FP.SATFINITE.E4M3.F32.PACK_AB_MERGE_C R7, RZ, R4, RZ ;  /* 0x00000004ff07723e */ /* 0x001fe400048070ff */
[----:B------:R-:W2:Y:S02]  /*31750*/  LDL.LU R33, [R1+0x6e4] ;  /* 0x0006e40001217983 */ /* 0x000ea40000300800 */
[----:B-1----:R-:W-:Y:S01]  /*31760*/  F2FP.SATFINITE.E4M3.F32.PACK_AB_MERGE_C R9, RZ, R5, RZ ;  /* 0x00000005ff09723e */ /* 0x002fe200048070ff */
[----:B----4-:R-:W-:-:S02]  /*31770*/  FMUL R4, R32, UR21 ;  /* 0x0000001520047c20 */ /* 0x010fc40008400000 */
[----:B------:R-:W4:Y:S01]  /*31780*/  LDL.LU R32, [R1+0x6e8] ;  /* 0x0006e80001207983 */ /* 0x000f220000300800 */
[----:B---3--:R-:W-:-:S03]  /*31790*/  FMUL R5, R31, UR21 ;  /* 0x000000151f057c20 */ /* 0x008fc60008400000 */
        /* <DEDUP_REMOVED lines=11> */
[----:B------:R-:W-:Y:S02]  /*31850*/  ISETP.LT.OR P3, PT, R0, 0x17a, !P3 ;  /* 0x0000017a0000780c */ /* 0x000fe40005f61670 */
[----:B0-----:R-:W-:Y:S02]  /*31860*/  F2FP.SATFINITE.E4M3.F32.PACK_AB_MERGE_C R11, RZ, R4, RZ ;  /* 0x00000004ff0b723e */ /* 0x001fe400048070ff */
[----:B-1----:R-:W-:Y:S01]  /*31870*/  F2FP.SATFINITE.E4M3.F32.PACK_AB_MERGE_C R13, RZ, R5, RZ ;  /* 0x00000005ff0d723e */ /* 0x002fe200048070ff */
[----:B------:R-:W-:Y:S02]  /*31880*/  FMUL R4, R39, UR21 ;  /* 0x0000001527047c20 */ /* 0x000fe40008400000 */
[----:B------:R-:W2:Y:S01]  /*31890*/  LDL.LU R39, [R1+0x6f4] ;  /* 0x0006f40001277983 */ /* 0x000ea20000300800 */
[----:B------:R-:W-:-:S03]  /*318a0*/  FMUL R5, R37, UR21 ;  /* 0x0000001525057c20 */ /* 0x000fc60008400000 */
[----:B------:R-:W2:Y:S01]  /*318b0*/  LDL.LU R37, [R1+0x6f8] ;  /* 0x0006f80001257983 */ /* 0x000ea20000300800 */
[----:B------:R-:W-:-:S03]  /*318c0*/  F2FP.SATFINITE.E4M3.F32.PACK_AB_MERGE_C R7, RZ, R6, RZ ;  /* 0x00000006ff07723e */ /* 0x000fc600048070ff */
[----:B------:R0:W-:Y:S01]  /*318d0*/  @!P5 STG.E.U8 desc[UR22][R24.64+0x171], R9 ;  /* 0x000171091800d986 */ /* 0x0001e2000c101116 */
[----:B------:R-:W-:Y:S01]  /*318e0*/  ISETP.LT.OR P5, PT, R0, 0x179, !P2 ;  /* 0x000001790000780c */ /* 0x000fe200057a1670 */
[----:B------:R-:W-:Y:S01]  /*318f0*/  FMUL R6, R36, UR21 ;  /* 0x0000001524067c20 */ /* 0x000fe20008400000 */
[----:B------:R-:W-:Y:S01]  /*31900*/  ISETP.LT.OR P2, PT, R0, 0x17a, !P2 ;  /* 0x0000017a0000780c */ /* 0x000fe20005741670 */
[----:B------:R-:W-:Y:S04]  /*31910*/  @!P6 STG.E.U8 desc[UR22][R2.64+0x178], R11 ;  /* 0x0001780b0200e986 */ /* 0x000fe8000c101116 */
[----:B------:R1:W-:Y:S04]  /*31920*/  @!P3 STG.E.U8 desc[UR22][R2.64+0x179], R13 ;  /* 0x0001790d0200b986 */ /* 0x0003e8000c101116 */
[----:B------:R-:W2:Y:S01]  /*31930*/  LDL.LU R36, [R1+0x6fc] ;  /* 0x0006fc0001247983 */ /* 0x000ea20000300800 */
[----:B0-----:R-:W-:Y:S01]  /*31940*/  F2FP.SATFINITE.E4M3.F32.PACK_AB_MERGE_C R9, RZ, R4, RZ ;  /* 0x00000004ff09723e */ /* 0x001fe200048070ff */
[----:B-1----:R-:W-:-:S02]  /*31950*/  FMUL R2, R35, UR21 ;  /* 0x0000001523027c20 */ /* 0x002fc40008400000 */
[----:B------:R-:W2:Y:S01]  /*31960*/  LDL.LU R35, [R1+0x700] ;  /* 0x0007000001237983 */ /* 0x000ea20000300800 */
[----:B------:R-:W-:Y:S02]  /*31970*/  FMUL R3, R33, UR21 ;  /* 0x0000001521037c20 */ /* 0x000fe40008400000 */
[----:B------:R-:W-:Y:S01]  /*31980*/  F2FP.SATFINITE.E4M3.F32.PACK_AB_MERGE_C R13, RZ, R2, RZ ;  /* 0x00000002ff0d723e */ /* 0x000fe200048070ff */
[----:B------:R-:W2:Y:S04]  /*31990*/  LDL.LU R33, [R1+0x704] ;  /* 0x0007040001217983 */ /* 0x000ea80000300800 */
[----:B------:R0:W-:Y:S01]  /*319a0*/  @!P2 STG.E.U8 desc[UR22][R24.64+0x179], R9 ;  /* 0x000179091800a986 */ /* 0x0001e2000c101116 */
[----:B----4-:R-:W-:-:S03]  /*319b0*/  FMUL R2, R32, UR21 ;  /* 0x0000001520027c20 */ /* 0x010fc60008400000 */
[----:B------:R-:W4:Y:S02]  /*319c0*/  LDL.LU R32, [R1+0x708] ;  /* 0x0007080001207983 */ /* 0x000f240000300800 */
[----:B0-----:R-:W-:Y:S01]  /*319d0*/  F2FP.SATFINITE.E4M3.F32.PACK_AB_MERGE_C R9, RZ, R2, RZ ;  /* 0x00000002ff09723e */ /* 0x001fe200048070ff */
[----:B---3--:R-:W-:Y:S02]  /*319e0*/  FMUL R4, R31, UR21 ;  /* 0x000000151f047c20 */ /* 0x008fe40008400000 */
[----:B------:R-:W3:Y:S01]  /*319f0*/  LDL.LU R31, [R1+0x70c] ;  /* 0x00070c00011f7983 */ /* 0x000ee20000300800 */
[----:B--2---:R-:W-:-:S03]  /*31a00*/  FMUL R2, R30, UR21 ;  /* 0x000000151e027c20 */ /* 0x004fc60008400000 */
[----:B------:R-:W2:Y:S01]  /*31a10*/  LDL.LU R30, [R1+0x710] ;  /* 0x00071000011e7983 */ /* 0x000ea20000300800 */
[C---:B------:R-:W-:Y:S02]  /*31a20*/  ISETP.LT.OR P6, PT, R0.reuse, 0xc1, !P1 ;  /* 0x000000c10000780c */ /* 0x040fe40004fc1670 */
[----:B------:R-:W-:Y:S02]  /*31a30*/  ISETP.LT.OR P3, PT, R0, 0xc2, !P1 ;  /* 0x000000c20000780c */ /* 0x000fe40004f61670 */
[----:B------:R-:W-:Y:S01]  /*31a40*/  F2FP.SATFINITE.E4M3.F32.PACK_AB_MERGE_C R5, RZ, R5, RZ ;  /* 0x00000005ff05723e */ /* 0x000fe200048070ff */
[----:B------:R0:W-:Y:S01]  /*31a50*/  @!P5 STG.E.U8 desc[UR22][R24.64+0x178], R7 ;  /* 0x000178071800d986 */ /* 0x0001e2000c101116 */
[----:B------:R-:W-:-:S07]  /*31a60*/  F2FP.SATFINITE.E4M3.F32.PACK_AB_MERGE_C R11, RZ, R6, RZ ;  /* 0x00000006ff0b723e */ /* 0x000fce00048070ff */
[----:B------:R-:W-:Y:S01]  /*31a70*/  @!P6 STG.E.U8 desc[UR22][R28.64+0xc0], R5 ;  /* 0x0000c0051c00e986 */ /* 0x000fe2000c101116 */
[C---:B------:R-:W-:Y:S02]  /*31a80*/  ISETP.LT.OR P6, PT, R0.reuse, 0xc2, !P0 ;  /* 0x000000c20000780c */ /* 0x040fe400047c1670 */
[C---:B------:R-:W-:Y:S01]  /*31a90*/  ISETP.LT.OR P5, PT, R0.reuse, 0xc1, !P0 ;  /* 0x000000c10000780c */ /* 0x040fe200047a1670 */
[----:B------:R1:W-:Y:S01]  /*31aa0*/  @!P3 STG.E.U8 desc[UR22][R28.64+0xc1], R11 ;  /* 0x0000c10b1c00b986 */ /* 0x0003e2000c101116 */
[C---:B------:R-:W-:Y:S02]  /*31ab0*/  ISETP.LT.OR P3, PT, R0.reuse, 0xc9, !P1 ;  /* 0x000000c90000780c */ /* 0x040fe40004f61670 */
[----:B0-----:R-:W-:Y:S02]  /*31ac0*/  F2FP.SATFINITE.E4M3.F32.PACK_AB_MERGE_C R7, RZ, R3, RZ ;  /* 0x00000003ff07723e */ /* 0x001fe400048070ff */
[----:B------:R-:W-:Y:S02]  /*31ad0*/  F2FP.SATFINITE.E4M3.F32.PACK_AB_MERGE_C R15, RZ, R2, RZ ;  /* 0x00000002ff0f723e */ /* 0x000fe400048070ff */
[----:B------:R-:W-:-:S03]  /*31ae0*/  ISETP.LT.OR P2, PT, R0, 0xca, !P1 ;  /* 0x000000ca0000780c */ /* 0x000fc60004f41670 */
[----:B------:R0:W-:Y:S01]  /*31af0*/  @!P6 STG.E.U8 desc[UR22][R26.64+0xc1], R7 ;  /* 0x0000c1071a00e986 */ /* 0x0001e2000c101116 */
[----:B------:R-:W-:Y:S02]  /*31b00*/  ISETP.LT.OR P6, PT, R0, 0xca, !P0 ;  /* 0x000000ca0000780c */ /* 0x000fe400047c1670 */
[----:B-1----:R-:W-:Y:S01]  /*31b10*/  F2FP.SATFINITE.E4M3.F32.PACK_AB_MERGE_C R11, RZ, R4, RZ ;  /* 0x00000004ff0b723e */ /* 0x002fe200048070ff */
[----:B------:R-:W-:Y:S02]  /*31b20*/  FMUL R2, R39, UR21 ;  /* 0x0000001527027c20 */ /* 0x000fe40008400000 */
[----:B------:R-:W2:Y:S01]  /*31b30*/  LDL.LU R39, [R1+0x714] ;  /* 0x0007140001277983 */ /* 0x000ea20000300800 */
[----:B------:R-:W-:-:S03]  /*31b40*/  FMUL R3, R37, UR21 ;  /* 0x0000001525037c20 */ /* 0x000fc60008400000 */
[----:B------:R-:W2:Y:S01]  /*31b50*/  LDL.LU R37, [R1+0x718] ;  /* 0x0007180001257983 */ /* 0x000ea20000300800 */
[----:B0-----:R-:W-:-:S03]  /*31b60*/  F2FP.SATFINITE.E4M3.F32.PACK_AB_MERGE_C R7, RZ, R2, RZ ;  /* 0x00000002ff07723e */ /* 0x001fc600048070ff */
[----:B------:R-:W-:Y:S04]  /*31b70*/  @!P5 STG.E.U8 desc[UR22][R26.64+0xc0], R13 ;  /* 0x0000c00d1a00d986 */ /* 0x000fe8000c101116 */
[----:B------:R0:W-:Y:S01]  /*31b80*/  @!P3 STG.E.U8 desc[UR22][R28.64+0xc8], R9 ;  /* 0x0000c8091c00b986 */ /* 0x0001e2000c101116 */
[----:B------:R-:W-:-:S03]  /*31b90*/  FMUL R4, R36, UR21 ;  /* 0x0000001524047c20 */ /* 0x000fc60008400000 */
[----:B------:R-:W2:Y:S01]  /*31ba0*/  LDL.LU R36, [R1+0x71c] ;  /* 0x00071c0001247983 */ /* 0x000ea20000300800 */
[----:B------:R-:W-:-:S03]  /*31bb0*/  FMUL R5, R35, UR21 ;  /* 0x0000001523057c20 */ /* 0x000fc60008400000 */
[----:B------:R-:W2:Y:S01]  /*31bc0*/  LDL.LU R35, [R1+0x720] ;  /* 0x0007200001237983 */ /* 0x000ea20000300800 */
[----:B0-----:R-:W-:Y:S01]  /*31bd0*/  F2FP.SATFINITE.E4M3.F32.PACK_AB_MERGE_C R9, RZ, R3, RZ ;  /* 0x00000003ff09723e */ /* 0x001fe200048070ff */
[----:B------:R-:W-:Y:S02]  /*31be0*/  FMUL R2, R33, UR21 ;  /* 0x0000001521027c20 */ /* 0x000fe40008400000 */
[----:B------:R-:W2:Y:S04]  /*31bf0*/  LDL.LU R33, [R1+0x724] ;  /* 0x0007240001217983 */ /* 0x000ea80000300800 */
[----:B------:R0:W-:Y:S04]  /*31c00*/  @!P2 STG.E.U8 desc[UR22][R28.64+0xc9], R11 ;  /* 0x0000c90b1c00a986 */ /* 0x0001e8000c101116 */
[----:B------:R1:W-:Y:S01]  /*31c10*/  @!P6 STG.E.U8 desc[UR22][R26.64+0xc9], R7 ;  /* 0x0000c9071a00e986 */ /* 0x0003e2000c101116 */
[----:B----4-:R-:W-:-:S03]  /*31c20*/  FMUL R3, R32, UR21 ;  /* 0x0000001520037c20 */ /* 0x010fc60008400000 */
[----:B------:R-:W4:Y:S01]  /*31c30*/  LDL.LU R32, [R1+0x728] ;  /* 0x0007280001207983 */ /* 0x000f220000300800 */
[----:B0-----:R-:W-:Y:S02]  /*31c40*/  F2FP.SATFINITE.E4M3.F32.PACK_AB_MERGE_C R11, RZ, R4, RZ ;  /* 0x00000004ff0b723e */ /* 0x001fe400048070ff */
[----:B-1----:R-:W-:Y:S01]  /*31c50*/  F2FP.SATFINITE.E4M3.F32.PACK_AB_MERGE_C R7, RZ, R2, RZ ;  /* 0x00000002ff07723e */ /* 0x002fe200048070ff */
[----:B---3--:R-:W-:Y:S02]  /*31c60*/  FMUL R4, R31, UR21 ;  /* 0x000000151f047c20 */ /* 0x008fe40008400000 */
        /* <DEDUP_REMOVED lines=8> */
[----:B------:R-:W-:Y:S01]  /*31cf0*/  @!P5 STG.E.U8 desc[UR22][R26.64+0xc8], R15 ;  /* 0x0000c80f1a00d986 */ /* 0x000fe2000c101116 */
[----:B------:R-:W-:-:S03]  /*31d00*/  ISETP.LT.OR P5, PT, R0, 0xd1, !P0 ;  /* 0x000000d10000780c */ /* 0x000fc600047a1670 */
[----:B------:R-:W-:Y:S01]  /*31d10*/  @!P2 STG.E.U8 desc[UR22][R28.64+0xd1], R11 ;  /* 0x0000d10b1c00a986 */ /* 0x000fe2000c101116 */
[----:B------:R-:W-:-:S03]  /*31d20*/  ISETP.LT.OR P2, PT, R0, 0xda, !P1 ;  /* 0x000000da0000780c */ /* 0x000fc60004f41670 */
[----:B------:R0:W-:Y:S01]  /*31d30*/  @!P3 STG.E.U8 desc[UR22][R28.64+0xd0], R9 ;  /* 0x0000d0091c00b986 */ /* 0x0001e2000c101116 */
[C---:B------:R-:W-:Y:S02]  /*31d40*/  ISETP.LT.OR P3, PT, R0.reuse, 0xd9, !P1 ;  /* 0x000000d90000780c */ /* 0x040fe40004f61670 */
[----:B------:R-:W-:Y:S01]  /*31d50*/  F2FP.SATFINITE.E4M3.F32.PACK_AB_MERGE_C R5, RZ, R5, RZ ;  /* 0x00000005ff05723e */ /* 0x000fe200048070ff */
[----:B------:R1:W-:Y:S01]  /*31d60*/  @!P6 STG.E.U8 desc[UR22][R26.64+0xd1], R7 ;  /* 0x0000d1071a00e986 */ /* 0x0003e2000c101116 */
[----:B------:R-:W-:Y:S02]  /*31d70*/  ISETP.LT.OR P6, PT, R0, 0xda, !P0 ;  /* 0x000000da0000780c */ /* 0x000fe400047c1670 */
[----:B0-----:R-:W-:Y:S01]  /*31d80*/  F2FP.SATFINITE.E4M3.F32.PACK_AB_MERGE_C R9, RZ, R3, RZ ;  /* 0x00000003ff09723e */ /* 0x001fe200048070ff */
[----:B------:R-:W-:Y:S02]  /*31d90*/  FMUL R3, R39, UR21 ;  /* 0x0000001527037c20 */ /* 0x000fe40008400000 */
[----:B------:R-:W2:Y:S01]  /*31da0*/  LDL.LU R39, [R1+0x734] ;  /* 0x0007340001277983 */ /* 0x000ea20000300800 */
[----:B------:R-:W-:-:S03]  /*31db0*/  FMUL R2, R37, UR21 ;  /* 0x0000001525027c20 */ /* 0x000fc60008400000 */
[----:B------:R-:W2:Y:S01]  /*31dc0*/  LDL.LU R37, [R1+0x738] ;  /* 0x0007380001257983 */ /* 0x000ea20000300800 */
[----:B------:R-:W-:Y:S02]  /*31dd0*/  F2FP.SATFINITE.E4M3.F32.PACK_AB_MERGE_C R11, RZ, R4, RZ ;  /* 0x00000004ff0b723e */ /* 0x000fe400048070ff */
[----:B-1----:R-:W-:Y:S01]  /*31de0*/  F2FP.SATFINITE.E4M3.F32.PACK_AB_MERGE_C R7, RZ, R2, RZ ;  /* 0x00000002ff07723e */ /* 0x002fe200048070ff */
[----:B------:R0:W-:Y:S04]  /*31df0*/  @!P5 STG.E.U8 desc[UR22][R26.64+0xd0], R5 ;  /* 0x0000d0051a00d986 */ /* 0x0001e8000c101116 */
[----:B------:R1:W-:Y:S01]  /*31e00*/  @!P2 STG.E.U8 desc[UR22][R28.64+0xd9], R11 ;  /* 0x0000d90b1c00a986 */ /* 0x0003e2000c101116 */
[----:B------:R-:W-:-:S03]  /*31e10*/  FMUL R4, R36, UR21 ;  /* 0x0000001524047c20 */ /* 0x000fc60008400000 */
[----:B------:R-:W2:Y:S01]  /*31e20*/  LDL.LU R36, [R1+0x73c] ;  /* 0x00073c0001247983 */ /* 0x000ea20000300800 */
[----:B0-----:R-:W-:Y:S01]  /*31e30*/  F2FP.SATFINITE.E4M3.F32.PACK_AB_MERGE_C R5, RZ, R3, RZ ;  /* 0x00000003ff05723e */ /* 0x001fe200048070ff */
[----:B------:R-:W-:Y:S02]  /*31e40*/  FMUL R2, R35, UR21 ;  /* 0x0000001523027c20 */ /* 0x000fe40008400000 */
[----:B------:R-:W2:Y:S03]  /*31e50*/  LDL.LU R35, [R1+0x740] ;  /* 0x0007400001237983 */ /* 0x000ea60000300800 */
[----:B-1----:R-:W-:Y:S01]  /*31e60*/  F2FP.SATFINITE.E4M3.F32.PACK_AB_MERGE_C R11, RZ, R2, RZ ;  /* 0x00000002ff0b723e */ /* 0x002fe200048070ff */
[----:B------:R-:W-:Y:S02]  /*31e70*/  FMUL R2, R33, UR21 ;  /* 0x0000001521027c20 */ /* 0x000fe40008400000 */
[----:B------:R-:W2:Y:S04]  /*31e80*/  LDL.LU R33, [R1+0x744] ;  /* 0x0007440001217983 */ /* 0x000ea80000300800 */
[----:B------:R0:W-:Y:S01]  /*31e90*/  @!P3 STG.E.U8 desc[UR22][R28.64+0xd8], R9 ;  /* 0x0000d8091c00b986 */ /* 0x0001e2000c101116 */
[----:B----4-:R-:W-:-:S03]  /*31ea0*/  FMUL R3, R32, UR21 ;  /* 0x0000001520037c20 */ /* 0x010fc60008400000 */
[----:B------:R-:W4:Y:S01]  /*31eb0*/  LDL.LU R32, [R1+0x748] ;  /* 0x0007480001207983 */ /* 0x000f220000300800 */
[----:B0-----:R-:W-:-:S03]  /*31ec0*/  F2FP.SATFINITE.E4M3.F32.PACK_AB_MERGE_C R9, RZ, R4, RZ ;  /* 0x00000004ff09723e */ /* 0x001fc600048070ff */
[----:B------:R2:W-:Y:S01]  /*31ed0*/  @!P6 STG.E.U8 desc[UR22][R26.64+0xd9], R5 ;  /* 0x0000d9051a00e986 */ /* 0x0005e2000c101116 */
[----:B---3--:R-:W-:-:S03]  /*31ee0*/  FMUL R4, R31, UR21 ;  /* 0x000000151f047c20 */ /* 0x008fc60008400000 */
[----:B------:R-:W3:Y:S01]  /*31ef0*/  LDL.LU R31, [R1+0x74c] ;  /* 0x00074c00011f7983 */ /* 0x000ee20000300800 */
[----:B--2---:R-:W-:-:S03]  /*31f00*/  FMUL R5, R30, UR21 ;  /* 0x000000151e057c20 */ /* 0x004fc60008400000 */
[----:B------:R-:W2:Y:S01]  /*31f10*/  LDL.LU R30, [R1+0x750] ;  /* 0x00075000011e7983 */ /* 0x000ea20000300800 */
[C---:B------:R-:W-:Y:S02]  /*31f20*/  ISETP.LT.OR P5, PT, R0.reuse, 0xd9, !P0 ;  /* 0x000000d90000780c */ /* 0x040fe400047a1670 */
[C---:B------:R-:W-:Y:S02]  /*31f30*/  ISETP.LT.OR P3, PT, R0.reuse, 0xe1, !P1 ;  /* 0x000000e10000780c */ /* 0x040fe40004f61670 */
[C---:B------:R-:W-:Y:S02]  /*31f40*/  ISETP.LT.OR P2, PT, R0.reuse, 0xe2, !P1 ;  /* 0x000000e20000780c */ /* 0x040fe40004f41670 */
[----:B------:R-:W-:-:S07]  /*31f50*/  ISETP.LT.OR P6, PT, R0, 0xe2, !P0 ;  /* 0x000000e20000780c */ /* 0x000fce00047c1670 */
[----:B------:R-:W-:Y:S01]  /*31f60*/  @!P5 STG.E.U8 desc[UR22][R26.64+0xd8], R13 ;  /* 0x0000d80d1a00d986 */ /* 0x000fe2000c101116 */
[----:B------:R-:W-:-:S03]  /*31f70*/  ISETP.LT.OR P5, PT, R0, 0xe1, !P0 ;  /* 0x000000e10000780c */ /* 0x000fc600047a1670 */
[----:B------:R0:W-:Y:S01]  /*31f80*/  @!P3 STG.E.U8 desc[UR22][R28.64+0xe0], R7 ;  /* 0x0000e0071c00b986 */ /* 0x0001e2000c101116 */
[----:B------:R-:W-:-:S03]  /*31f90*/  ISETP.LT.OR P3, PT, R0, 0xe9, !P1 ;  /* 0x000000e90000780c */ /* 0x000fc60004f61670 */
[----:B------:R1:W-:Y:S01]  /*31fa0*/  @!P2 STG.E.U8 desc[UR22][R28.64+0xe1], R9 ;  /* 0x0000e1091c00a986 */ /* 0x0003e2000c101116 */
        /* <DEDUP_REMOVED lines=9> */
[----:B------:R-:W-:-:S03]  /*32040*/  ISETP.LT.OR P6, PT, R0, 0xea, !P0 ;  /* 0x000000ea0000780c */ /* 0x000fc600047c1670 */
[----:B------:R1:W-:Y:S01]  /*32050*/  @!P5 STG.E.U8 desc[UR22][R26.64+0xe0], R11 ;  /* 0x0000e00b1a00d986 */ /* 0x0003e2000c101116 */
[----:B------:R-:W-:Y:S01]  /*32060*/  FMUL R4, R36, UR21 ;  /* 0x0000001524047c20 */ /* 0x000fe20008400000 */
[----:B0-----:R-:W-:Y:S02]  /*32070*/  F2FP.SATFINITE.E4M3.F32.PACK_AB_MERGE_C R7, RZ, R2, RZ ;  /* 0x00000002ff07723e */ /* 0x001fe400048070ff */
[----:B------:R-:W2:Y:S01]  /*32080*/  LDL.LU R36, [R1+0x75c] ;  /* 0x00075c0001247983 */ /* 0x000ea20000300800 */
[----:B------:R-:W-:-:S03]  /*32090*/  FMUL R2, R35, UR21 ;  /* 0x0000001523027c20 */ /* 0x000fc60008400000 */
[----:B------:R-:W2:Y:S04]  /*320a0*/  LDL.LU R35, [R1+0x760] ;  /* 0x0007600001237983 */ /* 0x000ea80000300800 */
[----:B------:R0:W-:Y:S04]  /*320b0*/  @!P3 STG.E.U8 desc[UR22][R28.64+0xe8], R9 ;  /* 0x0000e8091c00b986 */ /* 0x0001e8000c101116 */
[----:B------:R4:W-:Y:S01]  /*320c0*/  @!P2 STG.E.U8 desc[UR22][R28.64+0xe9], R13 ;  /* 0x0000e90d1c00a986 */ /* 0x0009e2000c101116 */
[----:B-1----:R-:W-:Y:S02]  /*320d0*/  F2FP.SATFINITE.E4M3.F32.PACK_AB_MERGE_C R11, RZ, R4, RZ ;  /* 0x00000004ff0b723e */ /* 0x002fe400048070ff */
[----:B0-----:R-:W-:Y:S01]  /*320e0*/  F2FP.SATFINITE.E4M3.F32.PACK_AB_MERGE_C R9, RZ, R3, RZ ;  /* 0x00000003ff09723e */ /* 0x001fe200048070ff */
[----:B------:R-:W-:-:S02]  /*320f0*/  FMUL R3, R33, UR21 ;  /* 0x0000001521037c20 */ /* 0x000fc40008400000 */
[----:B------:R-:W2:Y:S01]  /*32100*/  LDL.LU R33, [R1+0x764] ;  /* 0x0007640001217983 */ /* 0x000ea20000300800 */
[----:B----4-:R-:W-:Y:S01]  /*32110*/  F2FP.SATFINITE.E4M3.F32.PACK_AB_MERGE_C R13, RZ, R2, RZ ;  /* 0x00000002ff0d723e */ /* 0x010fe200048070ff */
[----:B------:R-:W-:Y:S02]  /*32120*/  FMUL R2, R32, UR21 ;  /* 0x0000001520027c20 */ /* 0x000fe40008400000 */
[----:B------:R-:W4:Y:S04]  /*32130*/  LDL.LU R32, [R1+0x768] ;  /* 0x0007680001207983 */ /* 0x000f280000300800 */
[----:B------:R0:W-:Y:S01]  /*32140*/  @!P6 STG.E.U8 desc[UR22][R26.64+0xe9], R7 ;  /* 0x0000e9071a00e986 */ /* 0x0001e2000c101116 */
[----:B---3--:R-:W-:-:S03]  /*32150*/  FMUL R4, R31, UR21 ;  /* 0x000000151f047c20 */ /* 0x008fc60008400000 */
[----:B------:R-:W3:Y:S01]  /*32160*/  LDL.LU R31, [R1+0x76c] ;  /* 0x00076c00011f7983 */ /* 0x000ee20000300800 */
[----:B0-----:R-:W-:Y:S01]  /*32170*/  F2FP.SATFINITE.E4M3.F32.PACK_AB_MERGE_C R7, RZ, R2, RZ ;  /* 0x00000002ff07723e */ /* 0x001fe200048070ff */
[----:B--2---:R-:W-:Y:S02]  /*32180*/  FMUL R2, R30, UR21 ;  /* 0x000000151e027c20 */ /* 0x004fe40008400000 */
[----:B------:R-:W2:Y:S01]  /*32190*/  LDL.LU R30, [R1+0x770] ;  /* 0x00077000011e7983 */ /* 0x000ea20000300800 */
[C---:B------:R-:W-:Y:S02]  /*321a0*/  ISETP.LT.OR P5, PT, R0.reuse, 0xe9, !P0 ;  /* 0x000000e90000780c */ /* 0x040fe400047a1670 */
[C---:B------:R-:W-:Y:S02]  /*321b0*/  ISETP.LT.OR P3, PT, R0.reuse, 0xf1, !P1 ;  /* 0x000000f10000780c */ /* 0x040fe40004f61670 */
[----:B------:R-:W-:Y:S02]  /*321c0*/  ISETP.LT.OR P2, PT, R0, 0xf2, !P1 ;  /* 0x000000f20000780c */ /* 0x000fe40004f41670 */
[----:B------:R-:W-:-:S02]  /*321d0*/  F2FP.SATFINITE.E4M3.F32.PACK_AB_MERGE_C R5, RZ, R5, RZ ;  /* 0x00000005ff05723e */ /* 0x000fc400048070ff */
[----:B------:R-:W-:-:S05]  /*321e0*/  ISETP.LT.OR P6, PT, R0, 0xf2, !P0 ;  /* 0x000000f20000780c */ /* 0x000fca00047c1670 */
[----:B------:R0:W-:Y:S01]  /*321f0*/  @!P5 STG.E.U8 desc[UR22][R26.64+0xe8], R5 ;  /* 0x0000e8051a00d986 */ /* 0x0001e2000c101116 */
[----:B------:R-:W-:-:S03]  /*32200*/  ISETP.LT.OR P5, PT, R0, 0xf1, !P0 ;  /* 0x000000f10000780c */ /* 0x000fc600047a1670 */
[----:B------:R-:W-:Y:S01]  /*32210*/  @!P3 STG.E.U8 desc[UR22][R28.64+0xf0], R9 ;  /* 0x0000f0091c00b986 */ /* 0x000fe2000c101116 */
        /* <DEDUP_REMOVED lines=13> */
[----:B------:R-:W-:-:S03]  /*322f0*/  FMUL R4, R36, UR21 ;  /* 0x0000001524047c20 */ /* 0x000fc60008400000 */
[----:B------:R-:W2:Y:S01]  /*32300*/  LDL.LU R36, [R1+0x77c] ;  /* 0x00077c0001247983 */ /* 0x000ea20000300800 */
[----:B0-----:R-:W-:-:S03]  /*32310*/  FMUL R5, R35, UR21 ;  /* 0x0000001523057c20 */ /* 0x001fc60008400000 */
        /* <DEDUP_REMOVED lines=26> */
[----:B------:R-:W-:Y:S02]  /*324c0*/  F2FP.SATFINITE.E4M3.F32.PACK_AB_MERGE_C R5, RZ, R5, RZ ;  /* 0x00000005ff05723e */ /* 0x000fe400048070ff */
        /* <DEDUP_REMOVED lines=14> */
[----:B------:R-:W2:Y:S01]  /*325b0*/  LDL.LU R35, [R1+0x7a0] ;  /* 0x0007a00001237983 */ /* 0x000ea20000300800 */
[----:B-1----:R-:W-:-:S03]  /*325c0*/  F2FP.SATFINITE.E4M3.F32.PACK_AB_MERGE_C R5, RZ, R3, RZ ;  /* 0x00000003ff05723e */ /* 0x002fc600048070ff */
[----:B------:R0:W-:Y:S04]  /*325d0*/  @!P2 STG.E.U8 desc[UR22][R28.64+0x109], R11 ;  /* 0x0001090b1c00a986 */ /* 0x0001e8000c101116 */
[----:B------:R1:W-:Y:S01]  /*325e0*/  @!P3 STG.E.U8 desc[UR22][R28.64+0x108], R9 ;  /* 0x000108091c00b986 */ /* 0x0003e2000c101116 */
[----:B0-----:R-:W-:Y:S01]  /*325f0*/  F2FP.SATFINITE.E4M3.F32.PACK_AB_MERGE_C R11, RZ, R2, RZ ;  /* 0x00000002ff0b723e */ /* 0x001fe200048070ff */
[----:B------:R-:W-:Y:S02]  /*32600*/  FMUL R2, R33, UR21 ;  /* 0x0000001521027c20 */ /* 0x000fe40008400000 */
[----:B------:R-:W2:Y:S01]  /*32610*/  LDL.LU R33, [R1+0x7a4] ;  /* 0x0007a40001217983 */ /* 0x000ea20000300800 */
[----:B----4-:R-:W-:-:S03]  /*32620*/  FMUL R3, R32, UR21 ;  /* 0x0000001520037c20 */ /* 0x010fc60008400000 */
[----:B------:R-:W4:Y:S01]  /*32630*/  LDL.LU R32, [R1+0x7a8] ;  /* 0x0007a80001207983 */ /* 0x000f220000300800 */
[----:B-1----:R-:W-:-:S03]  /*32640*/  F2FP.SATFINITE.E4M3.F32.PACK_AB_MERGE_C R9, RZ, R4, RZ ;  /* 0x00000004ff09723e */ /* 0x002fc600048070ff */
        /* <DEDUP_REMOVED lines=100> */
[----:B------:R-:W-:Y:S01]  /*32c90*/  FMUL R2, R37, UR21 ;  /* 0x0000001525027c20 */ /* 0x000fe20008400000 */
[----:B------:R-:W-:-:S02]  /*32ca0*/  F2FP.SATFINITE.E4M3.F32.PACK_AB_MERGE_C R11, RZ, R4, RZ ;  /* 0x00000004ff0b723e */ /* 0x000fc400048070ff */
[----:B------:R0:W-:Y:S01]  /*32cb0*/  @!P6 STG.E.U8 desc[UR22][R26.64+0x131], R7 ;  /* 0x000131071a00e986 */ /* 0x0001e2000c101116 */
[----:B------:R-:W-:-:S03]  /*32cc0*/  ISETP.LT.OR P6, PT, R0, 0x13a, !P0 ;  /* 0x0000013a0000780c */ /* 0x000fc600047c1670 */
[----:B------:R-:W2:Y:S04]  /*32cd0*/  LDL.LU R37, [R1+0x7f8] ;  /* 0x0007f80001257983 */ /* 0x000ea80000300800 */
[----:B------:R1:W-:Y:S01]  /*32ce0*/  @!P5 STG.E.U8 desc[UR22][R26.64+0x130], R5 ;  /* 0x000130051a00d986 */ /* 0x0003e2000c101116 */
[----:B0-----:R-:W-:Y:S01]  /*32cf0*/  F2FP.SATFINITE.E4M3.F32.PACK_AB_MERGE_C R7, RZ, R2, RZ ;  /* 0x00000002ff07723e */ /* 0x001fe200048070ff */
[----:B------:R-:W-:Y:S02]  /*32d00*/  FMUL R4, R36, UR21 ;  /* 0x0000001524047c20 */ /* 0x000fe40008400000 */
        /* <DEDUP_REMOVED lines=26> */
[C---:B------:R-:W-:Y:S02]  /*32eb0*/  ISETP.LT.OR P2, PT, R0.reuse, 0x14a, !P1 ;  /* 0x0000014a0000780c */ /* 0x040fe40004f41670 */
[----:B0-----:R-:W-:Y:S02]  /*32ec0*/  F2FP.SATFINITE.E4M3.F32.PACK_AB_MERGE_C R7, RZ, R2, RZ ;  /* 0x00000002ff07723e */ /* 0x001fe400048070ff */
[----:B-1----:R-:W-:Y:S01]  /*32ed0*/  F2FP.SATFINITE.E4M3.F32.PACK_AB_MERGE_C R9, RZ, R3, RZ ;  /* 0x00000003ff09723e */ /* 0x002fe200048070ff */
[----:B------:R-:W-:Y:S02]  /*32ee0*/  FMUL R2, R39, UR21 ;  /* 0x0000001527027c20 */ /* 0x000fe40008400000 */
[----:B------:R0:W-:Y:S01]  /*32ef0*/  @!P6 STG.E.U8 desc[UR22][R26.64+0x141], R7 ;  /* 0x000141071a00e986 */ /* 0x0001e2000c101116 */
[----:B------:R-:W-:-:S03]  /*32f00*/  ISETP.LT.OR P6, PT, R0, 0x14a, !P0 ;  /* 0x0000014a0000780c */ /* 0x000fc600047c1670 */
[----:B------:R-:W2:Y:S01]  /*32f10*/  LDL.LU R39, [R1+0x814] ;  /* 0x0008140001277983 */ /* 0x000ea20000300800 */
[----:B------:R-:W-:-:S03]  /*32f20*/  FMUL R3, R37, UR21 ;  /* 0x0000001525037c20 */ /* 0x000fc60008400000 */
[----:B------:R-:W2:Y:S01]  /*32f30*/  LDL.LU R37, [R1+0x818] ;  /* 0x0008180001257983 */ /* 0x000ea20000300800 */
[----:B------:R-:W-:Y:S02]  /*32f40*/  F2FP.SATFINITE.E4M3.F32.PACK_AB_MERGE_C R13, RZ, R4, RZ ;  /* 0x00000004ff0d723e */ /* 0x000fe400048070ff */
[----:B0-----:R-:W-:Y:S01]  /*32f50*/  F2FP.SATFINITE.E4M3.F32.PACK_AB_MERGE_C R7, RZ, R2, RZ ;  /* 0x00000002ff07723e */ /* 0x001fe200048070ff */
[----:B------:R-:W-:Y:S04]  /*32f60*/  @!P5 STG.E.U8 desc[UR22][R26.64+0x140], R11 ;  /* 0x0001400b1a00d986 */ /* 0x000fe8000c101116 */
[----:B------:R0:W-:Y:S01]  /*32f70*/  @!P3 STG.E.U8 desc[UR22][R28.64+0x148], R9 ;  /* 0x000148091c00b986 */ /* 0x0001e2000c101116 */
[----:B------:R-:W-:-:S03]  /*32f80*/  FMUL R4, R36, UR21 ;  /* 0x0000001524047c20 */ /* 0x000fc60008400000 */
[----:B------:R1:W-:Y:S04]  /*32f90*/  @!P2 STG.E.U8 desc[UR22][R28.64+0x149], R13 ;  /* 0x0001490d1c00a986 */ /* 0x0003e8000c101116 */
[----:B------:R-:W2:Y:S01]  /*32fa0*/  LDL.LU R36, [R1+0x81c] ;  /* 0x00081c0001247983 */ /* 0x000ea20000300800 */
[----:B------:R-:W-:Y:S01]  /*32fb0*/  FMUL R2, R35, UR21 ;  /* 0x0000001523027c20 */ /* 0x000fe20008400000 */
[----:B0-----:R-:W-:Y:S02]  /*32fc0*/  F2FP.SATFINITE.E4M3.F32.PACK_AB_MERGE_C R9, RZ, R3, RZ ;  /* 0x00000003ff09723e */ /* 0x001fe400048070ff */
[----:B------:R-:W2:Y:S02]  /*32fd0*/  LDL.LU R35, [R1+0x820] ;  /* 0x0008200001237983 */ /* 0x000ea40000300800 */
[----:B-1----:R-:W-:-:S02]  /*32fe0*/  F2FP.SATFINITE.E4M3.F32.PACK_AB_MERGE_C R13, RZ, R2, RZ ;  /* 0x00000002ff0d723e */ /* 0x002fc400048070ff */
[----:B------:R0:W-:Y:S01]  /*32ff0*/  @!P6 STG.E.U8 desc[UR22][R26.64+0x149], R7 ;  /* 0x000149071a00e986 */ /* 0x0001e2000c101116 */
[----:B------:R-:W-:Y:S01]  /*33000*/  F2FP.SATFINITE.E4M3.F32.PACK_AB_MERGE_C R11, RZ, R4, RZ ;  /* 0x00000004ff0b723e */ /* 0x000fe200048070ff */
[----:B------:R-:W-:Y:S02]  /*33010*/  FMUL R3, R33, UR21 ;  /* 0x0000001521037c20 */ /* 0x000fe40008400000 */
[----:B------:R-:W2:Y:S01]  /*33020*/  LDL.LU R33, [R1+0x824] ;  /* 0x0008240001217983 */ /* 0x000ea20000300800 */
        /* <DEDUP_REMOVED lines=8> */
[C---:B------:R-:W-:Y:S01]  /*330b0*/  ISETP.LT.OR P3, PT, R0.reuse, 0x151, !P1 ;  /* 0x000001510000780c */ /* 0x040fe20004f61670 */
[----:B------:R-:W2:Y:S01]  /*330c0*/  LDL.LU R40, [R1+0x834] ;  /* 0x0008340001287983 */ /* 0x000ea20000300800 */
[C---:B------:R-:W-:Y:S02]  /*330d0*/  ISETP.LT.OR P2, PT, R0.reuse, 0x152, !P1 ;  /* 0x000001520000780c */ /* 0x040fe40004f41670 */
[----:B------:R-:W-:Y:S02]  /*330e0*/  ISETP.LT.OR P6, PT, R0, 0x152, !P0 ;  /* 0x000001520000780c */ /* 0x000fe400047c1670 */
[----:B------:R-:W-:-:S05]  /*330f0*/  F2FP.SATFINITE.E4M3.F32.PACK_AB_MERGE_C R5, RZ, R5, RZ ;  /* 0x00000005ff05723e */ /* 0x000fca00048070ff */
[----:B------:R0:W-:Y:S01]  /*33100*/  @!P5 STG.E.U8 desc[UR22][R26.64+0x148], R5 ;  /* 0x000148051a00d986 */ /* 0x0001e2000c101116 */
[----:B------:R-:W-:-:S03]  /*33110*/  ISETP.LT.OR P5, PT, R0, 0x151, !P0 ;  /* 0x000001510000780c */ /* 0x000fc600047a1670 */
[----:B------:R-:W-:Y:S01]  /*33120*/  @!P3 STG.E.U8 desc[UR22][R28.64+0x150], R9 ;  /* 0x000150091c00b986 */ /* 0x000fe2000c101116 */
[----:B------:R-:W-:-:S03]  /*33130*/  ISETP.LT.OR P3, PT, R0, 0x159, !P1 ;  /* 0x000001590000780c */ /* 0x000fc60004f61670 */
[----:B------:R1:W-:Y:S01]  /*33140*/  @!P2 STG.E.U8 desc[UR22][R28.64+0x151], R11 ;  /* 0x0001510b1c00a986 */ /* 0x0003e2000c101116 */
[----:B0-----:R-:W-:Y:S02]  /*33150*/  F2FP.SATFINITE.E4M3.F32.PACK_AB_MERGE_C R5, RZ, R3, RZ ;  /* 0x00000003ff05723e */ /* 0x001fe400048070ff */
[----:B------:R-:W-:-:S03]  /*33160*/  ISETP.LT.OR P2, PT, R0, 0x15a, !P1 ;  /* 0x0000015a0000780c */ /* 0x000fc60004f41670 */
[----:B------:R-:W-:Y:S01]  /*33170*/  @!P6 STG.E.U8 desc[UR22][R26.64+0x151], R5 ;  /* 0x000151051a00e986 */ /* 0x000fe2000c101116 */
[----:B-1----:R-:W-:Y:S02]  /*33180*/  F2FP.SATFINITE.E4M3.F32.PACK_AB_MERGE_C R11, RZ, R2, RZ ;  /* 0x00000002ff0b723e */ /* 0x002fe400048070ff */
[----:B------:R-:W-:Y:S01]  /*33190*/  ISETP.LT.OR P6, PT, R0, 0x15a, !P0 ;  /* 0x0000015a0000780c */ /* 0x000fe200047c1670 */
[----:B------:R-:W-:Y:S02]  /*331a0*/  FMUL R2, R39, UR21 ;  /* 0x0000001527027c20 */ /* 0x000fe40008400000 */
[----:B------:R-:W2:Y:S01]  /*331b0*/  LDL.LU R39, [R1+0x838] ;  /* 0x0008380001277983 */ /* 0x000ea20000300800 */
[----:B------:R-:W-:-:S03]  /*331c0*/  FMUL R3, R37, UR21 ;  /* 0x0000001525037c20 */ /* 0x000fc60008400000 */
[----:B------:R-:W2:Y:S01]  /*331d0*/  LDL.LU R37, [R1+0x83c] ;  /* 0x00083c0001257983 */ /* 0x000ea20000300800 */
[----:B------:R-:W-:-:S03]  /*331e0*/  F2FP.SATFINITE.E4M3.F32.PACK_AB_MERGE_C R9, RZ, R4, RZ ;  /* 0x00000004ff09723e */ /* 0x000fc600048070ff */
[----:B------:R-:W-:Y:S04]  /*331f0*/  @!P5 STG.E.U8 desc[UR22][R26.64+0x150], R13 ;  /* 0x0001500d1a00d986 */ /* 0x000fe8000c101116 */
[----:B------:R0:W-:Y:S01]  /*33200*/  @!P3 STG.E.U8 desc[UR22][R28.64+0x158], R7 ;  /* 0x000158071c00b986 */ /* 0x0001e2000c101116 */
[----:B------:R-:W-:-:S03]  /*33210*/  FMUL R4, R36, UR21 ;  /* 0x0000001524047c20 */ /* 0x000fc60008400000 */
[----:B------:R-:W2:Y:S01]  /*33220*/  LDL.LU R36, [R1+0x840] ;  /* 0x0008400001247983 */ /* 0x000ea20000300800 */
[----:B0-----:R-:W-:-:S03]  /*33230*/  F2FP.SATFINITE.E4M3.F32.PACK_AB_MERGE_C R7, RZ, R2, RZ ;  /* 0x00000002ff07723e */ /* 0x001fc600048070ff */
[----:B------:R0:W-:Y:S01]  /*33240*/  @!P2 STG.E.U8 desc[UR22][R28.64+0x159], R9 ;  /* 0x000159091c00a986 */ /* 0x0001e2000c101116 */
[----:B------:R-:W-:Y:S01]  /*33250*/  FMUL R5, R35, UR21 ;  /* 0x0000001523057c20 */ /* 0x000fe20008400000 */
[----:B------:R-:W-:Y:S02]  /*33260*/  F2FP.SATFINITE.E4M3.F32.PACK_AB_MERGE_C R13, RZ, R4, RZ ;  /* 0x00000004ff0d723e */ /* 0x000fe400048070ff */
[----:B------:R-:W2:Y:S04]  /*33270*/  LDL.LU R35, [R1+0x844] ;  /* 0x0008440001237983 */ /* 0x000ea80000300800 */
[----:B------:R1:W-:Y:S01]  /*33280*/  @!P6 STG.E.U8 desc[UR22][R26.64+0x159], R7 ;  /* 0x000159071a00e986 */ /* 0x0003e2000c101116 */
[----:B0-----:R-:W-:Y:S01]  /*33290*/  F2FP.SATFINITE.E4M3.F32.PACK_AB_MERGE_C R9, RZ, R3, RZ ;  /* 0x00000003ff09723e */ /* 0x001fe200048070ff */
[----:B------:R-:W-:-:S02]  /*332a0*/  FMUL R2, R33, UR21 ;  /* 0x0000001521027c20 */ /* 0x000fc40008400000 */
[----:B------:R-:W2:Y:S01]  /*332b0*/  LDL.LU R33, [R1+0x848] ;  /* 0x0008480001217983 */ /* 0x000ea20000300800 */
[----:B----4-:R-:W-:Y:S02]  /*332c0*/  FMUL R3, R32, UR21 ;  /* 0x0000001520037c20 */ /* 0x010fe40008400000 */
[----:B-1----:R-:W-:Y:S01]  /*332d0*/  F2FP.SATFINITE.E4M3.F32.PACK_AB_MERGE_C R7, RZ, R2, RZ ;  /* 0x00000002ff07723e */ /* 0x002fe200048070ff */
[----:B------:R-:W4:Y:S01]  /*332e0*/  LDL.LU R32, [R1+0x84c] ;  /* 0x00084c0001207983 */ /* 0x000f220000300800 */
        /* <DEDUP_REMOVED lines=9> */
[----:B------:R-:W-:-:S03]  /*33380*/  ISETP.LT.OR P5, PT, R0, 0x161, !P0 ;  /* 0x000001610000780c */ /* 0x000fc600047a1670 */
[----:B------:R-:W-:Y:S01]  /*33390*/  @!P2 STG.E.U8 desc[UR22][R28.64+0x161], R13 ;  /* 0x0001610d1c00a986 */ /* 0x000fe2000c101116 */
[----:B------:R-:W-:-:S03]  /*333a0*/  ISETP.LT.OR P2, PT, R0, 0x16a, !P1 ;  /* 0x0000016a0000780c */ /* 0x000fc60004f41670 */
[----:B------:R1:W-:Y:S01]  /*333b0*/  @!P3 STG.E.U8 desc[UR22][R28.64+0x160], R9 ;  /* 0x000160091c00b986 */ /* 0x0003e2000c101116 */
[C---:B------:R-:W-:Y:S02]  /*333c0*/  ISETP.LT.OR P3, PT, R0.reuse, 0x169, !P1 ;  /* 0x000001690000780c */ /* 0x040fe40004f61670 */
[----:B------:R-:W-:Y:S02]  /*333d0*/  F2FP.SATFINITE.E4M3.F32.PACK_AB_MERGE_C R5, RZ, R5, RZ ;  /* 0x00000005ff05723e */ /* 0x000fe400048070ff */
[----:B0-----:R-:W-:Y:S01]  /*333e0*/  F2FP.SATFINITE.E4M3.F32.PACK_AB_MERGE_C R11, RZ, R4, RZ ;  /* 0x00000004ff0b723e */ /* 0x001fe200048070ff */
[----:B------:R0:W-:Y:S01]  /*333f0*/  @!P6 STG.E.U8 desc[UR22][R26.64+0x161], R7 ;  /* 0x000161071a00e986 */ /* 0x0001e2000c101116 */
[C---:B------:R-:W-:Y:S02]  /*33400*/  ISETP.LT.OR P6, PT, R0.reuse, 0x16a, !P0 ;  /* 0x0000016a0000780c */ /* 0x040fe400047c1670 */
[----:B-1----:R-:W-:Y:S01]  /*33410*/  F2FP.SATFINITE.E4M3.F32.PACK_AB_MERGE_C R9, RZ, R3, RZ ;  /* 0x00000003ff09723e */ /* 0x002fe200048070ff */
[----:B------:R1:W-:Y:S01]  /*33420*/  @!P5 STG.E.U8 desc[UR22][R26.64+0x160], R5 ;  /* 0x000160051a00d986 */ /* 0x0003e2000c101116 */
[----:B------:R-:W-:-:S03]  /*33430*/  ISETP.LT.OR P5, PT, R0, 0x169, !P0 ;  /* 0x000001690000780c */ /* 0x000fc600047a1670 */
[----:B------:R-:W-:Y:S01]  /*33440*/  @!P2 STG.E.U8 desc[UR22][R28.64+0x169], R11 ;  /* 0x0001690b1c00a986 */ /* 0x000fe2000c101116 */
[----:B------:R-:W-:Y:S01]  /*33450*/  ISETP.LT.OR P2, PT, R0, 0x172, !P1 ;  /* 0x000001720000780c */ /* 0x000fe20004f41670 */
[----:B------:R-:W-:Y:S02]  /*33460*/  FMUL R3, R40, UR21 ;  /* 0x0000001528037c20 */ /* 0x000fe40008400000 */
[----:B------:R1:W-:Y:S01]  /*33470*/  @!P3 STG.E.U8 desc[UR22][R28.64+0x168], R9 ;  /* 0x000168091c00b986 */ /* 0x0003e2000c101116 */
[----:B------:R-:W-:Y:S01]  /*33480*/  ISETP.LT.OR P3, PT, R0, 0x171, !P1 ;  /* 0x000001710000780c */ /* 0x000fe20004f61670 */
[----:B------:R-:W-:Y:S01]  /*33490*/  FMUL R4, R37, UR21 ;  /* 0x0000001525047c20 */ /* 0x000fe20008400000 */
[----:B------:R-:W-:Y:S01]  /*334a0*/  F2FP.SATFINITE.E4M3.F32.PACK_AB_MERGE_C R13, RZ, R2, RZ ;  /* 0x00000002ff0d723e */ /* 0x000fe200048070ff */
[----:B------:R-:W-:Y:S01]  /*334b0*/  FMUL R2, R39, UR21 ;  /* 0x0000001527027c20 */ /* 0x000fe20008400000 */
[----:B------:R-:W-:Y:S02]  /*334c0*/  F2FP.SATFINITE.E4M3.F32.PACK_AB_MERGE_C R3, RZ, R3, RZ ;  /* 0x00000003ff03723e */ /* 0x000fe400048070ff */
[----:B0-----:R-:W-:-:S02]  /*334d0*/  F2FP.SATFINITE.E4M3.F32.PACK_AB_MERGE_C R7, RZ, R4, RZ ;  /* 0x00000004ff07723e */ /* 0x001fc400048070ff */
[----:B-1----:R-:W-:Y:S01]  /*334e0*/  F2FP.SATFINITE.E4M3.F32.PACK_AB_MERGE_C R5, RZ, R2, RZ ;  /* 0x00000002ff05723e */ /* 0x002fe200048070ff */
[----:B------:R-:W-:Y:S01]  /*334f0*/  @!P5 STG.E.U8 desc[UR22][R26.64+0x168], R13 ;  /* 0x0001680d1a00d986 */ /* 0x000fe2000c101116 */
[----:B------:R-:W-:-:S03]  /*33500*/  ISETP.LT.OR P5, PT, R0, 0x171, !P0 ;  /* 0x000001710000780c */ /* 0x000fc600047a1670 */
[----:B------:R-:W-:Y:S01]  /*33510*/  @!P6 STG.E.U8 desc[UR22][R26.64+0x169], R3 ;  /* 0x000169031a00e986 */ /* 0x000fe2000c101116 */
[----:B------:R-:W-:Y:S01]  /*33520*/  ISETP.LT.OR P6, PT, R0, 0x172, !P0 ;  /* 0x000001720000780c */ /* 0x000fe200047c1670 */
[----:B------:R-:W-:Y:S02]  /*33530*/  FMUL R2, R36, UR21 ;  /* 0x0000001524027c20 */ /* 0x000fe40008400000 */
[----:B------:R0:W-:Y:S01]  /*33540*/  @!P2 STG.E.U8 desc[UR22][R28.64+0x171], R7 ;  /* 0x000171071c00a986 */ /* 0x0001e2000c101116 */
[C---:B------:R-:W-:Y:S02]  /*33550*/  ISETP.LT.OR P2, PT, R0.reuse, 0x17a, !P1 ;  /* 0x0000017a0000780c */ /* 0x040fe40004f41670 */
[C---:B------:R-:W-:Y:S01]  /*33560*/  ISETP.LT.OR P1, PT, R0.reuse, 0x179, !P1 ;  /* 0x000001790000780c */ /* 0x040fe20004f21670 */
[----:B------:R3:W-:Y:S01]  /*33570*/  @!P3 STG.E.U8 desc[UR22][R28.64+0x170], R5 ;  /* 0x000170051c00b986 */ /* 0x0007e2000c101116 */
[C---:B------:R-:W-:Y:S02]  /*33580*/  ISETP.LT.OR P3, PT, R0.reuse, 0x17a, !P0 ;  /* 0x0000017a0000780c */ /* 0x040fe40004761670 */
[----:B------:R-:W-:Y:S01]  /*33590*/  ISETP.LT.OR P0, PT, R0, 0x179, !P0 ;  /* 0x000001790000780c */ /* 0x000fe20004701670 */
[----:B------:R-:W-:Y:S01]  /*335a0*/  FMUL R0, R35, UR21 ;  /* 0x0000001523007c20 */ /* 0x000fe20008400000 */
[----:B------:R-:W-:-:S04]  /*335b0*/  F2FP.SATFINITE.E4M3.F32.PACK_AB_MERGE_C R9, RZ, R2, RZ ;  /* 0x00000002ff09723e */ /* 0x000fc800048070ff */
[----:B0-----:R-:W-:Y:S01]  /*335c0*/  F2FP.SATFINITE.E4M3.F32.PACK_AB_MERGE_C R7, RZ, R0, RZ ;  /* 0x00000000ff07723e */ /* 0x001fe200048070ff */
[----:B------:R0:W-:Y:S01]  /*335d0*/  @!P5 STG.E.U8 desc[UR22][R26.64+0x170], R9 ;  /* 0x000170091a00d986 */ /* 0x0001e2000c101116 */
[----:B------:R-:W-:Y:S01]  /*335e0*/  FMUL R2, R33, UR21 ;  /* 0x0000001521027c20 */ /* 0x000fe20008400000 */
[----:B----4-:R-:W-:-:S04]  /*335f0*/  FMUL R3, R32, UR21 ;  /* 0x0000001520037c20 */ /* 0x010fc80008400000 */
[----:B------:R-:W-:Y:S02]  /*33600*/  F2FP.SATFINITE.E4M3.F32.PACK_AB_MERGE_C R11, RZ, R2, RZ ;  /* 0x00000002ff0b723e */ /* 0x000fe400048070ff */
[----:B------:R-:W-:Y:S01]  /*33610*/  F2FP.SATFINITE.E4M3.F32.PACK_AB_MERGE_C R3, RZ, R3, RZ ;  /* 0x00000003ff03723e */ /* 0x000fe200048070ff */
[----:B---3--:R-:W-:Y:S01]  /*33620*/  FMUL R5, R31, UR21 ;  /* 0x000000151f057c20 */ /* 0x008fe20008400000 */
[----:B------:R0:W-:Y:S04]  /*33630*/  @!P6 STG.E.U8 desc[UR22][R26.64+0x171], R7 ;  /* 0x000171071a00e986 */ /* 0x0001e8000c101116 */
[----:B------:R-:W-:Y:S01]  /*33640*/  F2FP.SATFINITE.E4M3.F32.PACK_AB_MERGE_C R13, RZ, R5, RZ ;  /* 0x00000005ff0d723e */ /* 0x000fe200048070ff */
[----:B------:R0:W-:Y:S04]  /*33650*/  @!P1 STG.E.U8 desc[UR22][R28.64+0x178], R11 ;  /* 0x0001780b1c009986 */ /* 0x0001e8000c101116 */
[----:B------:R0:W-:Y:S04]  /*33660*/  @!P2 STG.E.U8 desc[UR22][R28.64+0x179], R3 ;  /* 0x000179031c00a986 */ /* 0x0001e8000c101116 */
[----:B------:R0:W-:Y:S01]  /*33670*/  @!P3 STG.E.U8 desc[UR22][R26.64+0x179], R13 ;  /* 0x0001790d1a00b986 */ /* 0x0001e2000c101116 */
[----:B--2---:R-:W-:-:S05]  /*33680*/  FMUL R4, R30, UR21 ;  /* 0x000000151e047c20 */ /* 0x004fca0008400000 */
[----:B------:R-:W-:-:S05]  /*33690*/  F2FP.SATFINITE.E4M3.F32.PACK_AB_MERGE_C R5, RZ, R4, RZ ;  /* 0x00000004ff05723e */ /* 0x000fca00048070ff */
[----:B------:R0:W-:Y:S02]  /*336a0*/  @!P0 STG.E.U8 desc[UR22][R26.64+0x178], R5 ;  /* 0x000178051a008986 */ /* 0x0001e4000c101116 */
.L_x_808:
[----:B------:R-:W-:Y:S05]  /*336b0*/  BSYNC B0 ;  /* 0x0000000000007941 */ /* 0x000fea0003800000 */
.L_x_38:
[----:B0-23--:R-:W2:Y:S04]  /*336c0*/  LDL.LU R3, [R1+0x860] ;  /* 0x0008600001037983 */ /* 0x00dea80000300800 */
[----:B------:R-:W2:Y:S01]  /*336d0*/  LDL.LU R2, [R1+0x864] ;  /* 0x0008640001027983 */ /* 0x000ea20000300800 */
[----:B------:R-:W-:Y:S01]  /*336e0*/  ULDC UR6, c[0x0][0xc] ;  /* 0x0000030000067ab9 */ /* 0x000fe20000000800 */
[----:B------:R-:W-:Y:S01]  /*336f0*/  ULDC UR7, c[0x0][0x10] ;  /* 0x0000040000077ab9 */ /* 0x000fe20000000800 */
[----:B----4-:R-:W2:Y:S01]  /*33700*/  LDC R5, c[0x0][0x14] ;  /* 0x00000500ff057b82 */ /* 0x010ea20000000800 */
[----:B------:R-:W-:Y:S01]  /*33710*/  UIMAD.WIDE.U32 UR6, UR6, UR7, URZ ;  /* 0x00000007060672a5 */ /* 0x000fe2000f8e003f */
[----:B-----5:R-:W-:Y:S01]  /*33720*/  PRMT R0, RZ, 0x7610, R0 ;  /* 0x00007610ff007816 */ /* 0x020fe20000000000 */
[----:B------:R-:W-:-:S04]  /*33730*/  UMOV UR14, 0xffffffff ;  /* 0xffffffff000e7882 */ /* 0x000fc80000000000 */
[----:B--2---:R-:W-:-:S04]  /*33740*/  IMAD.WIDE.U32 R2, R5, UR6, R2 ;  /* 0x0000000605027c25 */ /* 0x004fc8000f8e0002 */
[----:B------:R-:W-:Y:S01]  /*33750*/  IMAD R5, R5, UR7, RZ ;  /* 0x0000000705057c24 */ /* 0x000fe2000f8e02ff */
[----:B------:R-:W-:Y:S01]  /*33760*/  ULDC.64 UR6, c[0x0][0x650] ;  /* 0x0001940000067ab9 */ /* 0x000fe20000000a00 */
[----:B------:R-:W-:Y:S01]  /*33770*/  IMAD.MOV.U32 R11, RZ, RZ, R2 ;  /* 0x000000ffff0b7224 */ /* 0x000fe200078e0002 */
[----:B------:R-:W-:Y:S01]  /*33780*/  ISETP.GE.U32.AND P0, PT, R2, UR6, PT ;  /* 0x0000000602007c0c */ /* 0x000fe2000bf06070 */
[----:B------:R-:W-:Y:S02]  /*33790*/  IMAD.IADD R13, R3, 0x1, R5 ;  /* 0x00000001030d7824 */ /* 0x000fe400078e0205 */
[----:B------:R-:W-:-:S03]  /*337a0*/  IMAD.MOV.U32 R2, RZ, RZ, -0x1 ;  /* 0xffffffffff027424 */ /* 0x000fc600078e00ff */
[----:B------:R0:W-:Y:S01]  /*337b0*/  STL [R1+0x860], R13 ;  /* 0x0008600d01007387 */ /* 0x0001e20000100800 */
[----:B------:R-:W-:-:S03]  /*337c0*/  ISETP.GE.U32.AND.EX P0, PT, R13, UR7, PT, P0 ;  /* 0x000000070d007c0c */ /* 0x000fc6000bf06100 */
[----:B------:R0:W-:Y:S04]  /*337d0*/  STL [R1+0x864], R11 ;  /* 0x0008640b01007387 */ /* 0x0001e80000100800 */
[----:B------:R0:W-:Y:S06]  /*337e0*/  STL [R1+0x86c], R2 ;  /* 0x00086c0201007387 */ /* 0x0001ec0000100800 */
[----:B------:R-:W-:Y:S05]  /*337f0*/  @P0 BRA `(.L_x_809) ;  /* 0x0000000400740947 */ /* 0x000fea0003800000 */
[----:B------:R-:W2:Y:S01]  /*33800*/  S2R R8, SR_CTAID.X ;  /* 0x0000000000087919 */ /* 0x000ea20000002500 */
[----:B------:R-:W-:Y:S01]  /*33810*/  ULDC.64 UR14, c[0x0][0x628] ;  /* 0x00018a00000e7ab9 */ /* 0x000fe20000000a00 */
[----:B------:R-:W3:Y:S01]  /*33820*/  LDC R9, c[0x0][0x144] ;  /* 0x00005100ff097b82 */ /* 0x000ee20000000800 */
[----:B------:R-:W-:Y:S01]  /*33830*/  ULDC UR6, c[0x0][0x150] ;  /* 0x0000540000067ab9 */ /* 0x000fe20000000800 */
[----:B------:R-:W4:Y:S01]  /*33840*/  S2R R12, SR_CTAID.Y ;  /* 0x00000000000c7919 */ /* 0x000f220000002600 */
[----:B------:R-:W-:Y:S01]  /*33850*/  ISETP.NE.U32.AND P0, PT, RZ, UR14, PT ;  /* 0x0000000eff007c0c */ /* 0x000fe2000bf05070 */
[----:B------:R-:W-:Y:S01]  /*33860*/  ULDC UR17, c[0x0][0x630] ;  /* 0x00018c0000117ab9 */ /* 0x000fe20000000800 */
[----:B------:R-:W-:Y:S02]  /*33870*/  R2UR UR10, R11 ;  /* 0x000000000b0a72ca */ /* 0x000fe400000e0000 */
[----:B------:R-:W-:Y:S01]  /*33880*/  ISETP.NE.AND.EX P0, PT, RZ, UR15, PT, P0 ;  /* 0x0000000fff007c0c */ /* 0x000fe2000bf05300 */
[----:B------:R-:W0:Y:S01]  /*33890*/  LDC.64 R6, c[0x0][0x620] ;  /* 0x00018800ff067b82 */ /* 0x000e220000000a00 */
[----:B------:R-:W-:-:S02]  /*338a0*/  R2UR UR11, R13 ;  /* 0x000000000d0b72ca */ /* 0x000fc400000e0000 */
[----:B--2---:R-:W-:-:S05]  /*338b0*/  I2FP.F32.U32 R0, R8 ;  /* 0x0000000800007245 */ /* 0x004fca0000201000 */
[----:B------:R-:W-:-:S06]  /*338c0*/  FMUL R0, R0, UR6 ;  /* 0x0000000600007c20 */ /* 0x000fcc0008400000 */
[----:B------:R-:W2:Y:S01]  /*338d0*/  F2I.U32.TRUNC.NTZ R0, R0 ;  /* 0x0000000000007305 */ /* 0x000ea2000020f000 */
[----:B----4-:R-:W-:Y:S05]  /*338e0*/  @!P0 BRA `(.L_x_810) ;  /* 0x0000000000308947 */ /* 0x010fea0003800000 */
        /* <DEDUP_REMOVED lines=12> */
.L_x_810:
[----:B------:R-:W-:Y:S01]  /*339b0*/  USHF.R.U64 UR14, UR10, UR17, UR11 ;  /* 0x000000110a0e7299 */ /* 0x000fe2000800120b */
[----:B------:R-:W4:Y:S01]  /*339c0*/  LDC.64 R20, c[0x0][0x640] ;  /* 0x00019000ff147b82 */ /* 0x000f220000000a00 */
[----:B------:R-:W-:Y:S01]  /*339d0*/  USHF.R.U32.HI UR6, URZ, UR17, UR11 ;  /* 0x000000113f067299 */ /* 0x000fe2000801160b */
[----:B--2---:R-:W-:Y:S02]  /*339e0*/  IMAD.MOV R10, RZ, RZ, -R0 ;  /* 0x000000ffff0a7224 */ /* 0x004fe400078e0a00 */
[----:B0-----:R-:W-:Y:S01]  /*339f0*/  IMAD.MOV.U32 R2, RZ, RZ, R11 ;  /* 0x000000ffff027224 */ /* 0x001fe200078e000b */
[----:B------:R-:W-:Y:S01]  /*33a00*/  IADD3 R5, P0, RZ, -UR14, RZ ;  /* 0x8000000eff057c10 */ /* 0x000fe2000ff1e0ff */
[----:B---3--:R-:W-:Y:S02]  /*33a10*/  IMAD R17, R9, R10, R8 ;  /* 0x0000000a09117224 */ /* 0x008fe400078e0208 */
[----:B------:R-:W0:Y:S02]  /*33a20*/  LDC R4, c[0x0][0x618] ;  /* 0x00018600ff047b82 */ /* 0x000e240000000800 */
[----:B------:R-:W-:Y:S01]  /*33a30*/  IMAD.X R3, RZ, RZ, ~UR6, P0 ;  /* 0x80000006ff037e24 */ /* 0x000fe200080e06ff */
[----:B------:R-:W-:-:S03]  /*33a40*/  ULDC UR6, c[0x0][0x154] ;  /* 0x0000550000067ab9 */ /* 0x000fc60000000800 */
[-C--:B------:R-:W-:Y:S02]  /*33a50*/  IMAD R0, R3, R6.reuse, RZ ;  /* 0x0000000603007224 */ /* 0x080fe400078e02ff */
[----:B------:R-:W2:Y:S01]  /*33a60*/  LDC R14, c[0x0][0x608] ;  /* 0x00018200ff0e7b82 */ /* 0x000ea20000000800 */
[----:B------:R-:W-:Y:S02]  /*33a70*/  IMAD.MOV.U32 R3, RZ, RZ, R13 ;  /* 0x000000ffff037224 */ /* 0x000fe400078e000d */
[----:B------:R-:W-:-:S05]  /*33a80*/  IMAD.WIDE.U32 R2, R5, R6, R2 ;  /* 0x0000000605027225 */ /* 0x000fca00078e0002 */
[----:B------:R-:W3:Y:S01]  /*33a90*/  LDC R18, c[0x0][0x658] ;  /* 0x00019600ff127b82 */ /* 0x000ee20000000800 */
[----:B------:R-:W-:Y:S01]  /*33aa0*/  IMAD R5, R5, R7, R0 ;  /* 0x0000000705057224 */ /* 0x000fe200078e0200 */
[----:B------:R-:W-:Y:S01]  /*33ab0*/  I2FP.F32.U32 R0, R12 ;  /* 0x0000000c00007245 */ /* 0x000fe20000201000 */
[----:B------:R-:W-:Y:S01]  /*33ac0*/  IMAD.MOV.U32 R7, RZ, RZ, 0x1 ;  /* 0x00000001ff077424 */ /* 0x000fe200078e00ff */
[----:B----4-:R-:W-:Y:S01]  /*33ad0*/  ISETP.NE.U32.AND P0, PT, R20, RZ, PT ;  /* 0x000000ff1400720c */ /* 0x010fe20003f05070 */
[----:B------:R-:W-:Y:S02]  /*33ae0*/  IMAD.IADD R3, R3, 0x1, R5 ;  /* 0x0000000103037824 */ /* 0x000fe400078e0205 */
[----:B------:R-:W-:Y:S01]  /*33af0*/  FMUL R0, R0, UR6 ;  /* 0x0000000600007c20 */ /* 0x000fe20008400000 */
[----:B------:R-:W4:Y:S01]  /*33b00*/  LDC R15, c[0x0][0x148] ;  /* 0x00005200ff0f7b82 */ /* 0x000f220000000800 */
[----:B------:R-:W-:Y:S01]  /*33b10*/  ISETP.NE.AND.EX P0, PT, R21, RZ, PT, P0 ;  /* 0x000000ff1500720c */ /* 0x000fe20003f05300 */
[----:B------:R-:W-:Y:S01]  /*33b20*/  IMAD.MOV.U32 R5, RZ, RZ, -0x1 ;  /* 0xffffffffff057424 */ /* 0x000fe200078e00ff */
[-CC-:B0-----:R-:W-:Y:S01]  /*33b30*/  SHF.R.U64 R10, R2, R4.reuse, R3.reuse ;  /* 0x00000004020a7219 */ /* 0x181fe20000001203 */
[----:B------:R0:W0:Y:S01]  /*33b40*/  F2I.U32.TRUNC.NTZ R13, R0 ;  /* 0x00000000000d7305 */ /* 0x000022000020f000 */
[----:B------:R-:W-:-:S03]  /*33b50*/  SHF.R.U32.HI R3, RZ, R4, R3 ;  /* 0x00000004ff037219 */ /* 0x000fc60000011603 */
[----:B------:R-:W0:Y:S01]  /*33b60*/  LDC R16, c[0x0][0x600] ;  /* 0x00018000ff107b82 */ /* 0x000e220000000800 */
[-CC-:B--2---:R-:W-:Y:S02]  /*33b70*/  SHF.R.U64 R8, R10, R14.reuse, R3.reuse ;  /* 0x0000000e0a087219 */ /* 0x184fe40000001203 */
[----:B------:R-:W-:-:S05]  /*33b80*/  SHF.R.U32.HI R3, RZ, R14, R3 ;  /* 0x0000000eff037219 */ /* 0x000fca0000011603 */
[----:B------:R-:W2:Y:S01]  /*33b90*/  LDC R22, c[0x0][0x648] ;  /* 0x00019200ff167b82 */ /* 0x000ea20000000800 */
[-CC-:B---3--:R-:W-:Y:S02]  /*33ba0*/  SHF.R.U64 R11, R8, R18.reuse, R3.reuse ;  /* 0x00000012080b7219 */ /* 0x188fe40000001203 */
[-C--:B------:R-:W-:Y:S02]  /*33bb0*/  SHF.L.U32 R5, R5, R18.reuse, RZ ;  /* 0x0000001205057219 */ /* 0x080fe400000006ff */
[-C--:B------:R-:W-:Y:S01]  /*33bc0*/  SHF.R.U32.HI R3, RZ, R18.reuse, R3 ;  /* 0x00000012ff037219 */ /* 0x080fe20000011603 */
[----:B------:R-:W-:Y:S01]  /*33bd0*/  IMAD.MOV.U32 R2, RZ, RZ, R11 ;  /* 0x000000ffff027224 */ /* 0x000fe200078e000b */
[----:B------:R-:W-:Y:S01]  /*33be0*/  SHF.L.U32 R38, R7, R18, RZ ;  /* 0x0000001207267219 */ /* 0x000fe200000006ff */
[----:B------:R-:W3:Y:S01]  /*33bf0*/  LDC R23, c[0x0][0x638] ;  /* 0x00018e00ff177b82 */ /* 0x000ee20000000800 */
[----:B------:R-:W-:-:S07]  /*33c00*/  LOP3.LUT R19, RZ, R5, RZ, 0x33, !PT ;  /* 0x00000005ff137212 */ /* 0x000fce00078e33ff */
[----:B------:R-:W0:Y:S01]  /*33c10*/  LDC R24, c[0x0][0x610] ;  /* 0x00018400ff187b82 */ /* 0x000e220000000800 */
[----:B------:R-:W-:Y:S05]  /*33c20*/  @!P0 BRA `(.L_x_811) ;  /* 0x0000000000288947 */ /* 0x000fea0003800000 */
[----:B0-----:R-:W0:Y:S02]  /*33c30*/  LDC R0, c[0x0][0x64c] ;  /* 0x00019300ff007b82 */ /* 0x001e240000000800 */
[----:B0-----:R-:W-:-:S05]  /*33c40*/  IADD3 R7, P0, R11, R0, RZ ;  /* 0x000000000b077210 */ /* 0x001fca0007f1e0ff */
        /* <DEDUP_REMOVED lines=8> */
.L_x_811:
[----:B0-2---:R-:W-:Y:S01]  /*33cd0*/  SHF.R.U64 R0, R2, R22, R3 ;  /* 0x0000001602007219 */ /* 0x005fe20000001203 */
[----:B------:R-:W-:Y:S01]  /*33ce0*/  VIADD R5, R16, 0xffffffff ;  /* 0xffffffff10057836 */ /* 0x000fe20000000000 */
[----:B------:R-:W-:Y:S01]  /*33cf0*/  LOP3.LUT R3, R8, R19, RZ, 0xc0, !PT ;  /* 0x0000001308037212 */ /* 0x000fe200078ec0ff */
[----:B------:R-:W-:Y:S02]  /*33d00*/  IMAD.MOV R13, RZ, RZ, -R13 ;  /* 0x000000ffff0d7224 */ /* 0x000fe400078e0a0d */
[----:B------:R-:W-:Y:S02]  /*33d10*/  IMAD.MOV R2, RZ, RZ, -R0 ;  /* 0x000000ffff027224 */ /* 0x000fe400078e0a00 */
[----:B------:R-:W-:Y:S01]  /*33d20*/  IMAD R38, R38, R0, R3 ;  /* 0x0000000026267224 */ /* 0x000fe200078e0203 */
[----:B------:R-:W-:Y:S01]  /*33d30*/  LOP3.LUT R3, R10, R5, RZ, 0xc0, !PT ;  /* 0x000000050a037212 */ /* 0x000fe200078ec0ff */
[----:B----4-:R-:W-:Y:S02]  /*33d40*/  @P4 IMAD R17, R15, R13, R12 ;  /* 0x0000000d0f114224 */ /* 0x010fe400078e020c */
[----:B---3--:R-:W-:-:S02]  /*33d50*/  IMAD R0, R2, R23, R11 ;  /* 0x0000001702007224 */ /* 0x008fc400078e020b */
[----:B------:R-:W-:Y:S02]  /*33d60*/  IMAD.MOV.U32 R2, RZ, RZ, 0x1 ;  /* 0x00000001ff027424 */ /* 0x000fe400078e00ff */
[----:B------:R-:W-:Y:S02]  /*33d70*/  IMAD R38, R38, R24, R17 ;  /* 0x0000001826267224 */ /* 0x000fe400078e0211 */
[----:B------:R-:W-:Y:S01]  /*33d80*/  IMAD R3, R0, R16, R3 ;  /* 0x0000001000037224 */ /* 0x000fe200078e0203 */
[----:B------:R-:W-:-:S04]  /*33d90*/  PRMT R0, R2, 0x7610, R0 ;  /* 0x0000761002007816 */ /* 0x000fc80000000000 */
[----:B------:R-:W-:Y:S02]  /*33da0*/  SEL R2, R3, R38, !P4 ;  /* 0x0000002603027207 */ /* 0x000fe40006000000 */
[----:B------:R-:W-:-:S03]  /*33db0*/  SEL R38, R38, R3, !P4 ;  /* 0x0000000326267207 */ /* 0x000fc60006000000 */
[----:B------:R2:W-:Y:S04]  /*33dc0*/  STL [R1+0x86c], R2 ;  /* 0x00086c0201007387 */ /* 0x0005e80000100800 */
.L_x_809:
[----:B------:R3:W-:Y:S01]  /*33dd0*/  STL [R1+0x868], R38 ;  /* 0x0008682601007387 */ /* 0x0007e20000100800 */
[----:B------:R-:W-:-:S13]  /*33de0*/  LOP3.LUT P0, RZ, R0, 0xff, RZ, 0xc0, !PT ;  /* 0x000000ff00ff7812 */ /* 0x000fda000780c0ff */
[----:B---3--:R-:W-:Y:S05]  /*33df0*/  @P0 BRA `(.L_x_812) ;  /* 0xfffffcd4008c0947 */ /* 0x008fea000383ffff */
[----:B------:R-:W-:Y:S05]  /*33e00*/  EXIT ;  /* 0x000000000000794d */ /* 0x000fea0003800000 */
.L_x_8:
[----:B0-----:R-:W2:Y:S01]  /*33e10*/  LDL R16, [R1+0x864] ;  /* 0x0008640001107983 */ /* 0x001ea20000100800 */
[----:B------:R-:W-:-:S03]  /*33e20*/  ULDC.64 UR4, c[0x0][0x650] ;  /* 0x0001940000047ab9 */ /* 0x000fc60000000a00 */
[----:B------:R-:W3:Y:S01]  /*33e30*/  LDL R20, [R1+0x860] ;  /* 0x0008600001147983 */ /* 0x000ee20000100800 */
[----:B------:R-:W-:Y:S01]  /*33e40*/  PRMT R0, RZ, 0x7610, R0 ;  /* 0x00007610ff007816 */ /* 0x000fe20000000000 */
[----:B------:R-:W-:Y:S02]  /*33e50*/  IMAD.MOV.U32 R4, RZ, RZ, -0x1 ;  /* 0xffffffffff047424 */ /* 0x000fe400078e00ff */
[----:B------:R-:W-:Y:S02]  /*33e60*/  IMAD.MOV.U32 R5, RZ, RZ, -0x1 ;  /* 0xffffffffff057424 */ /* 0x000fe400078e00ff */
[----:B------:R-:W-:Y:S01]  /*33e70*/  IMAD.MOV.U32 R10, RZ, RZ, -0x1 ;  /* 0xffffffffff0a7424 */ /* 0x000fe200078e00ff */
[----:B--2---:R-:W-:-:S04]  /*33e80*/  ISETP.GE.U32.AND P0, PT, R16, UR4, PT ;  /* 0x0000000410007c0c */ /* 0x004fc8000bf06070 */
[----:B---3--:R-:W-:-:S13]  /*33e90*/  ISETP.GE.U32.AND.EX P0, PT, R20, UR5, PT, P0 ;  /* 0x0000000514007c0c */ /* 0x008fda000bf06100 */
[----:B------:R-:W-:Y:S05]  /*33ea0*/  @P0 BRA `(.L_x_813) ;  /* 0x0000000400300947 */ /* 0x000fea0003800000 */
[----:B------:R-:W0:Y:S01]  /*33eb0*/  LDC.64 R14, c[0x0][0x628] ;  /* 0x00018a00ff0e7b82 */ /* 0x000e220000000a00 */
[----:B------:R-:W-:Y:S02]  /*33ec0*/  IMAD.MOV.U32 R8, RZ, RZ, R16 ;  /* 0x000000ffff087224 */ /* 0x000fe400078e0010 */
[----:B------:R-:W-:-:S05]  /*33ed0*/  IMAD.MOV.U32 R9, RZ, RZ, R20 ;  /* 0x000000ffff097224 */ /* 0x000fca00078e0014 */
[----:B------:R-:W1:Y:S08]  /*33ee0*/  LDC R10, c[0x0][0x630] ;  /* 0x00018c00ff0a7b82 */ /* 0x000e700000000800 */
[----:B------:R-:W2:Y:S01]  /*33ef0*/  LDC.64 R18, c[0x0][0x620] ;  /* 0x00018800ff127b82 */ /* 0x000ea20000000a00 */
[----:B0-----:R-:W-:-:S04]  /*33f00*/  ISETP.NE.U32.AND P0, PT, R14, RZ, PT ;  /* 0x000000ff0e00720c */ /* 0x001fc80003f05070 */
[----:B------:R-:W-:-:S13]  /*33f10*/  ISETP.NE.AND.EX P0, PT, R15, RZ, PT, P0 ;  /* 0x000000ff0f00720c */ /* 0x000fda0003f05300 */
[----:B-12---:R-:W-:Y:S05]  /*33f20*/  @!P0 BRA `(.L_x_814) ;  /* 0x0000000000288947 */ /* 0x006fea0003800000 */
[----:B------:R-:W0:Y:S02]  /*33f30*/  LDC R0, c[0x0][0x634] ;  /* 0x00018d00ff007b82 */ /* 0x000e240000000800 */
        /* <DEDUP_REMOVED lines=9> */
.L_x_814:
[----:B------:R-:W0:Y:S01]  /*33fd0*/  LDC.64 R22, c[0x0][0x640] ;  /* 0x00019000ff167b82 */ /* 0x000e220000000a00 */
[-CC-:B------:R-:W-:Y:S01]  /*33fe0*/  SHF.R.U64 R14, R8, R10.reuse, R9.reuse ;  /* 0x0000000a080e7219 */ /* 0x180fe20000001209 */
[----:B------:R-:W-:Y:S01]  /*33ff0*/  IMAD.MOV.U32 R4, RZ, RZ, R16 ;  /* 0x000000ffff047224 */ /* 0x000fe200078e0010 */
[----:B------:R-:W-:Y:S02]  /*34000*/  SHF.R.U32.HI R0, RZ, R10, R9 ;  /* 0x0000000aff007219 */ /* 0x000fe40000011609 */
[----:B------:R-:W-:-:S03]  /*34010*/  IADD3 R7, P0, RZ, -R14, RZ ;  /* 0x8000000eff077210 */ /* 0x000fc60007f1e0ff */
[----:B------:R-:W1:Y:S02]  /*34020*/  LDC R6, c[0x0][0x618] ;  /* 0x00018600ff067b82 */ /* 0x000e640000000800 */
[----:B------:R-:W-:-:S04]  /*34030*/  IMAD.X R5, RZ, RZ, ~R0, P0 ;  /* 0x000000ffff057224 */ /* 0x000fc800000e0e00 */
[-C--:B------:R-:W-:Y:S02]  /*34040*/  IMAD R0, R5, R18.reuse, RZ ;  /* 0x0000001205007224 */ /* 0x080fe400078e02ff */
[----:B------:R-:W2:Y:S01]  /*34050*/  LDC R8, c[0x0][0x608] ;  /* 0x00018200ff087b82 */ /* 0x000ea20000000800 */
[----:B------:R-:W-:Y:S02]  /*34060*/  IMAD.MOV.U32 R5, RZ, RZ, R20 ;  /* 0x000000ffff057224 */ /* 0x000fe400078e0014 */
[----:B------:R-:W-:-:S05]  /*34070*/  IMAD.WIDE.U32 R4, R7, R18, R4 ;  /* 0x0000001207047225 */ /* 0x000fca00078e0004 */
[----:B------:R-:W3:Y:S01]  /*34080*/  LDC R21, c[0x0][0x658] ;  /* 0x00019600ff157b82 */ /* 0x000ee20000000800 */
[----:B------:R-:W-:Y:S01]  /*34090*/  IMAD R7, R7, R19, R0 ;  /* 0x0000001307077224 */ /* 0x000fe200078e0200 */
[----:B0-----:R-:W-:-:S03]  /*340a0*/  ISETP.NE.U32.AND P0, PT, R22, RZ, PT ;  /* 0x000000ff1600720c */ /* 0x001fc60003f05070 */
[----:B------:R-:W-:Y:S01]  /*340b0*/  IMAD.IADD R5, R5, 0x1, R7 ;  /* 0x0000000105057824 */ /* 0x000fe200078e0207 */
[----:B------:R-:W-:Y:S02]  /*340c0*/  ISETP.NE.AND.EX P0, PT, R23, RZ, PT, P0 ;  /* 0x000000ff1700720c */ /* 0x000fe40003f05300 */
[----:B------:R-:W0:Y:S02]  /*340d0*/  LDC R18, c[0x0][0x600] ;  /* 0x00018000ff127b82 */ /* 0x000e240000000800 */
[-CC-:B-1----:R-:W-:Y:S01]  /*340e0*/  SHF.R.U64 R10, R4, R6.reuse, R5.reuse ;  /* 0x00000006040a7219 */ /* 0x182fe20000001205 */
[----:B------:R-:W-:Y:S01]  /*340f0*/  IMAD.MOV.U32 R4, RZ, RZ, -0x1 ;  /* 0xffffffffff047424 */ /* 0x000fe200078e00ff */
[----:B------:R-:W-:-:S04]  /*34100*/  SHF.R.U32.HI R5, RZ, R6, R5 ;  /* 0x00000006ff057219 */ /* 0x000fc80000011605 */
[----:B------:R-:W1:Y:S01]  /*34110*/  LDC R19, c[0x0][0x648] ;  /* 0x00019200ff137b82 */ /* 0x000e620000000800 */
[-CC-:B--2---:R-:W-:Y:S02]  /*34120*/  SHF.R.U64 R17, R10, R8.reuse, R5.reuse ;  /* 0x000000080a117219 */ /* 0x184fe40000001205 */
[----:B------:R-:W-:-:S05]  /*34130*/  SHF.R.U32.HI R0, RZ, R8, R5 ;  /* 0x00000008ff007219 */ /* 0x000fca0000011605 */
[----:B------:R-:W2:Y:S01]  /*34140*/  LDC R20, c[0x0][0x638] ;  /* 0x00018e00ff147b82 */ /* 0x000ea20000000800 */
[-C--:B---3--:R-:W-:Y:S02]  /*34150*/  SHF.L.U32 R4, R4, R21.reuse, RZ ;  /* 0x0000001504047219 */ /* 0x088fe400000006ff */
[-CC-:B------:R-:W-:Y:S02]  /*34160*/  SHF.R.U64 R16, R17, R21.reuse, R0.reuse ;  /* 0x0000001511107219 */ /* 0x180fe40000001200 */
[----:B------:R-:W-:Y:S01]  /*34170*/  SHF.R.U32.HI R5, RZ, R21, R0 ;  /* 0x00000015ff057219 */ /* 0x000fe20000011600 */
[----:B------:R-:W-:Y:S01]  /*34180*/  IMAD.MOV.U32 R0, RZ, RZ, 0x1 ;  /* 0x00000001ff007424 */ /* 0x000fe200078e00ff */
[----:B------:R-:W-:Y:S01]  /*34190*/  LOP3.LUT R24, RZ, R4, RZ, 0x33, !PT ;  /* 0x00000004ff187212 */ /* 0x000fe200078e33ff */
[----:B------:R-:W3:Y:S01]  /*341a0*/  LDC R25, c[0x0][0x610] ;  /* 0x00018400ff197b82 */ /* 0x000ee20000000800 */
[----:B------:R-:W-:Y:S01]  /*341b0*/  IMAD.MOV.U32 R4, RZ, RZ, R16 ;  /* 0x000000ffff047224 */ /* 0x000fe200078e0010 */
[----:B------:R-:W-:Y:S06]  /*341c0*/  @!P0 BRA `(.L_x_815) ;  /* 0x0000000000288947 */ /* 0x000fec0003800000 */
        /* <DEDUP_REMOVED lines=10> */
.L_x_815:
[----:B-1----:R-:W-:Y:S01]  /*34270*/  SHF.R.U64 R3, R4, R19, R5 ;  /* 0x0000001304037219 */ /* 0x002fe20000001205 */
[----:B0-----:R-:W-:Y:S01]  /*34280*/  VIADD R7, R18, 0xffffffff ;  /* 0xffffffff12077836 */ /* 0x001fe20000000000 */
[----:B------:R-:W-:Y:S01]  /*34290*/  SHF.L.U32 R4, R0, R21, RZ ;  /* 0x0000001500047219 */ /* 0x000fe200000006ff */
[----:B------:R-:W-:Y:S01]  /*342a0*/  @P4 IMAD R11, R13, R12, R2 ;  /* 0x0000000c0d0b4224 */ /* 0x000fe200078e0202 */
[----:B------:R-:W-:Y:S01]  /*342b0*/  LOP3.LUT R0, R17, R24, RZ, 0xc0, !PT ;  /* 0x0000001811007212 */ /* 0x000fe200078ec0ff */
[----:B------:R-:W-:Y:S02]  /*342c0*/  IMAD.MOV R5, RZ, RZ, -R3 ;  /* 0x000000ffff057224 */ /* 0x000fe400078e0a03 */
[----:B------:R-:W-:Y:S02]  /*342d0*/  IMAD.MOV.U32 R2, RZ, RZ, 0x1 ;  /* 0x00000001ff027424 */ /* 0x000fe400078e00ff */
[----:B------:R-:W-:Y:S01]  /*342e0*/  IMAD R4, R4, R3, R0 ;  /* 0x0000000304047224 */ /* 0x000fe200078e0200 */
[----:B------:R-:W-:Y:S01]  /*342f0*/  LOP3.LUT R3, R10, R7, RZ, 0xc0, !PT ;  /* 0x000000070a037212 */ /* 0x000fe200078ec0ff */
[----:B--2---:R-:W-:-:S02]  /*34300*/  IMAD R0, R5, R20, R16 ;  /* 0x0000001405007224 */ /* 0x004fc400078e0210 */
[----:B---3--:R-:W-:Y:S02]  /*34310*/  IMAD R4, R4, R25, R11 ;  /* 0x0000001904047224 */ /* 0x008fe400078e020b */
[----:B------:R-:W-:Y:S01]  /*34320*/  IMAD R3, R0, R18, R3 ;  /* 0x0000001200037224 */ /* 0x000fe200078e0203 */
[----:B------:R-:W-:Y:S01]  /*34330*/  PRMT R0, R2, 0x7610, R0 ;  /* 0x0000761002007816 */ /* 0x000fe20000000000 */
[----:B------:R-:W-:-:S03]  /*34340*/  IMAD.MOV.U32 R10, RZ, RZ, R14 ;  /* 0x000000ffff0a7224 */ /* 0x000fc600078e000e */
[----:B------:R-:W-:Y:S02]  /*34350*/  SEL R5, R3, R4, !P4 ;  /* 0x0000000403057207 */ /* 0x000fe40006000000 */
[----:B------:R-:W-:-:S07]  /*34360*/  SEL R4, R4, R3, !P4 ;  /* 0x0000000304047207 */ /* 0x000fce0006000000 */
.L_x_813:
[----:B------:R-:W-:-:S08]  /*34370*/  NOP ;  /* 0x0000000000007918 */ /* 0x000fd00000000000 */
[----:B------:R-:W0:-:S00]  /*34380*/  USETMAXREG.DEALLOC.CTAPOOL 0x18 ;  /* 0x00000018000079c8 */ /* 0x000e0000080e0500 */
[----:B------:R-:W-:-:S13]  /*34390*/  ISETP.NE.AND P0, PT, RZ, UR8, PT ;  /* 0x00000008ff007c0c */ /* 0x000fda000bf05270 */
[----:B------:R-:W-:Y:S05]  /*343a0*/  @P0 EXIT ;  /* 0x000000000000094d */ /* 0x000fea0003800000 */
[----:B0-----:R-:W-:Y:S01]  /*343b0*/  LOP3.LUT P0, RZ, R0, 0xff, RZ, 0xc0, !PT ;  /* 0x000000ff00ff7812 */ /* 0x001fe2000780c0ff */
[----:B------:R-:W-:Y:S02]  /*343c0*/  IMAD.MOV.U32 R6, RZ, RZ, 0x1 ;  /* 0x00000001ff067424 */ /* 0x000fe400078e00ff */
[----:B------:R-:W-:-:S10]  /*343d0*/  IMAD.MOV.U32 R7, RZ, RZ, RZ ;  /* 0x000000ffff077224 */ /* 0x000fd400078e00ff */
[----:B------:R-:W-:Y:S05]  /*343e0*/  @!P0 BRA `(.L_x_816) ;  /* 0x0000000c00508947 */ /* 0x000fea0003800000 */
[----:B------:R-:W0:Y:S01]  /*343f0*/  LDC R0, c[0x0][0x28c] ;  /* 0x0000a300ff007b82 */ /* 0x000e220000000800 */
[----:B------:R-:W1:Y:S01]  /*34400*/  S2R R14, SR_CgaCtaId ;  /* 0x00000000000e7919 */ /* 0x000e620000008800 */
[----:B------:R-:W-:Y:S01]  /*34410*/  ULDC UR5, c[0x0][0x658] ;  /* 0x0001960000057ab9 */ /* 0x000fe20000000800 */
[----:B------:R-:W-:Y:S01]  /*34420*/  UMOV UR7, 0xffffffff ;  /* 0xffffffff00077882 */ /* 0x000fe20000000000 */
[----:B------:R-:W-:Y:S01]  /*34430*/  ULDC UR6, c[0x0][0xc] ;  /* 0x0000030000067ab9 */ /* 0x000fe20000000800 */
[----:B------:R-:W-:Y:S01]  /*34440*/  USHF.L.U32 UR8, UR7, UR5, URZ ;  /* 0x0000000507087299 */ /* 0x000fe2000800063f */
[----:B------:R-:W-:Y:S01]  /*34450*/  BSSY B0, `(.L_x_816) ;  /* 0x00000cd000007945 */ /* 0x000fe20003800000 */
[----:B------:R-:W-:Y:S01]  /*34460*/  UMOV UR9, 0x1 ;  /* 0x0000000100097882 */ /* 0x000fe20000000000 */
[----:B------:R-:W-:Y:S01]  /*34470*/  ULDC UR7, c[0x0][0x10] ;  /* 0x0000040000077ab9 */ /* 0x000fe20000000800 */
[----:B------:R-:W-:Y:S01]  /*34480*/  USHF.L.U32 UR19, UR9, UR5, URZ ;  /* 0x0000000509137299 */ /* 0x000fe2000800063f */
[----:B------:R-:W-:Y:S01]  /*34490*/  IMAD.MOV.U32 R9, RZ, RZ, 0x1 ;  /* 0x00000001ff097424 */ /* 0x000fe200078e00ff */
[----:B------:R-:W-:Y:S01]  /*344a0*/  UIMAD.WIDE.U32 UR6, UR6, UR7, URZ ;  /* 0x00000007060672a5 */ /* 0x000fe2000f8e003f */
[----:B------:R-:W-:Y:S01]  /*344b0*/  IMAD.MOV.U32 R6, RZ, RZ, 0x1 ;  /* 0x00000001ff067424 */ /* 0x000fe200078e00ff */
[----:B------:R-:W-:Y:S01]  /*344c0*/  ULDC UR5, c[0x0][0x14] ;  /* 0x0000050000057ab9 */ /* 0x000fe20000000800 */
[----:B------:R-:W-:Y:S01]  /*344d0*/  IMAD.MOV.U32 R7, RZ, RZ, RZ ;  /* 0x000000ffff077224 */ /* 0x000fe200078e00ff */
[----:B------:R-:W-:-:S02]  /*344e0*/  UIMAD.WIDE.U32 UR22, UR6, UR5, URZ ;  /* 0x00000005061672a5 */ /* 0x000fc4000f8e003f */
[----:B------:R-:W-:Y:S01]  /*344f0*/  UIMAD UR16, UR7, UR5, URZ ;  /* 0x00000005071072a4 */ /* 0x000fe2000f8e023f */
[----:B------:R-:W-:Y:S01]  /*34500*/  ULDC UR4, c[0x0][0x600] ;  /* 0x0001800000047ab9 */ /* 0x000fe20000000800 */
[----:B------:R-:W-:Y:S02]  /*34510*/  ULOP3.LUT UR21, UR13, 0x2, URZ, 0xfc, !UPT ;  /* 0x000000020d157892 */ /* 0x000fe4000f8efc3f */
[----:B------:R-:W-:Y:S01]  /*34520*/  UIADD3 UR4, UR4, -0x1, URZ ;  /* 0xffffffff04047890 */ /* 0x000fe2000fffe03f */
[----:B0-----:R-:W-:Y:S01]  /*34530*/  VIADD R0, R0, 0x1f ;  /* 0x0000001f00007836 */ /* 0x001fe20000000000 */
[----:B------:R-:W-:Y:S02]  /*34540*/  ULOP3.LUT UR18, URZ, UR8, URZ, 0x33, !UPT ;  /* 0x000000083f127292 */ /* 0x000fe4000f8e333f */
[----:B------:R-:W-:Y:S02]  /*34550*/  UIADD3 UR16, UR23, UR16, URZ ;  /* 0x0000001017107290 */ /* 0x000fe4000fffe03f */
[----:B------:R-:W-:Y:S01]  /*34560*/  SHF.R.S32.HI R3, RZ, 0x1f, R0 ;  /* 0x0000001fff037819 */ /* 0x000fe20000011400 */
[----:B------:R-:W-:-:S03]  /*34570*/  ULDC.64 UR24, c[0x0][0x198] ;  /* 0x0000660000187ab9 */ /* 0x000fc60000000a00 */
[----:B------:R-:W-:Y:S02]  /*34580*/  LEA.HI R0, R3, R0, RZ, 0x5 ;  /* 0x0000000003007211 */ /* 0x000fe400078f28ff */
[----:B-1----:R-:W-:Y:S02]  /*34590*/  LOP3.LUT R14, R14, 0x1, RZ, 0xc0, !PT ;  /* 0x000000010e0e7812 */ /* 0x002fe400078ec0ff */
[----:B------:R-:W-:-:S05]  /*345a0*/  SHF.R.S32.HI R0, RZ, 0x5, R0 ;  /* 0x00000005ff007819 */ /* 0x000fca0000011400 */
[----:B------:R-:W-:-:S07]  /*345b0*/  VIADD R16, R0, 0x1 ;  /* 0x0000000100107836 */ /* 0x000fce0000000000 */
.L_x_827:
[----:B------:R-:W-:-:S03]  /*345c0*/  UMOV UR5, 0xffffffff ;  /* 0xffffffff00057882 */ /* 0x000fc60000000000 */
[----:B------:R-:W-:Y:S05]  /*345d0*/  BRA.DIV UR5, `(.L_x_817) ;  /* 0x0000001205f07947 */ /* 0x000fea000b800000 */
[----:B------:R-:W-:-:S13]  /*345e0*/  ELECT P0, URZ, PT ;  /* 0x00000000003f782f */ /* 0x000fda0003800000 */
.L_x_846:
[----:B------:R-:W0:Y:S01]  /*345f0*/  LDC R2, c[0x0][0x28c] ;  /* 0x0000a300ff027b82 */ /* 0x000e220000000800 */
[----:B------:R-:W-:Y:S01]  /*34600*/  BSSY B1, `(.L_x_818) ;  /* 0x000003b000017945 */ /* 0x000fe20003800000 */
[----:B0-----:R-:W-:-:S13]  /*34610*/  ISETP.LT.OR P0, PT, R2, 0x1, !P0 ;  /* 0x000000010200780c */ /* 0x001fda0004701670 */
[----:B------:R-:W-:Y:S05]  /*34620*/  @P0 BRA `(.L_x_819) ;  /* 0x0000000000e00947 */ /* 0x000fea0003800000 */
[----:B------:R-:W-:Y:S02]  /*34630*/  IMAD R3, R5, 0x2, R14 ;  /* 0x0000000205037824 */ /* 0x000fe400078e020e */
[----:B------:R-:W-:Y:S02]  /*34640*/  IMAD R2, R4, 0xc0, RZ ;  /* 0x000000c004027824 */ /* 0x000fe400078e02ff */
[----:B------:R-:W-:Y:S02]  /*34650*/  IMAD R3, R3, 0xc0, RZ ;  /* 0x000000c003037824 */ /* 0x000fe400078e02ff */
[----:B------:R-:W-:Y:S02]  /*34660*/  IMAD.MOV.U32 R15, RZ, RZ, RZ ;  /* 0x000000ffff0f7224 */ /* 0x000fe400078e00ff */
[----:B------:R-:W-:Y:S02]  /*34670*/  IMAD.MOV.U32 R4, RZ, RZ, R16 ;  /* 0x000000ffff047224 */ /* 0x000fe400078e0010 */
[----:B------:R-:W-:-:S02]  /*34680*/  IMAD.MOV.U32 R5, RZ, RZ, R6 ;  /* 0x000000ffff057224 */ /* 0x000fc400078e0006 */
[----:B------:R-:W-:-:S07]  /*34690*/  IMAD.MOV.U32 R11, RZ, RZ, R7 ;  /* 0x000000ffff0b7224 */ /* 0x000fce00078e0007 */
.L_x_822:
[----:B------:R-:W0:Y:S01]  /*346a0*/  S2R R13, SR_CgaCtaId ;  /* 0x00000000000d7919 */ /* 0x000e220000008800 */
[----:B------:R-:W-:Y:S02]  /*346b0*/  MOV R8, 0x400 ;  /* 0x0000040000087802 */ /* 0x000fe40000000f00 */
[----:B------:R-:W-:Y:S02]  /*346c0*/  SHF.L.U32 R12, R5, 0x1f, RZ ;  /* 0x0000001f050c7819 */ /* 0x000fe400000006ff */
[----:B0-----:R-:W-:-:S05]  /*346d0*/  LEA R8, R13, R8, 0x18 ;  /* 0x000000080d087211 */ /* 0x001fca00078ec0ff */
[----:B------:R-:W-:-:S04]  /*346e0*/  IMAD R13, R11, 0x8, R8 ;  /* 0x000000080b0d7824 */ /* 0x000fc800078e0208 */
[----:B------:R-:W0:Y:S02]  /*346f0*/  SYNCS.PHASECHK.TRANS64.TRYWAIT P0, [R13+URZ+0x60], R12 ;  /* 0x0000600c0d0075a7 */ /* 0x000e24000800017f */
[----:B0-----:R-:W-:Y:S05]  /*34700*/  @!P0 BRA `(.L_x_820) ;  /* 0x0000001000c48947 */ /* 0x001fea0003800000 */
.L_x_847:
[----:B------:R-:W1:Y:S01]  /*34710*/  S2R R17, SR_TID.X ;  /* 0x0000000000117919 */ /* 0x000e620000002100 */
[----:B------:R-:W-:-:S04]  /*34720*/  UPRMT UR5, UR21, 0x9910, URZ ;  /* 0x0000991015057896 */ /* 0x000fc8000800003f */
[----:B------:R-:W-:Y:S01]  /*34730*/  UISETP.NE.AND UP0, UPT, UR5, 0x2, UPT ;  /* 0x000000020500788c */ /* 0x000fe2000bf05270 */
[----:B-1----:R-:W-:-:S13]  /*34740*/  LOP3.LUT P0, RZ, R17, 0x7f, RZ, 0xc0, !PT ;  /* 0x0000007f11ff7812 */ /* 0x002fda000780c0ff */
[----:B0-----:R-:W0:Y:S02]  /*34750*/  @!P0 LDC R12, c[0x0][0x500] ;  /* 0x00014000ff0c8b82 */ /* 0x001e240000000800 */
[----:B0-----:R0:W-:Y:S01]  /*34760*/  @!P0 SYNCS.ARRIVE.TRANS64 RZ, [R13+URZ], R12 ;  /* 0x0000000c0dff89a7 */ /* 0x0011e2000800003f */
[----:B------:R-:W-:-:S13]  /*34770*/  PLOP3.LUT P0, PT, PT, PT, UP0, 0x80, 0x0 ;  /* 0x000000000000781c */ /* 0x000fda0003f0f008 */
[----:B0-----:R-:W-:Y:S05]  /*34780*/  @P0 BRA `(.L_x_821) ;  /* 0x0000000000040947 */ /* 0x001fea0003800000 */
[----:B------:R-:W-:Y:S01]  /*34790*/  BPT.TRAP 0x1 ;  /* 0x000000040000795c */ /* 0x000fe20000300000 */
.L_x_821:
[----:B------:R-:W-:Y:S01]  /*347a0*/  R2UR UR9, R13 ;  /* 0x000000000d0972ca */ /* 0x000fe200000e0000 */
[C---:B------:R-:W-:Y:S01]  /*347b0*/  IMAD R13, R11.reuse, 0x2, R14 ;  /* 0x000000020b0d7824 */ /* 0x040fe200078e020e */
[----:B------:R-:W-:Y:S01]  /*347c0*/  UIADD3 UR6, UP0, UR24, 0xf0, URZ ;  /* 0x000000f018067890 */ /* 0x000fe2000ff1e03f */
[--C-:B------:R-:W-:Y:S01]  /*347d0*/  IMAD R12, R11, 0x1800, R8.reuse ;  /* 0x000018000b0c7824 */ /* 0x100fe200078e0208 */
[----:B------:R-:W-:Y:S01]  /*347e0*/  R2UR UR11, R2 ;  /* 0x00000000020b72ca */ /* 0x000fe200000e0000 */
[----:B------:R-:W-:Y:S01]  /*347f0*/  IMAD R13, R13, 0x1800, R8 ;  /* 0x000018000d0d7824 */ /* 0x000fe200078e0208 */
[----:B------:R-:W-:Y:S01]  /*34800*/  R2UR UR10, R15 ;  /* 0x000000000f0a72ca */ /* 0x000fe200000e0000 */
[----:B------:R-:W-:Y:S01]  /*34810*/  VIADD R4, R4, 0xffffffff ;  /* 0xffffffff04047836 */ /* 0x000fe20000000000 */
[----:B------:R-:W-:Y:S01]  /*34820*/  R2UR UR5, R12 ;  /* 0x000000000c0572ca */ /* 0x000fe200000e0000 */
[----:B------:R-:W-:Y:S01]  /*34830*/  UIADD3 UR26, UP1, UR24, 0x1f0, URZ ;  /* 0x000001f0181a7890 */ /* 0x000fe2000ff3e03f */
[----:B------:R-:W-:Y:S01]  /*34840*/  R2UR UR8, R13 ;  /* 0x000000000d0872ca */ /* 0x000fe200000e0000 */
[----:B------:R-:W-:Y:S01]  /*34850*/  UIADD3.X UR7, URZ, UR25, URZ, UP0, !UPT ;  /* 0x000000193f077290 */ /* 0x000fe200087fe43f */
[----:B------:R-:W-:Y:S01]  /*34860*/  R2UR UR12, R10 ;  /* 0x000000000a0c72ca */ /* 0x000fe200000e0000 */
[----:B------:R-:W-:Y:S01]  /*34870*/  VIADD R11, R11, 0x1 ;  /* 0x000000010b0b7836 */ /* 0x000fe20000000000 */
[----:B------:R-:W-:Y:S01]  /*34880*/  R2UR UR20, R3 ;  /* 0x00000000031472ca */ /* 0x000fe200000e0000 */
[----:B------:R-:W-:Y:S01]  /*34890*/  UIADD3.X UR27, URZ, UR25, URZ, UP1, !UPT ;  /* 0x000000193f1b7290 */ /* 0x000fe20008ffe43f */
[----:B------:R-:W-:Y:S01]  /*348a0*/  ISETP.GT.AND P1, PT, R4, 0x1, PT ;  /* 0x000000010400780c */ /* 0x000fe20003f24270 */
[----:B------:R-:W-:Y:S01]  /*348b0*/  UMOV UR14, 0x0 ;  /* 0x00000000000e7882 */ /* 0x000fe20000000000 */
[----:B------:R-:W-:Y:S01]  /*348c0*/  UMOV UR15, 0x10000000 ;  /* 0x10000000000f7882 */ /* 0x000fe20000000000 */
[----:B------:R-:W-:Y:S01]  /*348d0*/  ISETP.NE.AND P0, PT, R11, 0xc, PT ;  /* 0x0000000c0b00780c */ /* 0x000fe20003f05270 */
[----:B------:R-:W-:Y:S01]  /*348e0*/  UMOV UR28, 0x30000 ;  /* 0x00030000001c7882 */ /* 0x000fe20000000000 */
[----:B------:R-:W-:Y:S01]  /*348f0*/  UIADD3 UR5, UR5, 0x180, URZ ;  /* 0x0000018005057890 */ /* 0x000fe2000fffe03f */
[----:B------:R-:W-:Y:S01]  /*34900*/  VIADD R15, R15, 0x20 ;  /* 0x000000200f0f7836 */ /* 0x000fe20000000000 */
[----:B------:R-:W-:Y:S01]  /*34910*/  UIADD3 UR17, UR8, 0x12180, URZ ;  /* 0x0001218008117890 */ /* 0x000fe2000fffe03f */
[----:B------:R-:W-:-:S02]  /*34920*/  SEL R8, RZ, 0x1, P0 ;  /* 0x00000001ff087807 */ /* 0x000fc40000000000 */
[----:B------:R-:W-:Y:S02]  /*34930*/  SEL R11, R11, RZ, P0 ;  /* 0x000000ff0b0b7207 */ /* 0x000fe40000000000 */
[----:B------:R-:W-:Y:S01]  /*34940*/  UMOV UR8, UR5 ;  /* 0x0000000500087c82 */ /* 0x000fe20008000000 */
[----:B------:R-:W-:Y:S01]  /*34950*/  LOP3.LUT R5, R5, R8, RZ, 0x3c, !PT ;  /* 0x0000000805057212 */ /* 0x000fe200078e3cff */
[----:B------:R0:W-:Y:S02]  /*34960*/  UTMALDG.3D [UR8], [UR6], desc[UR14] ;  /* 0x00000e08060075b4 */ /* 0x0001e40008011000 */
[----:B0-----:R-:W-:Y:S01]  /*34970*/  UMOV UR8, UR17 ;  /* 0x0000001100087c82 */ /* 0x001fe20008000000 */
[----:B------:R-:W-:Y:S02]  /*34980*/  UMOV UR11, UR20 ;  /* 0x00000014000b7c82 */ /* 0x000fe40008000000 */
[----:B------:R0:W-:Y:S02]  /*34990*/  UTMALDG.3D.MULTICAST [UR8], [UR26], UR28, desc[UR14] ;  /* 0x00000e081a0073b4 */ /* 0x0001e4000801181c */
[----:B0-----:R-:W-:Y:S05]  /*349a0*/  @P1 BRA `(.L_x_822) ;  /* 0xfffffffc003c1947 */ /* 0x001fea000383ffff */
.L_x_819:
[----:B------:R-:W-:Y:S05]  /*349b0*/  BSYNC B1 ;  /* 0x0000000000017941 */ /* 0x000fea0003800000 */
.L_x_818:
[----:B------:R-:W2:Y:S01]  /*349c0*/  LDL.LU R13, [R1+0x860] ;  /* 0x00086000010d7983 */ /* 0x000ea20000300800 */
[----:B------:R-:W-:Y:S01]  /*349d0*/  LOP3.LUT P0, RZ, R9, 0xff, RZ, 0xc0, !PT ;  /* 0x000000ff09ff7812 */ /* 0x000fe2000780c0ff */
[C---:B------:R-:W-:Y:S01]  /*349e0*/  IMAD.IADD R4, R0.reuse, 0x1, R7 ;  /* 0x0000000100047824 */ /* 0x040fe200078e0207 */
[----:B------:R-:W-:Y:S01]  /*349f0*/  ULDC.64 UR6, c[0x0][0x650] ;  /* 0x0001940000067ab9 */ /* 0x000fe20000000a00 */
[----:B------:R-:W3:Y:S01]  /*34a00*/  LDL.LU R12, [R1+0x864] ;  /* 0x00086400010c7983 */ /* 0x000ee20000300800 */
[----:B------:R-:W-:Y:S01]  /*34a10*/  ISETP.GE.U32.AND P1, PT, R0, 0xc, PT ;  /* 0x0000000c0000780c */ /* 0x000fe20003f26070 */
[----:B------:R-:W-:Y:S01]  /*34a20*/  BSSY B1, `(.L_x_823) ;  /* 0x000006d000017945 */ /* 0x000fe20003800000 */
[----:B------:R-:W-:Y:S01]  /*34a30*/  IMAD.MOV.U32 R10, RZ, RZ, -0x1 ;  /* 0xffffffffff0a7424 */ /* 0x000fe200078e00ff */
[----:B------:R-:W-:-:S06]  /*34a40*/  PRMT R9, RZ, 0x7610, R9 ;  /* 0x00007610ff097816 */ /* 0x000fcc0000000009 */
[----:B------:R-:W0:Y:S01]  /*34a50*/  @P0 S2R R3, SR_CgaCtaId ;  /* 0x0000000000030919 */ /* 0x000e220000008800 */
[----:B------:R-:W-:-:S04]  /*34a60*/  @P0 MOV R2, 0x400 ;  /* 0x0000040000020802 */ /* 0x000fc80000000f00 */
[----:B0-----:R-:W-:-:S04]  /*34a70*/  @P0 LEA R2, R3, R2, 0x18 ;  /* 0x0000000203020211 */ /* 0x001fc800078ec0ff */
[----:B------:R0:W-:Y:S01]  /*34a80*/  @P0 SYNCS.ARRIVE.TRANS64.A1T0 RZ, [R2+URZ+0xd8], RZ ;  /* 0x0000d8ff02ff09a7 */ /* 0x0001e2000810003f */
[----:B------:R-:W-:-:S04]  /*34a90*/  ISETP.GT.U32.AND P0, PT, R4, 0xb, PT ;  /* 0x0000000b0400780c */ /* 0x000fc80003f04070 */
[----:B------:R-:W-:Y:S01]  /*34aa0*/  ISETP.LT.U32.AND P0, PT, R0, 0xc, P0 ;  /* 0x0000000c0000780c */ /* 0x000fe20000701070 */
[----:B0-----:R-:W-:-:S05]  /*34ab0*/  IMAD.WIDE.U32 R2, R4, -0x55555555, RZ ;  /* 0xaaaaaaab04027825 */ /* 0x001fca00078e00ff */
[----:B------:R-:W-:Y:S02]  /*34ac0*/  SHF.R.U32.HI R5, RZ, 0x3, R3 ;  /* 0x00000003ff057819 */ /* 0x000fe40000011603 */
[----:B------:R-:W-:Y:S02]  /*34ad0*/  SEL R3, RZ, 0x1, !P0 ;  /* 0x00000001ff037807 */ /* 0x000fe40004000000 */
[----:B------:R-:W-:Y:S01]  /*34ae0*/  PRMT R2, RZ, 0x7610, R2 ;  /* 0x00007610ff027816 */ /* 0x000fe20000000002 */
[----:B------:R-:W-:Y:S01]  /*34af0*/  IMAD R7, R5, -0xc, R4 ;  /* 0xfffffff405077824 */ /* 0x000fe200078e0204 */
[----:B------:R-:W-:Y:S01]  /*34b00*/  LOP3.LUT R6, R6, R3, RZ, 0x3c, !PT ;  /* 0x0000000306067212 */ /* 0x000fe200078e3cff */
[----:B------:R-:W-:-:S03]  /*34b10*/  IMAD.MOV.U32 R4, RZ, RZ, -0x1 ;  /* 0xffffffffff047424 */ /* 0x000fc600078e00ff */
[----:B------:R-:W-:Y:S01]  /*34b20*/  @P1 LOP3.LUT R6, R6, 0x1, R5, 0x78, !PT ;  /* 0x0000000106061812 */ /* 0x000fe200078e7805 */
[----:B------:R-:W-:Y:S01]  /*34b30*/  IMAD.MOV.U32 R5, RZ, RZ, -0x1 ;  /* 0xffffffffff057424 */ /* 0x000fe200078e00ff */
[----:B---3--:R-:W-:-:S04]  /*34b40*/  IADD3 R12, P0, R12, UR22, RZ ;  /* 0x000000160c0c7c10 */ /* 0x008fc8000ff1e0ff */
[----:B--2---:R-:W-:Y:S01]  /*34b50*/  IADD3.X R13, R13, UR16, RZ, P0, !PT ;  /* 0x000000100d0d7c10 */ /* 0x004fe200087fe4ff */
[----:B------:R0:W-:Y:S01]  /*34b60*/  STL [R1+0x864], R12 ;  /* 0x0008640c01007387 */ /* 0x0001e20000100800 */
[----:B------:R-:W-:-:S03]  /*34b70*/  ISETP.GE.U32.AND P0, PT, R12, UR6, PT ;  /* 0x000000060c007c0c */ /* 0x000fc6000bf06070 */
[----:B------:R0:W-:Y:S01]  /*34b80*/  STL [R1+0x860], R13 ;  /* 0x0008600d01007387 */ /* 0x0001e20000100800 */
[----:B------:R-:W-:-:S13]  /*34b90*/  ISETP.GE.U32.AND.EX P0, PT, R13, UR7, PT, P0 ;  /* 0x000000070d007c0c */ /* 0x000fda000bf06100 */
[----:B0-----:R-:W-:Y:S05]  /*34ba0*/  @P0 BRA `(.L_x_824) ;  /* 0x0000000400500947 */ /* 0x001fea0003800000 */
[----:B------:R-:W0:Y:S01]  /*34bb0*/  S2R R8, SR_CTAID.X ;  /* 0x0000000000087919 */ /* 0x000e220000002500 */
[----:B------:R-:W-:Y:S01]  /*34bc0*/  ULDC UR5, c[0x0][0x150] ;  /* 0x0000540000057ab9 */ /* 0x000fe20000000800 */
[----:B------:R-:W1:Y:S01]  /*34bd0*/  LDC R5, c[0x0][0x144] ;  /* 0x00005100ff057b82 */ /* 0x000e620000000800 */
[----:B------:R-:W-:Y:S01]  /*34be0*/  ULDC.64 UR6, c[0x0][0x628] ;  /* 0x00018a0000067ab9 */ /* 0x000fe20000000a00 */
[----:B------:R-:W2:Y:S01]  /*34bf0*/  S2R R2, SR_CTAID.Y ;  /* 0x0000000000027919 */ /* 0x000ea20000002600 */
[----:B------:R-:W-:Y:S01]  /*34c00*/  ISETP.NE.U32.AND P0, PT, RZ, UR6, PT ;  /* 0x00000006ff007c0c */ /* 0x000fe2000bf05070 */
[----:B------:R-:W-:-:S03]  /*34c10*/  ULDC UR8, c[0x0][0x630] ;  /* 0x00018c0000087ab9 */ /* 0x000fc60000000800 */
[----:B------:R-:W-:Y:S01]  /*34c20*/  ISETP.NE.AND.EX P0, PT, RZ, UR7, PT, P0 ;  /* 0x00000007ff007c0c */ /* 0x000fe2000bf05300 */
[----:B------:R-:W3:Y:S01]  /*34c30*/  LDC R11, c[0x0][0x148] ;  /* 0x00005200ff0b7b82 */ /* 0x000ee20000000800 */
[----:B0-----:R-:W-:Y:S02]  /*34c40*/  I2FP.F32.U32 R3, R8 ;  /* 0x0000000800037245 */ /* 0x001fe40000201000 */
[----:B--2---:R-:W-:-:S03]  /*34c50*/  I2FP.F32.U32 R4, R2 ;  /* 0x0000000200047245 */ /* 0x004fc60000201000 */
[----:B------:R-:W-:Y:S01]  /*34c60*/  FMUL R3, R3, UR5 ;  /* 0x0000000503037c20 */ /* 0x000fe20008400000 */
[----:B------:R-:W-:Y:S02]  /*34c70*/  ULDC UR5, c[0x0][0x154] ;  /* 0x0000550000057ab9 */ /* 0x000fe40000000800 */
[----:B------:R-:W-:-:S03]  /*34c80*/  FMUL R10, R4, UR5 ;  /* 0x00000005040a7c20 */ /* 0x000fc60008400000 */
[----:B------:R-:W0:Y:S08]  /*34c90*/  F2I.U32.TRUNC.NTZ R3, R3 ;  /* 0x0000000300037305 */ /* 0x000e30000020f000 */
[----:B------:R-:W2:Y:S01]  /*34ca0*/  F2I.U32.TRUNC.NTZ R10, R10 ;  /* 0x0000000a000a7305 */ /* 0x000ea2000020f000 */
[----:B0-----:R-:W-:Y:S02]  /*34cb0*/  IMAD.MOV R4, RZ, RZ, -R3 ;  /* 0x000000ffff047224 */ /* 0x001fe400078e0a03 */
[----:B------:R-:W-:-:S02]  /*34cc0*/  IMAD.MOV.U32 R3, RZ, RZ, R13 ;  /* 0x000000ffff037224 */ /* 0x000fc400078e000d */
[----:B-1----:R-:W-:Y:S02]  /*34cd0*/  IMAD R8, R5, R4, R8 ;  /* 0x0000000405087224 */ /* 0x002fe400078e0208 */
[----:B--2---:R-:W-:-:S04]  /*34ce0*/  IMAD.MOV R4, RZ, RZ, -R10 ;  /* 0x000000ffff047224 */ /* 0x004fc800078e0a0a */
[----:B---3--:R-:W-:Y:S02]  /*34cf0*/  @P4 IMAD R8, R11, R4, R2 ;  /* 0x000000040b084224 */ /* 0x008fe400078e0202 */
[----:B------:R-:W-:Y:S01]  /*34d00*/  IMAD.MOV.U32 R2, RZ, RZ, R12 ;  /* 0x000000ffff027224 */ /* 0x000fe200078e000c */
[----:B------:R-:W-:Y:S06]  /*34d10*/  @!P0 BRA `(.L_x_825) ;  /* 0x0000000000288947 */ /* 0x000fec0003800000 */
[----:B------:R-:W-:Y:S02]  /*34d20*/  ULDC UR5, c[0x0][0x634] ;  /* 0x00018d0000057ab9 */ /* 0x000fe40000000800 */
[----:B------:R-:W-:-:S05]  /*34d30*/  IADD3 R3, P0, R12, UR5, RZ ;  /* 0x000000050c037c10 */ /* 0x000fca000ff1e0ff */
[----:B------:R-:W-:-:S04]  /*34d40*/  IMAD.X R11, RZ, RZ, R13, P0 ;  /* 0x000000ffff0b7224 */ /* 0x000fc800000e060d */
[----:B------:R-:W-:-:S04]  /*34d50*/  IMAD.WIDE.U32 R4, R11, UR6, RZ ;  /* 0x000000060b047c25 */ /* 0x000fc8000f8e00ff */
[----:B------:R-:W-:-:S04]  /*34d60*/  IMAD.WIDE.U32 R4, P0, R3, UR7, R4 ;  /* 0x0000000703047c25 */ /* 0x000fc8000f800004 */
[----:B------:R-:W-:-:S04]  /*34d70*/  IMAD.WIDE.U32 R2, R3, UR6, RZ ;  /* 0x0000000603027c25 */ /* 0x000fc8000f8e00ff */
[----:B------:R-:W-:Y:S01]  /*34d80*/  IMAD.MOV.U32 R2, RZ, RZ, R5 ;  /* 0x000000ffff027224 */ /* 0x000fe200078e0005 */
[----:B------:R-:W-:Y:S01]  /*34d90*/  IADD3 RZ, P1, R3, R4, RZ ;  /* 0x0000000403ff7210 */ /* 0x000fe20007f3e0ff */
[----:B------:R-:W-:-:S04]  /*34da0*/  IMAD.X R3, RZ, RZ, RZ, P0 ;  /* 0x000000ffff037224 */ /* 0x000fc800000e06ff */
[----:B------:R-:W-:-:S08]  /*34db0*/  IMAD.WIDE.U32.X R2, R11, UR7, R2, P1 ;  /* 0x000000070b027c25 */ /* 0x000fd000088e0402 */
.L_x_825:
[--C-:B------:R-:W-:Y:S01]  /*34dc0*/  SHF.R.U64 R10, R2, UR8, R3.reuse ;  /* 0x00000008020a7c19 */ /* 0x100fe20008001203 */
[----:B------:R-:W-:Y:S01]  /*34dd0*/  ULDC.64 UR6, c[0x0][0x620] ;  /* 0x0001880000067ab9 */ /* 0x000fe20000000a00 */
[----:B------:R-:W-:Y:S01]  /*34de0*/  SHF.R.U32.HI R2, RZ, UR8, R3 ;  /* 0x00000008ff027c19 */ /* 0x000fe20008011603 */
[----:B------:R-:W-:Y:S01]  /*34df0*/  IMAD.MOV.U32 R3, RZ, RZ, R13 ;  /* 0x000000ffff037224 */ /* 0x000fe200078e000d */
[----:B------:R-:W-:Y:S01]  /*34e00*/  IADD3 R11, P0, RZ, -R10, RZ ;  /* 0x8000000aff0b7210 */ /* 0x000fe20007f1e0ff */
[----:B------:R-:W-:-:S04]  /*34e10*/  ULDC UR5, c[0x0][0x618] ;  /* 0x0001860000057ab9 */ /* 0x000fc80000000800 */
[----:B------:R-:W-:-:S04]  /*34e20*/  IMAD.X R2, RZ, RZ, ~R2, P0 ;  /* 0x000000ffff027224 */ /* 0x000fc800000e0e02 */
[----:B------:R-:W-:-:S04]  /*34e30*/  IMAD R2, R2, UR6, RZ ;  /* 0x0000000602027c24 */ /* 0x000fc8000f8e02ff */
[----:B------:R-:W-:Y:S02]  /*34e40*/  IMAD R5, R11, UR7, R2 ;  /* 0x000000070b057c24 */ /* 0x000fe4000f8e0202 */
[----:B------:R-:W-:-:S04]  /*34e50*/  IMAD.MOV.U32 R2, RZ, RZ, R12 ;  /* 0x000000ffff027224 */ /* 0x000fc800078e000c */
[----:B------:R-:W-:Y:S01]  /*34e60*/  IMAD.WIDE.U32 R2, R11, UR6, R2 ;  /* 0x000000060b027c25 */ /* 0x000fe2000f8e0002 */
[----:B------:R-:W-:Y:S02]  /*34e70*/  ULDC.64 UR6, c[0x0][0x640] ;  /* 0x0001900000067ab9 */ /* 0x000fe40000000a00 */
[----:B------:R-:W-:Y:S01]  /*34e80*/  ISETP.NE.U32.AND P0, PT, RZ, UR6, PT ;  /* 0x00000006ff007c0c */ /* 0x000fe2000bf05070 */
[----:B------:R-:W-:-:S03]  /*34e90*/  IMAD.IADD R3, R3, 0x1, R5 ;  /* 0x0000000103037824 */ /* 0x000fc600078e0205 */
[----:B------:R-:W-:Y:S02]  /*34ea0*/  ISETP.NE.AND.EX P0, PT, RZ, UR7, PT, P0 ;  /* 0x00000007ff007c0c */ /* 0x000fe4000bf05300 */
[--C-:B------:R-:W-:Y:S02]  /*34eb0*/  SHF.R.U64 R11, R2, UR5, R3.reuse ;  /* 0x00000005020b7c19 */ /* 0x100fe40008001203 */
[----:B------:R-:W-:Y:S01]  /*34ec0*/  SHF.R.U32.HI R2, RZ, UR5, R3 ;  /* 0x00000005ff027c19 */ /* 0x000fe20008011603 */
[----:B------:R-:W-:-:S03]  /*34ed0*/  ULDC UR5, c[0x0][0x608] ;  /* 0x0001820000057ab9 */ /* 0x000fc60000000800 */
[--C-:B------:R-:W-:Y:S02]  /*34ee0*/  SHF.R.U64 R12, R11, UR5, R2.reuse ;  /* 0x000000050b0c7c19 */ /* 0x100fe40008001202 */
[----:B------:R-:W-:Y:S01]  /*34ef0*/  SHF.R.U32.HI R3, RZ, UR5, R2 ;  /* 0x00000005ff037c19 */ /* 0x000fe20008011602 */
[----:B------:R-:W-:-:S03]  /*34f00*/  ULDC UR5, c[0x0][0x658] ;  /* 0x0001960000057ab9 */ /* 0x000fc60000000800 */
[--C-:B------:R-:W-:Y:S02]  /*34f10*/  SHF.R.U64 R13, R12, UR5, R3.reuse ;  /* 0x000000050c0d7c19 */ /* 0x100fe40008001203 */
[----:B------:R-:W-:-:S03]  /*34f20*/  SHF.R.U32.HI R15, RZ, UR5, R3 ;  /* 0x00000005ff0f7c19 */ /* 0x000fc60008011603 */
[----:B------:R-:W-:Y:S02]  /*34f30*/  IMAD.MOV.U32 R2, RZ, RZ, R13 ;  /* 0x000000ffff027224 */ /* 0x000fe400078e000d */
        /* <DEDUP_REMOVED lines=12> */
.L_x_826:
[----:B------:R-:W-:Y:S01]  /*35000*/  ULDC UR5, c[0x0][0x648] ;  /* 0x0001920000057ab9 */ /* 0x000fe20000000800 */
[----:B------:R-:W-:Y:S02]  /*35010*/  LOP3.LUT R12, R12, UR18, RZ, 0xc0, !PT ;  /* 0x000000120c0c7c12 */ /* 0x000fe4000f8ec0ff */
[----:B------:R-:W-:Y:S01]  /*35020*/  SHF.R.U64 R3, R2, UR5, R3 ;  /* 0x0000000502037c19 */ /* 0x000fe20008001203 */
[----:B------:R-:W-:-:S04]  /*35030*/  ULDC UR5, c[0x0][0x638] ;  /* 0x00018e0000057ab9 */ /* 0x000fc80000000800 */
[----:B------:R-:W-:Y:S02]  /*35040*/  IMAD.MOV R2, RZ, RZ, -R3 ;  /* 0x000000ffff027224 */ /* 0x000fe400078e0a03 */
[----:B------:R-:W-:Y:S02]  /*35050*/  IMAD R5, R3, UR19, R12 ;  /* 0x0000001303057c24 */ /* 0x000fe4000f8e020c */
[----:B------:R-:W-:Y:S01]  /*35060*/  IMAD R13, R2, UR5, R13 ;  /* 0x00000005020d7c24 */ /* 0x000fe2000f8e020d */
[----:B------:R-:W-:Y:S01]  /*35070*/  ULDC UR5, c[0x0][0x610] ;  /* 0x0001840000057ab9 */ /* 0x000fe20000000800 */
[----:B------:R-:W-:Y:S01]  /*35080*/  LOP3.LUT R2, R11, UR4, RZ, 0xc0, !PT ;  /* 0x000000040b027c12 */ /* 0x000fe2000f8ec0ff */
[----:B------:R-:W-:Y:S01]  /*35090*/  IMAD R8, R5, UR5, R8 ;  /* 0x0000000505087c24 */ /* 0x000fe2000f8e0208 */
[----:B------:R-:W-:-:S03]  /*350a0*/  ULDC UR5, c[0x0][0x600] ;  /* 0x0001800000057ab9 */ /* 0x000fc60000000800 */
[----:B------:R-:W-:Y:S02]  /*350b0*/  IMAD R13, R13, UR5, R2 ;  /* 0x000000050d0d7c24 */ /* 0x000fe4000f8e0202 */
[----:B------:R-:W-:-:S03]  /*350c0*/  IMAD.MOV.U32 R2, RZ, RZ, 0x1 ;  /* 0x00000001ff027424 */ /* 0x000fc600078e00ff */
[----:B------:R-:W-:Y:S02]  /*350d0*/  SEL R5, R13, R8, !P4 ;  /* 0x000000080d057207 */ /* 0x000fe40006000000 */
[----:B------:R-:W-:-:S07]  /*350e0*/  SEL R4, R8, R13, !P4 ;  /* 0x0000000d08047207 */ /* 0x000fce0006000000 */
.L_x_824:
[----:B------:R-:W-:Y:S05]  /*350f0*/  BSYNC B1 ;  /* 0x0000000000017941 */ /* 0x000fea0003800000 */
.L_x_823:
[----:B------:R-:W-:-:S13]  /*35100*/  LOP3.LUT P0, RZ, R2, 0xff, RZ, 0xc0, !PT ;  /* 0x000000ff02ff7812 */ /* 0x000fda000780c0ff */
[----:B------:R-:W-:Y:S05]  /*35110*/  @P0 BRA `(.L_x_827) ;  /* 0xfffffff400280947 */ /* 0x000fea000383ffff */
[----:B------:R-:W-:Y:S05]  /*35120*/  BSYNC B0 ;  /* 0x0000000000007941 */ /* 0x000fea0003800000 */
.L_x_816:
[----:B------:R-:W-:-:S03]  /*35130*/  UMOV UR5, 0xffffffff ;  /* 0xffffffff00057882 */ /* 0x000fc60000000000 */
[----:B------:R-:W-:Y:S05]  /*35140*/  BRA.DIV UR5, `(.L_x_828) ;  /* 0x0000000a05487947 */ /* 0x000fea000b800000 */
[----:B------:R-:W-:-:S13]  /*35150*/  ELECT P0, URZ, PT ;  /* 0x00000000003f782f */ /* 0x000fda0003800000 */
.L_x_850:
[----:B------:R-:W-:Y:S04]  /*35160*/  BSSY B0, `(.L_x_829) ;  /* 0x0000074000007945 */ /* 0x000fe80003800000 */
[----:B------:R-:W-:Y:S05]  /*35170*/  @!P0 BRA `(.L_x_830) ;  /* 0x0000000400c88947 */ /* 0x000fea0003800000 */
[----:B------:R-:W-:-:S04]  /*35180*/  ULOP3.LUT UR5, UR13, 0x2, URZ, 0xfc, !UPT ;  /* 0x000000020d057892 */ /* 0x000fc8000f8efc3f */
[----:B------:R-:W-:-:S06]  /*35190*/  UISETP.NE.AND UP0, UPT, UR5, 0x3, UPT ;  /* 0x000000030500788c */ /* 0x000fcc000bf05270 */
[----:B------:R-:W-:-:S13]  /*351a0*/  PLOP3.LUT P0, PT, PT, PT, UP0, 0x80, 0x0 ;  /* 0x000000000000781c */ /* 0x000fda0003f0f008 */
[----:B------:R-:W-:Y:S05]  /*351b0*/  @!P0 BRA `(.L_x_831) ;  /* 0x0000000000048947 */ /* 0x000fea0003800000 */
[----:B------:R-:W-:Y:S01]  /*351c0*/  BPT.TRAP 0x1 ;  /* 0x000000040000795c */ /* 0x000fe20000300000 */
.L_x_831:
[----:B------:R-:W0:Y:S01]  /*351d0*/  S2R R3, SR_CgaCtaId ;  /* 0x0000000000037919 */ /* 0x000e220000008800 */
[----:B------:R-:W-:Y:S02]  /*351e0*/  MOV R0, 0x400 ;  /* 0x0000040000007802 */ /* 0x000fe40000000f00 */
[----:B------:R-:W-:Y:S02]  /*351f0*/  SHF.L.U32 R2, R6, 0x1f, RZ ;  /* 0x0000001f06027819 */ /* 0x000fe400000006ff */
[----:B0-----:R-:W-:-:S05]  /*35200*/  LEA R0, R3, R0, 0x18 ;  /* 0x0000000003007211 */ /* 0x001fca00078ec0ff */
[----:B------:R-:W-:-:S04]  /*35210*/  VIADD R0, R0, 0x60 ;  /* 0x0000006000007836 */ /* 0x000fc80000000000 */
[----:B------:R-:W-:-:S04]  /*35220*/  IMAD R3, R7, 0x8, R0 ;  /* 0x0000000807037824 */ /* 0x000fc800078e0200 */
[----:B------:R-:W0:Y:S02]  /*35230*/  SYNCS.PHASECHK.TRANS64.TRYWAIT P0, [R3+URZ], R2 ;  /* 0x00000002030075a7 */ /* 0x000e24000800017f */
[----:B0-----:R-:W-:Y:S05]  /*35240*/  @!P0 BRA `(.L_x_832) ;  /* 0x0000000800288947 */ /* 0x001fea0003800000 */
.L_x_851:
[----:B------:R-:W-:-:S05]  /*35250*/  VIADD R7, R7, 0x1 ;  /* 0x0000000107077836 */ /* 0x000fca0000000000 */
[----:B------:R-:W-:-:S04]  /*35260*/  ISETP.NE.AND P0, PT, R7, 0xc, PT ;  /* 0x0000000c0700780c */ /* 0x000fc80003f05270 */
[----:B0-----:R-:W-:Y:S02]  /*35270*/  SEL R3, RZ, 0x1, P0 ;  /* 0x00000001ff037807 */ /* 0x001fe40000000000 */
[----:B------:R-:W-:Y:S02]  /*35280*/  SEL R7, R7, RZ, P0 ;  /* 0x000000ff07077207 */ /* 0x000fe40000000000 */
[----:B------:R-:W-:-:S03]  /*35290*/  LOP3.LUT R6, R6, R3, RZ, 0x3c, !PT ;  /* 0x0000000306067212 */ /* 0x000fc600078e3cff */
[----:B------:R-:W-:Y:S01]  /*352a0*/  IMAD R3, R7, 0x8, R0 ;  /* 0x0000000807037824 */ /* 0x000fe200078e0200 */
[----:B------:R-:W-:-:S04]  /*352b0*/  SHF.L.U32 R2, R6, 0x1f, RZ ;  /* 0x0000001f06027819 */ /* 0x000fc800000006ff */
[----:B------:R-:W0:Y:S02]  /*352c0*/  SYNCS.PHASECHK.TRANS64.TRYWAIT P0, [R3+URZ], R2 ;  /* 0x00000002030075a7 */ /* 0x000e24000800017f */
[----:B0-----:R-:W-:Y:S05]  /*352d0*/  @!P0 BRA `(.L_x_833) ;  /* 0x0000000800188947 */ /* 0x001fea0003800000 */
.L_x_852:
[----:B0-----:R-:W-:-:S05]  /*352e0*/  VIADD R2, R7, 0x1 ;  /* 0x0000000107027836 */ /* 0x001fca0000000000 */
[----:B------:R-:W-:-:S04]  /*352f0*/  ISETP.NE.AND P0, PT, R2, 0xc, PT ;  /* 0x0000000c0200780c */ /* 0x000fc80003f05270 */
[----:B------:R-:W-:Y:S02]  /*35300*/  SEL R3, RZ, 0x1, P0 ;  /* 0x00000001ff037807 */ /* 0x000fe40000000000 */
[----:B------:R-:W-:Y:S02]  /*35310*/  SEL R5, R2, RZ, P0 ;  /* 0x000000ff02057207 */ /* 0x000fe40000000000 */
[----:B------:R-:W-:-:S03]  /*35320*/  LOP3.LUT R6, R6, R3, RZ, 0x3c, !PT ;  /* 0x0000000306067212 */ /* 0x000fc600078e3cff */
[----:B------:R-:W-:Y:S01]  /*35330*/  IMAD R3, R5, 0x8, R0 ;  /* 0x0000000805037824 */ /* 0x000fe200078e0200 */
[----:B------:R-:W-:-:S04]  /*35340*/  SHF.L.U32 R2, R6, 0x1f, RZ ;  /* 0x0000001f06027819 */ /* 0x000fc800000006ff */
[----:B------:R-:W0:Y:S02]  /*35350*/  SYNCS.PHASECHK.TRANS64.TRYWAIT P0, [R3+URZ], R2 ;  /* 0x00000002030075a7 */ /* 0x000e24000800017f */
[----:B0-----:R-:W-:Y:S05]  /*35360*/  @!P0 BRA `(.L_x_834) ;  /* 0x0000000800088947 */ /* 0x001fea0003800000 */
.L_x_853:
        /* <DEDUP_REMOVED lines=9> */
.L_x_854:
        /* <DEDUP_REMOVED lines=9> */
.L_x_855:
        /* <DEDUP_REMOVED lines=9> */
.L_x_856:
        /* <DEDUP_REMOVED lines=9> */
.L_x_857:
        /* <DEDUP_REMOVED lines=9> */
.L_x_858:
        /* <DEDUP_REMOVED lines=9> */
.L_x_859:
        /* <DEDUP_REMOVED lines=9> */
.L_x_860:
        /* <DEDUP_REMOVED lines=9> */
.L_x_861:
[----:B0-----:R-:W-:-:S05]  /*357f0*/  VIADD R2, R5, 0x1 ;  /* 0x0000000105027836 */ /* 0x001fca0000000000 */
[----:B------:R-:W-:-:S04]  /*35800*/  ISETP.NE.AND P0, PT, R2, 0xc, PT ;  /* 0x0000000c0200780c */ /* 0x000fc80003f05270 */
[----:B------:R-:W-:Y:S02]  /*35810*/  SEL R4, RZ, 0x1, P0 ;  /* 0x00000001ff047807 */ /* 0x000fe40000000000 */
[----:B------:R-:W-:Y:S02]  /*35820*/  SEL R3, R2, RZ, P0 ;  /* 0x000000ff02037207 */ /* 0x000fe40000000000 */
[----:B------:R-:W-:-:S03]  /*35830*/  LOP3.LUT R4, R7, R4, RZ, 0x3c, !PT ;  /* 0x0000000407047212 */ /* 0x000fc600078e3cff */
[----:B------:R-:W-:Y:S01]  /*35840*/  IMAD R3, R3, 0x8, R0 ;  /* 0x0000000803037824 */ /* 0x000fe200078e0200 */
[----:B------:R-:W-:-:S07]  /*35850*/  SHF.L.U32 R0, R4, 0x1f, RZ ;  /* 0x0000001f04007819 */ /* 0x000fce00000006ff */
.L_x_843:
[----:B0-----:R0:W1:Y:S02]  /*35860*/  SYNCS.PHASECHK.TRANS64.TRYWAIT P0, [R3+URZ], R0 ;  /* 0x00000000030075a7 */ /* 0x001064000800017f */
[----:B-1----:R-:W-:Y:S05]  /*35870*/  @!P0 NANOSLEEP.SYNCS 0x989680 ;  /* 0x009896800000895d */ /* 0x002fea0003900000 */
[----:B------:R-:W1:Y:S02]  /*35880*/  @!P0 SYNCS.PHASECHK.TRANS64 P0, [R3+URZ], R0 ;  /* 0x00000000030085a7 */ /* 0x000e64000800007f */
[----:B-1----:R-:W-:Y:S05]  /*35890*/  @!P0 BRA `(.L_x_843) ;  /* 0xfffffffc00f08947 */ /* 0x002fea000383ffff */
.L_x_830:
[----:B------:R-:W-:Y:S05]  /*358a0*/  BSYNC B0 ;  /* 0x0000000000007941 */ /* 0x000fea0003800000 */
.L_x_829:
[----:B------:R-:W-:Y:S05]  /*358b0*/  EXIT ;  /* 0x000000000000794d */ /* 0x000fea0003800000 */
.L_x_22:
[----:B--2---:R-:W-:-:S04]  /*358c0*/  IMAD.U32 R3, RZ, RZ, UR7 ;  /* 0x00000007ff037e24 */ /* 0x004fc8000f8e00ff */
[----:B------:R2:W4:Y:S03]  /*358d0*/  SYNCS.PHASECHK.TRANS64.TRYWAIT P0, [R3+URZ], R0 ;  /* 0x00000000030075a7 */ /* 0x000526000800017f */
[----:B----4-:R-:W-:Y:S05]  /*358e0*/  @!P0 NANOSLEEP.SYNCS 0x989680 ;  /* 0x009896800000895d */ /* 0x010fea0003900000 */
[----:B------:R-:W4:Y:S02]  /*358f0*/  @!P0 SYNCS.PHASECHK.TRANS64 P0, [R3+URZ], R0 ;  /* 0x00000000030085a7 */ /* 0x000f24000800007f */
[----:B----4-:R-:W-:Y:S05]  /*35900*/  @!P0 BRA `(.L_x_22) ;  /* 0xfffffffc00ec8947 */ /* 0x010fea000383ffff */
[----:B------:R-:W-:Y:S05]  /*35910*/  BRA `(.L_x_21) ;  /* 0xfffffce400887947 */ /* 0x000fea000383ffff */
.L_x_28:
[----:B-----5:R4:W-:Y:S02]  /*35920*/  STL [R1+0x878], R0 ;  /* 0x0008780001007387 */ /* 0x0209e40000100800 */
[----:B----4-:R-:W-:-:S04]  /*35930*/  IMAD.U32 R0, RZ, RZ, UR9 ;  /* 0x00000009ff007e24 */ /* 0x010fc8000f8e00ff */
[----:B------:R4:W0:Y:S03]  /*35940*/  SYNCS.PHASECHK.TRANS64.TRYWAIT P0, [R0+URZ], R3 ;  /* 0x00000003000075a7 */ /* 0x000826000800017f */
[----:B0-----:R-:W-:Y:S05]  /*35950*/  @!P0 NANOSLEEP.SYNCS 0x989680 ;  /* 0x009896800000895d */ /* 0x001fea0003900000 */
[----:B------:R4:W0:Y:S02]  /*35960*/  @!P0 SYNCS.PHASECHK.TRANS64 P0, [R0+URZ], R3 ;  /* 0x00000003000085a7 */ /* 0x000824000800007f */
[----:B----4-:R4:W5:Y:S02]  /*35970*/  LDL.LU R0, [R1+0x878] ;  /* 0x0008780001007983 */ /* 0x0109640000300800 */
[----:B0---4-:R-:W-:Y:S05]  /*35980*/  @!P0 BRA `(.L_x_28) ;  /* 0xfffffffc00e48947 */ /* 0x011fea000383ffff */
[----:B------:R-:W-:Y:S05]  /*35990*/  BRA `(.L_x_27) ;  /* 0xfffffd48001c7947 */ /* 0x000fea000383ffff */
.L_x_817:
[----:B------:R-:W-:Y:S01]  /*359a0*/  BSSY B1, `(.L_x_844) ;  /* 0x0000006000017945 */ /* 0x000fe20003800000 */
[----:B------:R-:W-:-:S07]  /*359b0*/  IMAD.MOV.U32 R2, RZ, RZ, -0x1 ;  /* 0xffffffffff027424 */ /* 0x000fce00078e00ff */
[----:B------:R-:W-:Y:S05]  /*359c0*/  WARPSYNC.COLLECTIVE R2, `(.L_x_845) ;  /* 0x00000000020c7348 */ /* 0x000fea0003c00000 */
[----:B------:R-:W-:Y:S02]  /*359d0*/  ELECT P0, UR62, PT ;  /* 0x00000000003e782f */ /* 0x000fe40003800000 */
[----:B------:R-:W-:Y:S01]  /*359e0*/  MOV R2, UR62 ;  /* 0x0000003e00027c02 */ /* 0x000fe20008000f00 */
[----:B------:R-:W-:Y:S10]  /*359f0*/  ENDCOLLECTIVE ;  /* 0x000000000000791b */ /* 0x000ff40003800000 */
.L_x_845:
[----:B------:R-:W-:Y:S05]  /*35a00*/  BSYNC B1 ;  /* 0x0000000000017941 */ /* 0x000fea0003800000 */
.L_x_844:
[----:B------:R-:W-:Y:S05]  /*35a10*/  BRA `(.L_x_846) ;  /* 0xffffffe800f47947 */ /* 0x000fea000383ffff */
.L_x_820:
[----:B0-----:R0:W1:Y:S02]  /*35a20*/  SYNCS.PHASECHK.TRANS64.TRYWAIT P0, [R13+URZ+0x60], R12 ;  /* 0x0000600c0d0075a7 */ /* 0x001064000800017f */
[----:B-1----:R-:W-:Y:S05]  /*35a30*/  @!P0 NANOSLEEP.SYNCS 0x989680 ;  /* 0x009896800000895d */ /* 0x002fea0003900000 */
[----:B------:R-:W1:Y:S02]  /*35a40*/  @!P0 SYNCS.PHASECHK.TRANS64 P0, [R13+URZ+0x60], R12 ;  /* 0x0000600c0d0085a7 */ /* 0x000e64000800007f */
[----:B-1----:R-:W-:Y:S05]  /*35a50*/  @!P0 BRA `(.L_x_820) ;  /* 0xfffffffc00f08947 */ /* 0x002fea000383ffff */
[----:B------:R-:W-:Y:S05]  /*35a60*/  BRA `(.L_x_847) ;  /* 0xffffffec00287947 */ /* 0x000fea000383ffff */
.L_x_828:
[----:B------:R-:W-:Y:S01]  /*35a70*/  BSSY B0, `(.L_x_848) ;  /* 0x0000006000007945 */ /* 0x000fe20003800000 */
[----:B------:R-:W-:-:S07]  /*35a80*/  IMAD.MOV.U32 R2, RZ, RZ, -0x1 ;  /* 0xffffffffff027424 */ /* 0x000fce00078e00ff */
[----:B------:R-:W-:Y:S05]  /*35a90*/  WARPSYNC.COLLECTIVE R2, `(.L_x_849) ;  /* 0x00000000020c7348 */ /* 0x000fea0003c00000 */
[----:B------:R-:W-:Y:S02]  /*35aa0*/  ELECT P0, UR62, PT ;  /* 0x00000000003e782f */ /* 0x000fe40003800000 */
[----:B------:R-:W-:Y:S01]  /*35ab0*/  MOV R2, UR62 ;  /* 0x0000003e00027c02 */ /* 0x000fe20008000f00 */
[----:B------:R-:W-:Y:S10]  /*35ac0*/  ENDCOLLECTIVE ;  /* 0x000000000000791b */ /* 0x000ff40003800000 */
.L_x_849:
[----:B------:R-:W-:Y:S05]  /*35ad0*/  BSYNC B0 ;  /* 0x0000000000007941 */ /* 0x000fea0003800000 */
.L_x_848:
[----:B------:R-:W-:Y:S05]  /*35ae0*/  BRA `(.L_x_850) ;  /* 0xfffffff4009c7947 */ /* 0x000fea000383ffff */
.L_x_832:
[----:B0-----:R0:W1:Y:S02]  /*35af0*/  SYNCS.PHASECHK.TRANS64.TRYWAIT P0, [R3+URZ], R2 ;  /* 0x00000002030075a7 */ /* 0x001064000800017f */
[----:B-1----:R-:W-:Y:S05]  /*35b00*/  @!P0 NANOSLEEP.SYNCS 0x989680 ;  /* 0x009896800000895d */ /* 0x002fea0003900000 */
[----:B------:R-:W1:Y:S02]  /*35b10*/  @!P0 SYNCS.PHASECHK.TRANS64 P0, [R3+URZ], R2 ;  /* 0x00000002030085a7 */ /* 0x000e64000800007f */
[----:B-1----:R-:W-:Y:S05]  /*35b20*/  @!P0 BRA `(.L_x_832) ;  /* 0xfffffffc00f08947 */ /* 0x002fea000383ffff */
[----:B------:R-:W-:Y:S05]  /*35b30*/  BRA `(.L_x_851) ;  /* 0xfffffff400c47947 */ /* 0x000fea000383ffff */
.L_x_833:
[----:B0-----:R0:W1:Y:S02]  /*35b40*/  SYNCS.PHASECHK.TRANS64.TRYWAIT P0, [R3+URZ], R2 ;  /* 0x00000002030075a7 */ /* 0x001064000800017f */
[----:B-1----:R-:W-:Y:S05]  /*35b50*/  @!P0 NANOSLEEP.SYNCS 0x989680 ;  /* 0x009896800000895d */ /* 0x002fea0003900000 */
[----:B------:R-:W1:Y:S02]  /*35b60*/  @!P0 SYNCS.PHASECHK.TRANS64 P0, [R3+URZ], R2 ;  /* 0x00000002030085a7 */ /* 0x000e64000800007f */
[----:B-1----:R-:W-:Y:S05]  /*35b70*/  @!P0 BRA `(.L_x_833) ;  /* 0xfffffffc00f08947 */ /* 0x002fea000383ffff */
[----:B------:R-:W-:Y:S05]  /*35b80*/  BRA `(.L_x_852) ;  /* 0xfffffff400d47947 */ /* 0x000fea000383ffff */
.L_x_834:
[----:B0-----:R0:W1:Y:S02]  /*35b90*/  SYNCS.PHASECHK.TRANS64.TRYWAIT P0, [R3+URZ], R2 ;  /* 0x00000002030075a7 */ /* 0x001064000800017f */
[----:B-1----:R-:W-:Y:S05]  /*35ba0*/  @!P0 NANOSLEEP.SYNCS 0x989680 ;  /* 0x009896800000895d */ /* 0x002fea0003900000 */
[----:B------:R-:W1:Y:S02]  /*35bb0*/  @!P0 SYNCS.PHASECHK.TRANS64 P0, [R3+URZ], R2 ;  /* 0x00000002030085a7 */ /* 0x000e64000800007f */
[----:B-1----:R-:W-:Y:S05]  /*35bc0*/  @!P0 BRA `(.L_x_834) ;  /* 0xfffffffc00f08947 */ /* 0x002fea000383ffff */
[----:B------:R-:W-:Y:S05]  /*35bd0*/  BRA `(.L_x_853) ;  /* 0xfffffff400e47947 */ /* 0x000fea000383ffff */
.L_x_835:
[----:B0-----:R0:W1:Y:S02]  /*35be0*/  SYNCS.PHASECHK.TRANS64.TRYWAIT P0, [R3+URZ], R2 ;  /* 0x00000002030075a7 */ /* 0x001064000800017f */
[----:B-1----:R-:W-:Y:S05]  /*35bf0*/  @!P0 NANOSLEEP.SYNCS 0x989680 ;  /* 0x009896800000895d */ /* 0x002fea0003900000 */
[----:B------:R-:W1:Y:S02]  /*35c00*/  @!P0 SYNCS.PHASECHK.TRANS64 P0, [R3+URZ], R2 ;  /* 0x00000002030085a7 */ /* 0x000e64000800007f */
[----:B-1----:R-:W-:Y:S05]  /*35c10*/  @!P0 BRA `(.L_x_835) ;  /* 0xfffffffc00f08947 */ /* 0x002fea000383ffff */
[----:B------:R-:W-:Y:S05]  /*35c20*/  BRA `(.L_x_854) ;  /* 0xfffffff400f47947 */ /* 0x000fea000383ffff */
.L_x_836:
[----:B0-----:R0:W1:Y:S02]  /*35c30*/  SYNCS.PHASECHK.TRANS64.TRYWAIT P0, [R3+URZ], R2 ;  /* 0x00000002030075a7 */ /* 0x001064000800017f */
[----:B-1----:R-:W-:Y:S05]  /*35c40*/  @!P0 NANOSLEEP.SYNCS 0x989680 ;  /* 0x009896800000895d */ /* 0x002fea0003900000 */
[----:B------:R-:W1:Y:S02]  /*35c50*/  @!P0 SYNCS.PHASECHK.TRANS64 P0, [R3+URZ], R2 ;  /* 0x00000002030085a7 */ /* 0x000e64000800007f */
[----:B-1----:R-:W-:Y:S05]  /*35c60*/  @!P0 BRA `(.L_x_836) ;  /* 0xfffffffc00f08947 */ /* 0x002fea000383ffff */
[----:B------:R-:W-:Y:S05]  /*35c70*/  BRA `(.L_x_855) ;  /* 0xfffffff800047947 */ /* 0x000fea000383ffff */
.L_x_837:
[----:B0-----:R0:W1:Y:S02]  /*35c80*/  SYNCS.PHASECHK.TRANS64.TRYWAIT P0, [R3+URZ], R2 ;  /* 0x00000002030075a7 */ /* 0x001064000800017f */
[----:B-1----:R-:W-:Y:S05]  /*35c90*/  @!P0 NANOSLEEP.SYNCS 0x989680 ;  /* 0x009896800000895d */ /* 0x002fea0003900000 */
[----:B------:R-:W1:Y:S02]  /*35ca0*/  @!P0 SYNCS.PHASECHK.TRANS64 P0, [R3+URZ], R2 ;  /* 0x00000002030085a7 */ /* 0x000e64000800007f */
[----:B-1----:R-:W-:Y:S05]  /*35cb0*/  @!P0 BRA `(.L_x_837) ;  /* 0xfffffffc00f08947 */ /* 0x002fea000383ffff */
[----:B------:R-:W-:Y:S05]  /*35cc0*/  BRA `(.L_x_856) ;  /* 0xfffffff800147947 */ /* 0x000fea000383ffff */
.L_x_838:
[----:B0-----:R0:W1:Y:S02]  /*35cd0*/  SYNCS.PHASECHK.TRANS64.TRYWAIT P0, [R3+URZ], R2 ;  /* 0x00000002030075a7 */ /* 0x001064000800017f */
[----:B-1----:R-:W-:Y:S05]  /*35ce0*/  @!P0 NANOSLEEP.SYNCS 0x989680 ;  /* 0x009896800000895d */ /* 0x002fea0003900000 */
[----:B------:R-:W1:Y:S02]  /*35cf0*/  @!P0 SYNCS.PHASECHK.TRANS64 P0, [R3+URZ], R2 ;  /* 0x00000002030085a7 */ /* 0x000e64000800007f */
[----:B-1----:R-:W-:Y:S05]  /*35d00*/  @!P0 BRA `(.L_x_838) ;  /* 0xfffffffc00f08947 */ /* 0x002fea000383ffff */
[----:B------:R-:W-:Y:S05]  /*35d10*/  BRA `(.L_x_857) ;  /* 0xfffffff800247947 */ /* 0x000fea000383ffff */
.L_x_839:
[----:B0-----:R0:W1:Y:S02]  /*35d20*/  SYNCS.PHASECHK.TRANS64.TRYWAIT P0, [R3+URZ], R2 ;  /* 0x00000002030075a7 */ /* 0x001064000800017f */
[----:B-1----:R-:W-:Y:S05]  /*35d30*/  @!P0 NANOSLEEP.SYNCS 0x989680 ;  /* 0x009896800000895d */ /* 0x002fea0003900000 */
[----:B------:R-:W1:Y:S02]  /*35d40*/  @!P0 SYNCS.PHASECHK.TRANS64 P0, [R3+URZ], R2 ;  /* 0x00000002030085a7 */ /* 0x000e64000800007f */
[----:B-1----:R-:W-:Y:S05]  /*35d50*/  @!P0 BRA `(.L_x_839) ;  /* 0xfffffffc00f08947 */ /* 0x002fea000383ffff */
[----:B------:R-:W-:Y:S05]  /*35d60*/  BRA `(.L_x_858) ;  /* 0xfffffff800347947 */ /* 0x000fea000383ffff */
.L_x_840:
[----:B0-----:R0:W1:Y:S02]  /*35d70*/  SYNCS.PHASECHK.TRANS64.TRYWAIT P0, [R3+URZ], R2 ;  /* 0x00000002030075a7 */ /* 0x001064000800017f */
[----:B-1----:R-:W-:Y:S05]  /*35d80*/  @!P0 NANOSLEEP.SYNCS 0x989680 ;  /* 0x009896800000895d */ /* 0x002fea0003900000 */
[----:B------:R-:W1:Y:S02]  /*35d90*/  @!P0 SYNCS.PHASECHK.TRANS64 P0, [R3+URZ], R2 ;  /* 0x00000002030085a7 */ /* 0x000e64000800007f */
[----:B-1----:R-:W-:Y:S05]  /*35da0*/  @!P0 BRA `(.L_x_840) ;  /* 0xfffffffc00f08947 */ /* 0x002fea000383ffff */
[----:B------:R-:W-:Y:S05]  /*35db0*/  BRA `(.L_x_859) ;  /* 0xfffffff800447947 */ /* 0x000fea000383ffff */
.L_x_841:
[----:B0-----:R0:W1:Y:S02]  /*35dc0*/  SYNCS.PHASECHK.TRANS64.TRYWAIT P0, [R3+URZ], R2 ;  /* 0x00000002030075a7 */ /* 0x001064000800017f */
[----:B-1----:R-:W-:Y:S05]  /*35dd0*/  @!P0 NANOSLEEP.SYNCS 0x989680 ;  /* 0x009896800000895d */ /* 0x002fea0003900000 */
[----:B------:R-:W1:Y:S02]  /*35de0*/  @!P0 SYNCS.PHASECHK.TRANS64 P0, [R3+URZ], R2 ;  /* 0x00000002030085a7 */ /* 0x000e64000800007f */
[----:B-1----:R-:W-:Y:S05]  /*35df0*/  @!P0 BRA `(.L_x_841) ;  /* 0xfffffffc00f08947 */ /* 0x002fea000383ffff */
[----:B------:R-:W-:Y:S05]  /*35e00*/  BRA `(.L_x_860) ;  /* 0xfffffff800547947 */ /* 0x000fea000383ffff */
.L_x_842:
[----:B0-----:R0:W1:Y:S02]  /*35e10*/  SYNCS.PHASECHK.TRANS64.TRYWAIT P0, [R3+URZ], R2 ;  /* 0x00000002030075a7 */ /* 0x001064000800017f */
[----:B-1----:R-:W-:Y:S05]  /*35e20*/  @!P0 NANOSLEEP.SYNCS 0x989680 ;  /* 0x009896800000895d */ /* 0x002fea0003900000 */
[----:B------:R-:W1:Y:S02]  /*35e30*/  @!P0 SYNCS.PHASECHK.TRANS64 P0, [R3+URZ], R2 ;  /* 0x00000002030085a7 */ /* 0x000e64000800007f */
[----:B-1----:R-:W-:Y:S05]  /*35e40*/  @!P0 BRA `(.L_x_842) ;  /* 0xfffffffc00f08947 */ /* 0x002fea000383ffff */
[----:B------:R-:W-:Y:S05]  /*35e50*/  BRA `(.L_x_861) ;  /* 0xfffffff800647947 */ /* 0x000fea000383ffff */
.L_x_862:
[----:B------:R-:W-:-:S00]  /*35e60*/  BRA `(.L_x_862) ;  /* 0xfffffffc00fc7947 */ /* 0x000fc0000383ffff */
[----:B------:R-:W-:-:S00]  /*35e70*/  NOP ;  /* 0x0000000000007918 */ /* 0x000fc00000000000 */
        /* <DEDUP_REMOVED lines=8> */
.L_x_863:


//--------------------- .nv.shared._ZN7cutlass13device_kernelINS_4gemm6kernel13GemmUniversalIN4cute5tupleIJiiiiEEENS1_10collective13CollectiveMmaINS1_37MainloopSm90TmaGmmaWarpSpecializedFP8ILi12ENS5_IJNS4_1CILi2EEENSA_ILi1EEESC_EEENS1_35KernelTmaWarpSpecializedCooperativeEEENS5_IJNSA_ILi192EEENSA_ILi384EEENSA_ILi32EEEEEENS_12float_e4m3_tENS5_IJlSC_lEEESK_SL_NS4_8TiledMMAINS4_8MMA_AtomIJNS4_4SM904GMMA31MMA_64x192x32_F32E4M3E4M3_SS_TNILNSP_7ScaleInE1ELSR_1EEEEEENS4_6LayoutISD_NS5_IJSC_NSA_ILi0EEESV_EEEEENS5_IJNS4_10UnderscoreESY_SY_EEEEENS4_13SM90_TMA_LOADENS4_14ComposedLayoutINS4_7SwizzleILi1ELi4ELi3EEENS4_18smem_ptr_flag_bitsILi8EEENSU_INS5_IJNSA_ILi8EEESI_EEENS5_IJSI_SC_EEEEEEEvNS4_8identityENS4_23SM90_TMA_LOAD_MULTICASTES1B_vS1C_EENS_8epilogue10collective6detail29Sm90TmaWarpSpecializedAdapterINS1G_15DefaultEpilogueISK_SL_SL_NS1F_6thread17LinearCombinationISK_Li1EffLNS1K_9ScaleType4KindE0ELNS_15FloatRoundStyleE2ESK_EENS1_15EpilogueDefaultEEEEEvvEEEEvNT_6ParamsE --------------------------
	.section	.nv.shared._ZN7cutlass13device_kernelINS_4gemm6kernel13GemmUniversalIN4cute5tupleIJiiiiEEENS1_10collective13CollectiveMmaINS1_37MainloopSm90TmaGmmaWarpSpecializedFP8ILi12ENS5_IJNS4_1CILi2EEENSA_ILi1EEESC_EEENS1_35KernelTmaWarpSpecializedCooperativeEEENS5_IJNSA_ILi192EEENSA_ILi384EEENSA_ILi32EEEEEENS_12float_e4m3_tENS5_IJlSC_lEEESK_SL_NS4_8TiledMMAINS4_8MMA_AtomIJNS4_4SM904GMMA31MMA_64x192x32_F32E4M3E4M3_SS_TNILNSP_7ScaleInE1ELSR_1EEEEEENS4_6LayoutISD_NS5_IJSC_NSA_ILi0EEESV_EEEEENS5_IJNS4_10UnderscoreESY_SY_EEEEENS4_13SM90_TMA_LOADENS4_14ComposedLayoutINS4_7SwizzleILi1ELi4ELi3EEENS4_18smem_ptr_flag_bitsILi8EEENSU_INS5_IJNSA_ILi8EEESI_EEENS5_IJSI_SC_EEEEEEEvNS4_8identityENS4_23SM90_TMA_LOAD_MULTICASTES1B_vS1C_EENS_8epilogue10collective6detail29Sm90TmaWarpSpecializedAdapterINS1G_15DefaultEpilogueISK_SL_SL_NS1F_6thread17LinearCombinationISK_Li1EffLNS1K_9ScaleType4KindE0ELNS_15FloatRoundStyleE2ESK_EENS1_15EpilogueDefaultEEEEEvvEEEEvNT_6ParamsE,"aw",@nobits
	.sectionflags	@""
	.align	16
	.zero		1024


//--------------------- .nv.shared.reserved.0     --------------------------
	.section	.nv.shared.reserved.0,"aw",@nobits
	.weak		__nv_reservedSMEM_offset_0_alias
	.size		__nv_reservedSMEM_offset_0_alias, 0, 0
	.other		__nv_reservedSMEM_offset_0_alias,@"STO_CUDA_RESERVED_SHARED STV_DEFAULT"
__nv_reservedSMEM_offset_0_alias:
	.zero		0


//--------------------- .nv.global                --------------------------
	.section	.nv.global,"aw",@nobits
.nv.global:
	.type		_ZN40_INTERNAL_c6f1ccea_4_k_cu_7e2ad6a0_122554cute1_E,@object
	.size		_ZN40_INTERNAL_c6f1ccea_4_k_cu_7e2ad6a0_122554cute1_E,(_ZN40_INTERNAL_c6f1ccea_4_k_cu_7e2ad6a0_122554cuda3std3__45__cpo6cbeginE - _ZN40_INTERNAL_c6f1ccea_4_k_cu_7e2ad6a0_122554cute1_E)
_ZN40_INTERNAL_c6f1ccea_4_k_cu_7e2ad6a0_122554cute1_E:
	.zero		1
	.type		_ZN40_INTERNAL_c6f1ccea_4_k_cu_7e2ad6a0_122554cuda3std3__45__cpo6cbeginE,@object
	.size		_ZN40_INTERNAL_c6f1ccea_4_k_cu_7e2ad6a0_122554cuda3std3__45__cpo6cbeginE,(_ZN40_INTERNAL_c6f1ccea_4_k_cu_7e2ad6a0_122554cuda3std3__48in_placeE - _ZN40_INTERNAL_c6f1ccea_4_k_cu_7e2ad6a0_122554cuda3std3__45__cpo6cbeginE)
_ZN40_INTERNAL_c6f1ccea_4_k_cu_7e2ad6a0_122554cuda3std3__45__cpo6cbeginE:
	.zero		1
	.type		_ZN40_INTERNAL_c6f1ccea_4_k_cu_7e2ad6a0_122554cuda3std3__48in_placeE,@object
	.size		_ZN40_INTERNAL_c6f1ccea_4_k_cu_7e2ad6a0_122554cuda3std3__48in_placeE,(_ZN40_INTERNAL_c6f1ccea_4_k_cu_7e2ad6a0_122554cuda3std6ranges3__45__cpo9iter_moveE - _ZN40_INTERNAL_c6f1ccea_4_k_cu_7e2ad6a0_122554cuda3std3__48in_placeE)
_ZN40_INTERNAL_c6f1ccea_4_k_cu_7e2ad6a0_122554cuda3std3__48in_placeE:
	.zero		1
	.type		_ZN40_INTERNAL_c6f1ccea_4_k_cu_7e2ad6a0_122554cuda3std6ranges3__45__cpo9iter_moveE,@object
	.size		_ZN40_INTERNAL_c6f1ccea_4_k_cu_7e2ad6a0_122554cuda3std6ranges3__45__cpo9iter_moveE,(_ZN40_INTERNAL_c6f1ccea_4_k_cu_7e2ad6a0_122554cuda3std3__45__cpo5beginE - _ZN40_INTERNAL_c6f1ccea_4_k_cu_7e2ad6a0_122554cuda3std6ranges3__45__cpo9iter_moveE)
_ZN40_INTERNAL_c6f1ccea_4_k_cu_7e2ad6a0_122554cuda3std6ranges3__45__cpo9iter_moveE:
	.zero		1
	.type		_ZN40_INTERNAL_c6f1ccea_4_k_cu_7e2ad6a0_122554cuda3std3__45__cpo5beginE,@object
	.size		_ZN40_INTERNAL_c6f1ccea_4_k_cu_7e2ad6a0_122554cuda3std3__45__cpo5beginE,(_ZN40_INTERNAL_c6f1ccea_4_k_cu_7e2ad6a0_122554cuda3std3__442_GLOBAL__N__c6f1ccea_4_k_cu_7e2ad6a0_122556ignoreE - _ZN40_INTERNAL_c6f1ccea_4_k_cu_7e2ad6a0_122554cuda3std3__45__cpo5beginE)
_ZN40_INTERNAL_c6f1ccea_4_k_cu_7e2ad6a0_122554cuda3std3__45__cpo5beginE:
	.zero		1
	.type		_ZN40_INTERNAL_c6f1ccea_4_k_cu_7e2ad6a0_122554cuda3std3__442_GLOBAL__N__c6f1ccea_4_k_cu_7e2ad6a0_122556ignoreE,@object
	.size		_ZN40_INTERNAL_c6f1ccea_4_k_cu_7e2ad6a0_122554cuda3std3__442_GLOBAL__N__c6f1ccea_4_k_cu_7e2ad6a0_122556ignoreE,(_ZN40_INTERNAL_c6f1ccea_4_k_cu_7e2ad6a0_122554cute7productE - _ZN40_INTERNAL_c6f1ccea_4_k_cu_7e2ad6a0_122554cuda3std3__442_GLOBAL__N__c6f1ccea_4_k_cu_7e2ad6a0_122556ignoreE)
_ZN40_INTERNAL_c6f1ccea_4_k_cu_7e2ad6a0_122554cuda3std3__442_GLOBAL__N__c6f1ccea_4_k_cu_7e2ad6a0_122556ignoreE:
	.zero		1
	.type		_ZN40_INTERNAL_c6f1ccea_4_k_cu_7e2ad6a0_122554cute7productE,@object
	.size		_ZN40_INTERNAL_c6f1ccea_4_k_cu_7e2ad6a0_122554cute7productE,(_ZN40_INTERNAL_c6f1ccea_4_k_cu_7e2ad6a0_122554cuda3std3__45__cpo3endE - _ZN40_INTERNAL_c6f1ccea_4_k_cu_7e2ad6a0_122554cute7productE)
_ZN40_INTERNAL_c6f1ccea_4_k_cu_7e2ad6a0_122554cute7productE:
	.zero		1
	.type		_ZN40_INTERNAL_c6f1ccea_4_k_cu_7e2ad6a0_122554cuda3std3__45__cpo3endE,@object
	.size		_ZN40_INTERNAL_c6f1ccea_4_k_cu_7e2ad6a0_122554cuda3std3__45__cpo3endE,(_ZN40_INTERNAL_c6f1ccea_4_k_cu_7e2ad6a0_122554cuda3std3__419piecewise_constructE - _ZN40_INTERNAL_c6f1ccea_4_k_cu_7e2ad6a0_122554cuda3std3__45__cpo3endE)
_ZN40_INTERNAL_c6f1ccea_4_k_cu_7e2ad6a0_122554cuda3std3__45__cpo3endE:
	.zero		1
	.type		_ZN40_INTERNAL_c6f1ccea_4_k_cu_7e2ad6a0_122554cuda3std3__419piecewise_constructE,@object
	.size		_ZN40_INTERNAL_c6f1ccea_4_k_cu_7e2ad6a0_122554cuda3std3__419piecewise_constructE,(_ZN40_INTERNAL_c6f1ccea_4_k_cu_7e2ad6a0_122554cuda3std3__45__cpo4cendE - _ZN40_INTERNAL_c6f1ccea_4_k_cu_7e2ad6a0_122554cuda3std3__419piecewise_constructE)
_ZN40_INTERNAL_c6f1ccea_4_k_cu_7e2ad6a0_122554cuda3std3__419piecewise_constructE:
	.zero		1
	.type		_ZN40_INTERNAL_c6f1ccea_4_k_cu_7e2ad6a0_122554cuda3std3__45__cpo4cendE,@object
	.size		_ZN40_INTERNAL_c6f1ccea_4_k_cu_7e2ad6a0_122554cuda3std3__45__cpo4cendE,(_ZN40_INTERNAL_c6f1ccea_4_k_cu_7e2ad6a0_122554cuda3std6ranges3__45__cpo4swapE - _ZN40_INTERNAL_c6f1ccea_4_k_cu_7e2ad6a0_122554cuda3std3__45__cpo4cendE)
_ZN40_INTERNAL_c6f1ccea_4_k_cu_7e2ad6a0_122554cuda3std3__45__cpo4cendE:
	.zero		1
	.type		_ZN40_INTERNAL_c6f1ccea_4_k_cu_7e2ad6a0_122554cuda3std6ranges3__45__cpo4swapE,@object
	.size		_ZN40_INTERNAL_c6f1ccea_4_k_cu_7e2ad6a0_122554cuda3std6ranges3__45__cpo4swapE,(.L_7 - _ZN40_INTERNAL_c6f1ccea_4_k_cu_7e2ad6a0_122554cuda3std6ranges3__45__cpo4swapE)
_ZN40_INTERNAL_c6f1ccea_4_k_cu_7e2ad6a0_122554cuda3std6ranges3__45__cpo4swapE:
	.zero		1
.L_7:


//--------------------- .nv.constant0._ZN7cutlass13device_kernelINS_4gemm6kernel13GemmUniversalIN4cute5tupleIJiiiiEEENS1_10collective13CollectiveMmaINS1_37MainloopSm90TmaGmmaWarpSpecializedFP8ILi12ENS5_IJNS4_1CILi2EEENSA_ILi1EEESC_EEENS1_35KernelTmaWarpSpecializedCooperativeEEENS5_IJNSA_ILi192EEENSA_ILi384EEENSA_ILi32EEEEEENS_12float_e4m3_tENS5_IJlSC_lEEESK_SL_NS4_8TiledMMAINS4_8MMA_AtomIJNS4_4SM904GMMA31MMA_64x192x32_F32E4M3E4M3_SS_TNILNSP_7ScaleInE1ELSR_1EEEEEENS4_6LayoutISD_NS5_IJSC_NSA_ILi0EEESV_EEEEENS5_IJNS4_10UnderscoreESY_SY_EEEEENS4_13SM90_TMA_LOADENS4_14ComposedLayoutINS4_7SwizzleILi1ELi4ELi3EEENS4_18smem_ptr_flag_bitsILi8EEENSU_INS5_IJNSA_ILi8EEESI_EEENS5_IJSI_SC_EEEEEEEvNS4_8identityENS4_23SM90_TMA_LOAD_MULTICASTES1B_vS1C_EENS_8epilogue10collective6detail29Sm90TmaWarpSpecializedAdapterINS1G_15DefaultEpilogueISK_SL_SL_NS1F_6thread17LinearCombinationISK_Li1EffLNS1K_9ScaleType4KindE0ELNS_15FloatRoundStyleE2ESK_EENS1_15EpilogueDefaultEEEEEvvEEEEvNT_6ParamsE --------------------------
	.section	.nv.constant0._ZN7cutlass13device_kernelINS_4gemm6kernel13GemmUniversalIN4cute5tupleIJiiiiEEENS1_10collective13CollectiveMmaINS1_37MainloopSm90TmaGmmaWarpSpecializedFP8ILi12ENS5_IJNS4_1CILi2EEENSA_ILi1EEESC_EEENS1_35KernelTmaWarpSpecializedCooperativeEEENS5_IJNSA_ILi192EEENSA_ILi384EEENSA_ILi32EEEEEENS_12float_e4m3_tENS5_IJlSC_lEEESK_SL_NS4_8TiledMMAINS4_8MMA_AtomIJNS4_4SM904GMMA31MMA_64x192x32_F32E4M3E4M3_SS_TNILNSP_7ScaleInE1ELSR_1EEEEEENS4_6LayoutISD_NS5_IJSC_NSA_ILi0EEESV_EEEEENS5_IJNS4_10UnderscoreESY_SY_EEEEENS4_13SM90_TMA_LOADENS4_14ComposedLayoutINS4_7SwizzleILi1ELi4ELi3EEENS4_18smem_ptr_flag_bitsILi8EEENSU_INS5_IJNSA_ILi8EEESI_EEENS5_IJSI_SC_EEEEEEEvNS4_8identityENS4_23SM90_TMA_LOAD_MULTICASTES1B_vS1C_EENS_8epilogue10collective6detail29Sm90TmaWarpSpecializedAdapterINS1G_15DefaultEpilogueISK_SL_SL_NS1F_6thread17LinearCombinationISK_Li1EffLNS1K_9ScaleType4KindE0ELNS_15FloatRoundStyleE2ESK_EENS1_15EpilogueDefaultEEEEEvvEEEEvNT_6ParamsE,"a",@progbits
	.sectionflags	@""
	.align	4
.nv.constant0._ZN7cutlass13device_kernelINS_4gemm6kernel13GemmUniversalIN4cute5tupleIJiiiiEEENS1_10collective13CollectiveMmaINS1_37MainloopSm90TmaGmmaWarpSpecializedFP8ILi12ENS5_IJNS4_1CILi2EEENSA_ILi1EEESC_EEENS1_35KernelTmaWarpSpecializedCooperativeEEENS5_IJNSA_ILi192EEENSA_ILi384EEENSA_ILi32EEEEEENS_12float_e4m3_tENS5_IJlSC_lEEESK_SL_NS4_8TiledMMAINS4_8MMA_AtomIJNS4_4SM904GMMA31MMA_64x192x32_F32E4M3E4M3_SS_TNILNSP_7ScaleInE1ELSR_1EEEEEENS4_6LayoutISD_NS5_IJSC_NSA_ILi0EEESV_EEEEENS5_IJNS4_10UnderscoreESY_SY_EEEEENS4_13SM90_TMA_LOADENS4_14ComposedLayoutINS4_7SwizzleILi1ELi4ELi3EEENS4_18smem_ptr_flag_bitsILi8EEENSU_INS5_IJNSA_ILi8EEESI_EEENS5_IJSI_SC_EEEEEEEvNS4_8identityENS4_23SM90_TMA_LOAD_MULTICASTES1B_vS1C_EENS_8epilogue10collective6detail29Sm90TmaWarpSpecializedAdapterINS1G_15DefaultEpilogueISK_SL_SL_NS1F_6thread17LinearCombinationISK_Li1EffLNS1K_9ScaleType4KindE0ELNS_15FloatRoundStyleE2ESK_EENS1_15EpilogueDefaultEEEEEvvEEEEvNT_6ParamsE:
	.zero		1664


//--------------------- SYMBOLS --------------------------

	.type		.nv.reservedSmem.offset0,@object
	.size		.nv.reservedSmem.offset0,0x4
